//
// Generated by NVIDIA NVVM Compiler
//
// Compiler Build ID: CL-36424714
// Cuda compilation tools, release 13.0, V13.0.88
// Based on NVVM 20.0.0
//

.version 9.0
.target sm_100
.address_size 64

	// .globl	vox_attn_q4_kv8_fp16
// _ZZ16vox_rms_norm_f32E2sh has been demoted
// _ZZ14vox_argmax_f32E6sh_val has been demoted
// _ZZ14vox_argmax_f32E6sh_idx has been demoted
// _ZZ37vox_masked_softmax_causal_inplace_f32E7sh_warp has been demoted
// _ZZ37vox_masked_softmax_causal_inplace_f32E6sh_sum has been demoted

.visible .entry vox_attn_q4_kv8_fp16(
	.param .u64 .ptr .align 1 vox_attn_q4_kv8_fp16_param_0,
	.param .u64 .ptr .align 1 vox_attn_q4_kv8_fp16_param_1,
	.param .u64 .ptr .align 1 vox_attn_q4_kv8_fp16_param_2,
	.param .u64 .ptr .align 1 vox_attn_q4_kv8_fp16_param_3,
	.param .u32 vox_attn_q4_kv8_fp16_param_4,
	.param .u32 vox_attn_q4_kv8_fp16_param_5,
	.param .f32 vox_attn_q4_kv8_fp16_param_6
)
{
	.reg .pred 	%p<20>;
	.reg .b16 	%rs<9>;
	.reg .b32 	%r<51>;
	.reg .b32 	%f<96>;
	.reg .b64 	%rd<28>;

	ld.param.u64 	%rd8, [vox_attn_q4_kv8_fp16_param_0];
	ld.param.u64 	%rd9, [vox_attn_q4_kv8_fp16_param_1];
	ld.param.u64 	%rd10, [vox_attn_q4_kv8_fp16_param_2];
	ld.param.u64 	%rd11, [vox_attn_q4_kv8_fp16_param_3];
	ld.param.u32 	%r17, [vox_attn_q4_kv8_fp16_param_4];
	ld.param.u32 	%r18, [vox_attn_q4_kv8_fp16_param_5];
	ld.param.f32 	%f37, [vox_attn_q4_kv8_fp16_param_6];
	mov.u32 	%r1, %ctaid.x;
	mov.u32 	%r2, %tid.x;
	or.b32  	%r19, %r1, %r2;
	and.b32  	%r20, %r19, 2147483616;
	setp.ne.s32 	%p1, %r20, 0;
	@%p1 bra 	$L__BB0_14;
	cvta.to.global.u64 	%rd12, %rd9;
	shl.b32 	%r21, %r1, 7;
	add.s32 	%r3, %r21, %r2;
	mul.wide.u32 	%rd13, %r3, 4;
	add.s64 	%rd1, %rd12, %rd13;
	setp.gt.s32 	%p2, %r18, 0;
	sub.s32 	%r22, %r17, %r18;
	max.s32 	%r23, %r22, 0;
	selp.b32 	%r46, %r23, 0, %p2;
	setp.le.s32 	%p3, %r17, %r46;
	mov.f32 	%f86, 0f00000000;
	mov.f32 	%f82, %f86;
	mov.f32 	%f81, %f86;
	mov.f32 	%f80, %f86;
	mov.f32 	%f79, %f86;
	@%p3 bra 	$L__BB0_11;
	ld.global.f32 	%f1, [%rd1];
	ld.global.f32 	%f2, [%rd1+128];
	ld.global.f32 	%f3, [%rd1+256];
	ld.global.f32 	%f4, [%rd1+384];
	shr.u32 	%r24, %r1, 2;
	mul.wide.u32 	%rd14, %r24, 128;
	cvt.u64.u32 	%rd15, %r2;
	mul.wide.u32 	%rd16, %r46, 1024;
	add.s64 	%rd17, %rd16, %rd14;
	add.s64 	%rd18, %rd17, %rd15;
	shl.b64 	%rd19, %rd18, 1;
	add.s64 	%rd20, %rd19, 128;
	cvta.to.global.u64 	%rd21, %rd10;
	add.s64 	%rd27, %rd21, %rd20;
	cvta.to.global.u64 	%rd22, %rd11;
	add.s64 	%rd26, %rd22, %rd20;
	max.s32 	%r5, %r17, %r46;
	mov.f32 	%f85, 0fF149F2CA;
	mov.f32 	%f79, 0f00000000;
	mov.f32 	%f80, %f79;
	mov.f32 	%f81, %f79;
	mov.f32 	%f82, %f79;
	mov.f32 	%f86, %f79;
$L__BB0_3:
	setp.ne.s32 	%p4, %r2, 0;
	ld.global.u16 	%rs1, [%rd27+-128];
	// begin inline asm
	{  cvt.f32.f16 %f41, %rs1;}

	// end inline asm
	ld.global.u16 	%rs2, [%rd27+-64];
	// begin inline asm
	{  cvt.f32.f16 %f42, %rs2;}

	// end inline asm
	ld.global.u16 	%rs3, [%rd27];
	// begin inline asm
	{  cvt.f32.f16 %f43, %rs3;}

	// end inline asm
	ld.global.u16 	%rs4, [%rd27+64];
	// begin inline asm
	{  cvt.f32.f16 %f44, %rs4;}

	// end inline asm
	mul.f32 	%f45, %f2, %f42;
	fma.rn.f32 	%f46, %f1, %f41, %f45;
	fma.rn.f32 	%f47, %f3, %f43, %f46;
	fma.rn.f32 	%f48, %f4, %f44, %f47;
	mov.b32 	%r27, %f48;
	shfl.sync.down.b32	%r28|%p5, %r27, 16, 31, -1;
	mov.b32 	%f49, %r28;
	add.f32 	%f50, %f48, %f49;
	mov.b32 	%r29, %f50;
	shfl.sync.down.b32	%r30|%p6, %r29, 8, 31, -1;
	mov.b32 	%f51, %r30;
	add.f32 	%f52, %f50, %f51;
	mov.b32 	%r31, %f52;
	shfl.sync.down.b32	%r32|%p7, %r31, 4, 31, -1;
	mov.b32 	%f53, %r32;
	add.f32 	%f54, %f52, %f53;
	mov.b32 	%r33, %f54;
	shfl.sync.down.b32	%r34|%p8, %r33, 2, 31, -1;
	mov.b32 	%f55, %r34;
	add.f32 	%f56, %f54, %f55;
	mov.b32 	%r35, %f56;
	shfl.sync.down.b32	%r36|%p9, %r35, 1, 31, -1;
	mov.b32 	%f57, %r36;
	add.f32 	%f58, %f56, %f57;
	mov.b32 	%r37, %f58;
	shfl.sync.idx.b32	%r38|%p10, %r37, 0, 31, -1;
	mov.b32 	%f59, %r38;
	mul.f32 	%f11, %f37, %f59;
	mov.b32 	%r48, 1065353216;
	mov.b32 	%r49, 0;
	mov.u32 	%r47, %r49;
	@%p4 bra 	$L__BB0_7;
	setp.leu.f32 	%p11, %f11, %f85;
	@%p11 bra 	$L__BB0_6;
	sub.f32 	%f63, %f85, %f11;
	mul.f32 	%f64, %f63, 0f3FB8AA3B;
	ex2.approx.f32 	%f65, %f64;
	fma.rn.f32 	%f86, %f86, %f65, 0f3F800000;
	mov.b32 	%r48, %f65;
	mov.b32 	%r49, 1;
	mov.b32 	%r47, 1065353216;
	mov.f32 	%f85, %f11;
	bra.uni 	$L__BB0_7;
$L__BB0_6:
	sub.f32 	%f60, %f11, %f85;
	mul.f32 	%f61, %f60, 0f3FB8AA3B;
	ex2.approx.f32 	%f62, %f61;
	add.f32 	%f86, %f86, %f62;
	mov.b32 	%r47, %f62;
$L__BB0_7:
	shfl.sync.idx.b32	%r12|%p12, %r47, 0, 31, -1;
	shfl.sync.idx.b32	%r13|%p13, %r48, 0, 31, -1;
	shfl.sync.idx.b32	%r43|%p14, %r49, 0, 31, -1;
	ld.global.u16 	%rs5, [%rd26+-128];
	// begin inline asm
	{  cvt.f32.f16 %f66, %rs5;}

	// end inline asm
	ld.global.u16 	%rs6, [%rd26+-64];
	// begin inline asm
	{  cvt.f32.f16 %f67, %rs6;}

	// end inline asm
	ld.global.u16 	%rs7, [%rd26];
	// begin inline asm
	{  cvt.f32.f16 %f68, %rs7;}

	// end inline asm
	ld.global.u16 	%rs8, [%rd26+64];
	// begin inline asm
	{  cvt.f32.f16 %f69, %rs8;}

	// end inline asm
	setp.eq.s32 	%p15, %r43, 0;
	@%p15 bra 	$L__BB0_9;
	mov.b32 	%f70, %r13;
	fma.rn.f32 	%f82, %f82, %f70, %f66;
	fma.rn.f32 	%f81, %f81, %f70, %f67;
	fma.rn.f32 	%f80, %f80, %f70, %f68;
	fma.rn.f32 	%f79, %f79, %f70, %f69;
	bra.uni 	$L__BB0_10;
$L__BB0_9:
	mov.b32 	%f71, %r12;
	fma.rn.f32 	%f82, %f66, %f71, %f82;
	fma.rn.f32 	%f81, %f67, %f71, %f81;
	fma.rn.f32 	%f80, %f68, %f71, %f80;
	fma.rn.f32 	%f79, %f69, %f71, %f79;
$L__BB0_10:
	add.s32 	%r46, %r46, 1;
	add.s64 	%rd27, %rd27, 2048;
	add.s64 	%rd26, %rd26, 2048;
	setp.lt.u32 	%p16, %r46, %r5;
	@%p16 bra 	$L__BB0_3;
$L__BB0_11:
	setp.ne.s32 	%p17, %r2, 0;
	mov.b32 	%r50, 0;
	@%p17 bra 	$L__BB0_13;
	setp.gt.f32 	%p18, %f86, 0f00000000;
	rcp.rn.f32 	%f72, %f86;
	selp.f32 	%f73, %f72, 0f00000000, %p18;
	mov.b32 	%r50, %f73;
$L__BB0_13:
	shfl.sync.idx.b32	%r45|%p19, %r50, 0, 31, -1;
	mov.b32 	%f74, %r45;
	mul.f32 	%f75, %f82, %f74;
	cvta.to.global.u64 	%rd23, %rd8;
	add.s64 	%rd25, %rd23, %rd13;
	st.global.f32 	[%rd25], %f75;
	mul.f32 	%f76, %f81, %f74;
	st.global.f32 	[%rd25+128], %f76;
	mul.f32 	%f77, %f80, %f74;
	st.global.f32 	[%rd25+256], %f77;
	mul.f32 	%f78, %f79, %f74;
	st.global.f32 	[%rd25+384], %f78;
$L__BB0_14:
	ret;

}
	// .globl	vox_attn_q4_kv8_f32
.visible .entry vox_attn_q4_kv8_f32(
	.param .u64 .ptr .align 1 vox_attn_q4_kv8_f32_param_0,
	.param .u64 .ptr .align 1 vox_attn_q4_kv8_f32_param_1,
	.param .u64 .ptr .align 1 vox_attn_q4_kv8_f32_param_2,
	.param .u64 .ptr .align 1 vox_attn_q4_kv8_f32_param_3,
	.param .u32 vox_attn_q4_kv8_f32_param_4,
	.param .u32 vox_attn_q4_kv8_f32_param_5,
	.param .f32 vox_attn_q4_kv8_f32_param_6
)
{
	.reg .pred 	%p<20>;
	.reg .b32 	%r<51>;
	.reg .b32 	%f<92>;
	.reg .b64 	%rd<28>;

	ld.param.u64 	%rd8, [vox_attn_q4_kv8_f32_param_0];
	ld.param.u64 	%rd9, [vox_attn_q4_kv8_f32_param_1];
	ld.param.u64 	%rd10, [vox_attn_q4_kv8_f32_param_2];
	ld.param.u64 	%rd11, [vox_attn_q4_kv8_f32_param_3];
	ld.param.u32 	%r17, [vox_attn_q4_kv8_f32_param_4];
	ld.param.u32 	%r18, [vox_attn_q4_kv8_f32_param_5];
	ld.param.f32 	%f37, [vox_attn_q4_kv8_f32_param_6];
	mov.u32 	%r1, %ctaid.x;
	mov.u32 	%r2, %tid.x;
	or.b32  	%r19, %r1, %r2;
	and.b32  	%r20, %r19, 2147483616;
	setp.ne.s32 	%p1, %r20, 0;
	@%p1 bra 	$L__BB1_14;
	cvta.to.global.u64 	%rd12, %rd9;
	shl.b32 	%r21, %r1, 7;
	add.s32 	%r3, %r21, %r2;
	mul.wide.u32 	%rd13, %r3, 4;
	add.s64 	%rd1, %rd12, %rd13;
	setp.gt.s32 	%p2, %r18, 0;
	sub.s32 	%r22, %r17, %r18;
	max.s32 	%r23, %r22, 0;
	selp.b32 	%r46, %r23, 0, %p2;
	setp.le.s32 	%p3, %r17, %r46;
	mov.f32 	%f82, 0f00000000;
	mov.f32 	%f78, %f82;
	mov.f32 	%f77, %f82;
	mov.f32 	%f76, %f82;
	mov.f32 	%f75, %f82;
	@%p3 bra 	$L__BB1_11;
	ld.global.f32 	%f1, [%rd1];
	ld.global.f32 	%f2, [%rd1+128];
	ld.global.f32 	%f3, [%rd1+256];
	ld.global.f32 	%f4, [%rd1+384];
	shr.u32 	%r24, %r1, 2;
	mul.wide.u32 	%rd14, %r24, 128;
	cvt.u64.u32 	%rd15, %r2;
	mul.wide.u32 	%rd16, %r46, 1024;
	add.s64 	%rd17, %rd16, %rd14;
	add.s64 	%rd18, %rd17, %rd15;
	shl.b64 	%rd19, %rd18, 2;
	add.s64 	%rd20, %rd19, 256;
	cvta.to.global.u64 	%rd21, %rd10;
	add.s64 	%rd27, %rd21, %rd20;
	cvta.to.global.u64 	%rd22, %rd11;
	add.s64 	%rd26, %rd22, %rd20;
	max.s32 	%r5, %r17, %r46;
	mov.f32 	%f81, 0fF149F2CA;
	mov.f32 	%f75, 0f00000000;
	mov.f32 	%f76, %f75;
	mov.f32 	%f77, %f75;
	mov.f32 	%f78, %f75;
	mov.f32 	%f82, %f75;
$L__BB1_3:
	setp.ne.s32 	%p4, %r2, 0;
	ld.global.f32 	%f41, [%rd27+-256];
	ld.global.f32 	%f42, [%rd27+-128];
	ld.global.f32 	%f43, [%rd27];
	ld.global.f32 	%f44, [%rd27+128];
	mul.f32 	%f45, %f2, %f42;
	fma.rn.f32 	%f46, %f1, %f41, %f45;
	fma.rn.f32 	%f47, %f3, %f43, %f46;
	fma.rn.f32 	%f48, %f4, %f44, %f47;
	mov.b32 	%r27, %f48;
	shfl.sync.down.b32	%r28|%p5, %r27, 16, 31, -1;
	mov.b32 	%f49, %r28;
	add.f32 	%f50, %f48, %f49;
	mov.b32 	%r29, %f50;
	shfl.sync.down.b32	%r30|%p6, %r29, 8, 31, -1;
	mov.b32 	%f51, %r30;
	add.f32 	%f52, %f50, %f51;
	mov.b32 	%r31, %f52;
	shfl.sync.down.b32	%r32|%p7, %r31, 4, 31, -1;
	mov.b32 	%f53, %r32;
	add.f32 	%f54, %f52, %f53;
	mov.b32 	%r33, %f54;
	shfl.sync.down.b32	%r34|%p8, %r33, 2, 31, -1;
	mov.b32 	%f55, %r34;
	add.f32 	%f56, %f54, %f55;
	mov.b32 	%r35, %f56;
	shfl.sync.down.b32	%r36|%p9, %r35, 1, 31, -1;
	mov.b32 	%f57, %r36;
	add.f32 	%f58, %f56, %f57;
	mov.b32 	%r37, %f58;
	shfl.sync.idx.b32	%r38|%p10, %r37, 0, 31, -1;
	mov.b32 	%f59, %r38;
	mul.f32 	%f11, %f37, %f59;
	mov.b32 	%r48, 1065353216;
	mov.b32 	%r49, 0;
	mov.u32 	%r47, %r49;
	@%p4 bra 	$L__BB1_7;
	setp.leu.f32 	%p11, %f11, %f81;
	@%p11 bra 	$L__BB1_6;
	sub.f32 	%f63, %f81, %f11;
	mul.f32 	%f64, %f63, 0f3FB8AA3B;
	ex2.approx.f32 	%f65, %f64;
	fma.rn.f32 	%f82, %f82, %f65, 0f3F800000;
	mov.b32 	%r48, %f65;
	mov.b32 	%r49, 1;
	mov.b32 	%r47, 1065353216;
	mov.f32 	%f81, %f11;
	bra.uni 	$L__BB1_7;
$L__BB1_6:
	sub.f32 	%f60, %f11, %f81;
	mul.f32 	%f61, %f60, 0f3FB8AA3B;
	ex2.approx.f32 	%f62, %f61;
	add.f32 	%f82, %f82, %f62;
	mov.b32 	%r47, %f62;
$L__BB1_7:
	shfl.sync.idx.b32	%r12|%p12, %r47, 0, 31, -1;
	shfl.sync.idx.b32	%r13|%p13, %r48, 0, 31, -1;
	shfl.sync.idx.b32	%r43|%p14, %r49, 0, 31, -1;
	ld.global.f32 	%f16, [%rd26+-256];
	ld.global.f32 	%f17, [%rd26+-128];
	ld.global.f32 	%f18, [%rd26];
	ld.global.f32 	%f19, [%rd26+128];
	setp.eq.s32 	%p15, %r43, 0;
	@%p15 bra 	$L__BB1_9;
	mov.b32 	%f66, %r13;
	fma.rn.f32 	%f78, %f78, %f66, %f16;
	fma.rn.f32 	%f77, %f77, %f66, %f17;
	fma.rn.f32 	%f76, %f76, %f66, %f18;
	fma.rn.f32 	%f75, %f75, %f66, %f19;
	bra.uni 	$L__BB1_10;
$L__BB1_9:
	mov.b32 	%f67, %r12;
	fma.rn.f32 	%f78, %f16, %f67, %f78;
	fma.rn.f32 	%f77, %f17, %f67, %f77;
	fma.rn.f32 	%f76, %f18, %f67, %f76;
	fma.rn.f32 	%f75, %f19, %f67, %f75;
$L__BB1_10:
	add.s32 	%r46, %r46, 1;
	add.s64 	%rd27, %rd27, 4096;
	add.s64 	%rd26, %rd26, 4096;
	setp.lt.u32 	%p16, %r46, %r5;
	@%p16 bra 	$L__BB1_3;
$L__BB1_11:
	setp.ne.s32 	%p17, %r2, 0;
	mov.b32 	%r50, 0;
	@%p17 bra 	$L__BB1_13;
	setp.gt.f32 	%p18, %f82, 0f00000000;
	rcp.rn.f32 	%f68, %f82;
	selp.f32 	%f69, %f68, 0f00000000, %p18;
	mov.b32 	%r50, %f69;
$L__BB1_13:
	shfl.sync.idx.b32	%r45|%p19, %r50, 0, 31, -1;
	mov.b32 	%f70, %r45;
	mul.f32 	%f71, %f78, %f70;
	cvta.to.global.u64 	%rd23, %rd8;
	add.s64 	%rd25, %rd23, %rd13;
	st.global.f32 	[%rd25], %f71;
	mul.f32 	%f72, %f77, %f70;
	st.global.f32 	[%rd25+128], %f72;
	mul.f32 	%f73, %f76, %f70;
	st.global.f32 	[%rd25+256], %f73;
	mul.f32 	%f74, %f75, %f70;
	st.global.f32 	[%rd25+384], %f74;
$L__BB1_14:
	ret;

}
	// .globl	vox_causal_attn_f32
.visible .entry vox_causal_attn_f32(
	.param .u64 .ptr .align 1 vox_causal_attn_f32_param_0,
	.param .u64 .ptr .align 1 vox_causal_attn_f32_param_1,
	.param .u64 .ptr .align 1 vox_causal_attn_f32_param_2,
	.param .u64 .ptr .align 1 vox_causal_attn_f32_param_3,
	.param .u32 vox_causal_attn_f32_param_4,
	.param .u32 vox_causal_attn_f32_param_5,
	.param .u32 vox_causal_attn_f32_param_6,
	.param .u32 vox_causal_attn_f32_param_7,
	.param .u32 vox_causal_attn_f32_param_8,
	.param .f32 vox_causal_attn_f32_param_9,
	.param .u32 vox_causal_attn_f32_param_10,
	.param .u32 vox_causal_attn_f32_param_11
)
{
	.reg .pred 	%p<94>;
	.reg .b32 	%r<158>;
	.reg .b32 	%f<212>;
	.reg .b64 	%rd<55>;

	ld.param.u64 	%rd14, [vox_causal_attn_f32_param_1];
	ld.param.u64 	%rd15, [vox_causal_attn_f32_param_2];
	ld.param.u64 	%rd16, [vox_causal_attn_f32_param_3];
	ld.param.u32 	%r45, [vox_causal_attn_f32_param_4];
	ld.param.u32 	%r46, [vox_causal_attn_f32_param_5];
	ld.param.u32 	%r47, [vox_causal_attn_f32_param_6];
	ld.param.u32 	%r48, [vox_causal_attn_f32_param_7];
	ld.param.u32 	%r49, [vox_causal_attn_f32_param_8];
	ld.param.f32 	%f71, [vox_causal_attn_f32_param_9];
	ld.param.u32 	%r50, [vox_causal_attn_f32_param_10];
	ld.param.u32 	%r51, [vox_causal_attn_f32_param_11];
	cvta.to.global.u64 	%rd1, %rd14;
	cvta.to.global.u64 	%rd2, %rd15;
	cvta.to.global.u64 	%rd3, %rd16;
	mov.u32 	%r1, %ctaid.x;
	mov.u32 	%r2, %ctaid.y;
	mov.u32 	%r3, %tid.x;
	setp.gt.u32 	%p7, %r3, 31;
	@%p7 bra 	$L__BB2_81;
	setp.ge.s32 	%p8, %r1, %r47;
	setp.ge.s32 	%p9, %r2, %r45;
	or.pred  	%p10, %p9, %p8;
	add.s32 	%r52, %r49, -129;
	setp.lt.u32 	%p11, %r52, -128;
	or.pred  	%p12, %p10, %p11;
	@%p12 bra 	$L__BB2_81;
	div.s32 	%r53, %r47, %r48;
	div.s32 	%r4, %r1, %r53;
	mul.lo.s32 	%r54, %r49, %r47;
	mul.lo.s32 	%r5, %r49, %r48;
	mul.lo.s32 	%r55, %r49, %r1;
	mad.lo.s32 	%r6, %r54, %r2, %r55;
	setp.ge.u32 	%p13, %r3, %r49;
	mov.f32 	%f173, 0f00000000;
	@%p13 bra 	$L__BB2_4;
	add.s32 	%r56, %r6, %r3;
	mul.wide.u32 	%rd17, %r56, 4;
	add.s64 	%rd18, %rd1, %rd17;
	ld.global.f32 	%f173, [%rd18];
$L__BB2_4:
	setp.lt.u32 	%p14, %r49, 33;
	cvt.u64.u32 	%rd4, %r3;
	cvt.u64.u32 	%rd19, %r6;
	add.s64 	%rd20, %rd19, %rd4;
	shl.b64 	%rd21, %rd20, 2;
	add.s64 	%rd5, %rd1, %rd21;
	mov.f32 	%f174, 0f00000000;
	@%p14 bra 	$L__BB2_7;
	add.s32 	%r57, %r3, 32;
	setp.ge.u32 	%p15, %r57, %r49;
	@%p15 bra 	$L__BB2_7;
	ld.global.f32 	%f174, [%rd5+128];
$L__BB2_7:
	setp.lt.u32 	%p16, %r49, 65;
	mov.f32 	%f175, 0f00000000;
	@%p16 bra 	$L__BB2_10;
	add.s32 	%r58, %r3, 64;
	setp.ge.u32 	%p17, %r58, %r49;
	@%p17 bra 	$L__BB2_10;
	ld.global.f32 	%f175, [%rd5+256];
$L__BB2_10:
	setp.lt.u32 	%p18, %r49, 97;
	mov.f32 	%f176, 0f00000000;
	@%p18 bra 	$L__BB2_13;
	add.s32 	%r59, %r3, 96;
	setp.ge.u32 	%p19, %r59, %r49;
	@%p19 bra 	$L__BB2_13;
	ld.global.f32 	%f176, [%rd5+384];
$L__BB2_13:
	add.s32 	%r61, %r51, %r2;
	setp.gt.s32 	%p20, %r50, 0;
	sub.s32 	%r62, %r61, %r50;
	max.s32 	%r63, %r62, -1;
	add.s32 	%r64, %r61, 1;
	min.s32 	%r7, %r64, %r46;
	add.s32 	%r65, %r63, 1;
	selp.b32 	%r8, %r65, 0, %p20;
	max.s32 	%r9, %r7, %r8;
	setp.le.s32 	%p21, %r7, %r8;
	mov.b32 	%r152, -246811958;
	@%p21 bra 	$L__BB2_47;
	sub.s32 	%r66, %r9, %r8;
	add.s32 	%r10, %r8, 1;
	and.b32  	%r67, %r66, 1;
	setp.eq.b32 	%p22, %r67, 1;
	not.pred 	%p23, %p22;
	mov.f32 	%f192, 0fF149F2CA;
	mov.u32 	%r146, %r8;
	@%p23 bra 	$L__BB2_27;
	setp.ge.u32 	%p24, %r3, %r49;
	mul.lo.s32 	%r68, %r4, %r49;
	mad.lo.s32 	%r11, %r8, %r5, %r68;
	mov.f32 	%f179, 0f00000000;
	@%p24 bra 	$L__BB2_17;
	add.s32 	%r69, %r11, %r3;
	mul.wide.s32 	%rd22, %r69, 4;
	add.s64 	%rd23, %rd2, %rd22;
	ld.global.f32 	%f82, [%rd23];
	fma.rn.f32 	%f179, %f82, %f173, 0f00000000;
$L__BB2_17:
	setp.lt.u32 	%p25, %r49, 33;
	cvt.s64.s32 	%rd24, %r11;
	add.s64 	%rd25, %rd24, %rd4;
	shl.b64 	%rd26, %rd25, 2;
	add.s64 	%rd6, %rd2, %rd26;
	@%p25 bra 	$L__BB2_20;
	add.s32 	%r70, %r3, 32;
	setp.ge.u32 	%p26, %r70, %r49;
	@%p26 bra 	$L__BB2_20;
	ld.global.f32 	%f83, [%rd6+128];
	fma.rn.f32 	%f179, %f83, %f174, %f179;
$L__BB2_20:
	setp.lt.u32 	%p27, %r49, 65;
	@%p27 bra 	$L__BB2_23;
	add.s32 	%r71, %r3, 64;
	setp.ge.u32 	%p28, %r71, %r49;
	@%p28 bra 	$L__BB2_23;
	ld.global.f32 	%f84, [%rd6+256];
	fma.rn.f32 	%f179, %f84, %f175, %f179;
$L__BB2_23:
	setp.lt.u32 	%p29, %r49, 97;
	@%p29 bra 	$L__BB2_26;
	add.s32 	%r72, %r3, 96;
	setp.ge.u32 	%p30, %r72, %r49;
	@%p30 bra 	$L__BB2_26;
	ld.global.f32 	%f85, [%rd6+384];
	fma.rn.f32 	%f179, %f85, %f176, %f179;
$L__BB2_26:
	setp.eq.s32 	%p31, %r3, 0;
	mov.b32 	%r73, %f179;
	shfl.sync.down.b32	%r74|%p32, %r73, 16, 31, -1;
	mov.b32 	%f86, %r74;
	add.f32 	%f87, %f179, %f86;
	mov.b32 	%r75, %f87;
	shfl.sync.down.b32	%r76|%p33, %r75, 8, 31, -1;
	mov.b32 	%f88, %r76;
	add.f32 	%f89, %f87, %f88;
	mov.b32 	%r77, %f89;
	shfl.sync.down.b32	%r78|%p34, %r77, 4, 31, -1;
	mov.b32 	%f90, %r78;
	add.f32 	%f91, %f89, %f90;
	mov.b32 	%r79, %f91;
	shfl.sync.down.b32	%r80|%p35, %r79, 2, 31, -1;
	mov.b32 	%f92, %r80;
	add.f32 	%f93, %f91, %f92;
	mov.b32 	%r81, %f93;
	shfl.sync.down.b32	%r82|%p36, %r81, 1, 31, -1;
	mov.b32 	%f94, %r82;
	add.f32 	%f95, %f93, %f94;
	mov.b32 	%r83, %f95;
	shfl.sync.idx.b32	%r84|%p37, %r83, 0, 31, -1;
	mov.b32 	%f96, %r84;
	mul.f32 	%f97, %f71, %f96;
	setp.gt.f32 	%p38, %f97, 0fF149F2CA;
	selp.f32 	%f99, %f97, 0fF149F2CA, %p38;
	selp.f32 	%f192, %f99, 0fF149F2CA, %p31;
	mov.u32 	%r146, %r10;
$L__BB2_27:
	setp.eq.s32 	%p39, %r7, %r10;
	@%p39 bra 	$L__BB2_46;
	sub.s32 	%r151, %r146, %r9;
	mul.lo.s32 	%r85, %r146, %r48;
	add.s32 	%r86, %r85, %r48;
	add.s32 	%r87, %r4, %r86;
	mul.lo.s32 	%r149, %r49, %r87;
	add.s32 	%r150, %r3, %r149;
	add.s32 	%r88, %r4, %r85;
	mul.lo.s32 	%r148, %r49, %r88;
	add.s32 	%r147, %r3, %r148;
	add.s32 	%r90, %r3, 32;
	add.s32 	%r92, %r3, 64;
	add.s32 	%r94, %r3, 96;
$L__BB2_29:
	setp.ge.u32 	%p40, %r3, %r49;
	mov.f32 	%f185, 0f00000000;
	@%p40 bra 	$L__BB2_31;
	mul.wide.s32 	%rd27, %r147, 4;
	add.s64 	%rd28, %rd2, %rd27;
	ld.global.f32 	%f101, [%rd28];
	fma.rn.f32 	%f185, %f101, %f173, 0f00000000;
$L__BB2_31:
	setp.ge.u32 	%p41, %r90, %r49;
	setp.lt.u32 	%p42, %r49, 33;
	or.pred  	%p1, %p42, %p41;
	cvt.s64.s32 	%rd29, %r148;
	add.s64 	%rd30, %rd29, %rd4;
	shl.b64 	%rd31, %rd30, 2;
	add.s64 	%rd7, %rd2, %rd31;
	@%p1 bra 	$L__BB2_33;
	ld.global.f32 	%f102, [%rd7+128];
	fma.rn.f32 	%f185, %f102, %f174, %f185;
$L__BB2_33:
	setp.ge.u32 	%p43, %r92, %r49;
	setp.lt.u32 	%p44, %r49, 65;
	or.pred  	%p2, %p44, %p43;
	@%p2 bra 	$L__BB2_35;
	ld.global.f32 	%f103, [%rd7+256];
	fma.rn.f32 	%f185, %f103, %f175, %f185;
$L__BB2_35:
	setp.ge.u32 	%p45, %r94, %r49;
	setp.lt.u32 	%p46, %r49, 97;
	or.pred  	%p3, %p46, %p45;
	@%p3 bra 	$L__BB2_37;
	ld.global.f32 	%f104, [%rd7+384];
	fma.rn.f32 	%f185, %f104, %f176, %f185;
$L__BB2_37:
	setp.eq.s32 	%p47, %r3, 0;
	setp.ge.u32 	%p48, %r3, %r49;
	mov.b32 	%r95, %f185;
	shfl.sync.down.b32	%r96|%p49, %r95, 16, 31, -1;
	mov.b32 	%f106, %r96;
	add.f32 	%f107, %f185, %f106;
	mov.b32 	%r97, %f107;
	shfl.sync.down.b32	%r98|%p50, %r97, 8, 31, -1;
	mov.b32 	%f108, %r98;
	add.f32 	%f109, %f107, %f108;
	mov.b32 	%r99, %f109;
	shfl.sync.down.b32	%r100|%p51, %r99, 4, 31, -1;
	mov.b32 	%f110, %r100;
	add.f32 	%f111, %f109, %f110;
	mov.b32 	%r101, %f111;
	shfl.sync.down.b32	%r102|%p52, %r101, 2, 31, -1;
	mov.b32 	%f112, %r102;
	add.f32 	%f113, %f111, %f112;
	mov.b32 	%r103, %f113;
	shfl.sync.down.b32	%r104|%p53, %r103, 1, 31, -1;
	mov.b32 	%f114, %r104;
	add.f32 	%f115, %f113, %f114;
	mov.b32 	%r105, %f115;
	shfl.sync.idx.b32	%r106|%p54, %r105, 0, 31, -1;
	mov.b32 	%f116, %r106;
	mul.f32 	%f117, %f71, %f116;
	setp.gt.f32 	%p55, %f117, %f192;
	selp.f32 	%f119, %f117, %f192, %p55;
	selp.f32 	%f29, %f119, %f192, %p47;
	mov.f32 	%f189, 0f00000000;
	@%p48 bra 	$L__BB2_39;
	mul.wide.s32 	%rd32, %r150, 4;
	add.s64 	%rd33, %rd2, %rd32;
	ld.global.f32 	%f120, [%rd33];
	fma.rn.f32 	%f189, %f120, %f173, 0f00000000;
$L__BB2_39:
	cvt.s64.s32 	%rd34, %r149;
	add.s64 	%rd35, %rd34, %rd4;
	shl.b64 	%rd36, %rd35, 2;
	add.s64 	%rd8, %rd2, %rd36;
	@%p1 bra 	$L__BB2_41;
	ld.global.f32 	%f121, [%rd8+128];
	fma.rn.f32 	%f189, %f121, %f174, %f189;
$L__BB2_41:
	@%p2 bra 	$L__BB2_43;
	ld.global.f32 	%f122, [%rd8+256];
	fma.rn.f32 	%f189, %f122, %f175, %f189;
$L__BB2_43:
	@%p3 bra 	$L__BB2_45;
	ld.global.f32 	%f123, [%rd8+384];
	fma.rn.f32 	%f189, %f123, %f176, %f189;
$L__BB2_45:
	setp.eq.s32 	%p56, %r3, 0;
	mov.b32 	%r107, %f189;
	shfl.sync.down.b32	%r108|%p57, %r107, 16, 31, -1;
	mov.b32 	%f124, %r108;
	add.f32 	%f125, %f189, %f124;
	mov.b32 	%r109, %f125;
	shfl.sync.down.b32	%r110|%p58, %r109, 8, 31, -1;
	mov.b32 	%f126, %r110;
	add.f32 	%f127, %f125, %f126;
	mov.b32 	%r111, %f127;
	shfl.sync.down.b32	%r112|%p59, %r111, 4, 31, -1;
	mov.b32 	%f128, %r112;
	add.f32 	%f129, %f127, %f128;
	mov.b32 	%r113, %f129;
	shfl.sync.down.b32	%r114|%p60, %r113, 2, 31, -1;
	mov.b32 	%f130, %r114;
	add.f32 	%f131, %f129, %f130;
	mov.b32 	%r115, %f131;
	shfl.sync.down.b32	%r116|%p61, %r115, 1, 31, -1;
	mov.b32 	%f132, %r116;
	add.f32 	%f133, %f131, %f132;
	mov.b32 	%r117, %f133;
	shfl.sync.idx.b32	%r118|%p62, %r117, 0, 31, -1;
	mov.b32 	%f134, %r118;
	mul.f32 	%f135, %f71, %f134;
	setp.gt.f32 	%p63, %f135, %f29;
	selp.f32 	%f137, %f135, %f29, %p63;
	selp.f32 	%f192, %f137, %f29, %p56;
	add.s32 	%r151, %r151, 2;
	shl.b32 	%r119, %r5, 1;
	add.s32 	%r150, %r150, %r119;
	add.s32 	%r149, %r149, %r119;
	add.s32 	%r148, %r148, %r119;
	add.s32 	%r147, %r147, %r119;
	setp.ne.s32 	%p64, %r151, 0;
	@%p64 bra 	$L__BB2_29;
$L__BB2_46:
	mov.b32 	%r152, %f192;
$L__BB2_47:
	setp.le.s32 	%p65, %r7, %r8;
	shfl.sync.idx.b32	%r30|%p66, %r152, 0, 31, -1;
	mov.f32 	%f206, 0f00000000;
	mov.f32 	%f205, %f206;
	mov.f32 	%f204, %f206;
	mov.f32 	%f203, %f206;
	mov.f32 	%f202, %f206;
	@%p65 bra 	$L__BB2_68;
	mad.lo.s32 	%r120, %r8, %r48, %r4;
	mul.lo.s32 	%r155, %r49, %r120;
	add.s32 	%r154, %r3, %r155;
	sub.s32 	%r153, %r8, %r9;
	mov.b32 	%f40, %r30;
	mov.f32 	%f206, 0f00000000;
	add.s32 	%r122, %r3, 32;
	add.s32 	%r124, %r3, 64;
	add.s32 	%r126, %r3, 96;
$L__BB2_49:
	setp.ge.u32 	%p67, %r3, %r49;
	mov.f32 	%f199, 0f00000000;
	@%p67 bra 	$L__BB2_51;
	mul.wide.s32 	%rd37, %r154, 4;
	add.s64 	%rd38, %rd2, %rd37;
	ld.global.f32 	%f141, [%rd38];
	fma.rn.f32 	%f199, %f141, %f173, 0f00000000;
$L__BB2_51:
	setp.ge.s32 	%p68, %r122, %r49;
	setp.lt.u32 	%p69, %r49, 33;
	or.pred  	%p4, %p69, %p68;
	cvt.s64.s32 	%rd39, %r155;
	add.s64 	%rd9, %rd39, %rd4;
	@%p4 bra 	$L__BB2_53;
	shl.b64 	%rd40, %rd9, 2;
	add.s64 	%rd41, %rd2, %rd40;
	ld.global.f32 	%f142, [%rd41+128];
	fma.rn.f32 	%f199, %f142, %f174, %f199;
$L__BB2_53:
	setp.ge.s32 	%p70, %r124, %r49;
	setp.lt.u32 	%p71, %r49, 65;
	or.pred  	%p5, %p71, %p70;
	@%p5 bra 	$L__BB2_55;
	shl.b64 	%rd42, %rd9, 2;
	add.s64 	%rd43, %rd2, %rd42;
	ld.global.f32 	%f143, [%rd43+256];
	fma.rn.f32 	%f199, %f143, %f175, %f199;
$L__BB2_55:
	setp.ge.s32 	%p72, %r126, %r49;
	setp.lt.u32 	%p73, %r49, 97;
	or.pred  	%p6, %p73, %p72;
	@%p6 bra 	$L__BB2_57;
	shl.b64 	%rd44, %rd9, 2;
	add.s64 	%rd45, %rd2, %rd44;
	ld.global.f32 	%f144, [%rd45+384];
	fma.rn.f32 	%f199, %f144, %f176, %f199;
$L__BB2_57:
	setp.ne.s32 	%p74, %r3, 0;
	mov.b32 	%r128, %f199;
	shfl.sync.down.b32	%r129|%p75, %r128, 16, 31, -1;
	mov.b32 	%f145, %r129;
	add.f32 	%f146, %f199, %f145;
	mov.b32 	%r130, %f146;
	shfl.sync.down.b32	%r131|%p76, %r130, 8, 31, -1;
	mov.b32 	%f147, %r131;
	add.f32 	%f148, %f146, %f147;
	mov.b32 	%r132, %f148;
	shfl.sync.down.b32	%r133|%p77, %r132, 4, 31, -1;
	mov.b32 	%f149, %r133;
	add.f32 	%f150, %f148, %f149;
	mov.b32 	%r134, %f150;
	shfl.sync.down.b32	%r135|%p78, %r134, 2, 31, -1;
	mov.b32 	%f151, %r135;
	add.f32 	%f152, %f150, %f151;
	mov.b32 	%r136, %f152;
	shfl.sync.down.b32	%r137|%p79, %r136, 1, 31, -1;
	mov.b32 	%f153, %r137;
	add.f32 	%f154, %f152, %f153;
	mov.b32 	%r138, %f154;
	shfl.sync.idx.b32	%r37|%p80, %r138, 0, 31, -1;
	mov.b32 	%r156, 0;
	@%p74 bra 	$L__BB2_59;
	mov.b32 	%f155, %r37;
	mul.f32 	%f156, %f71, %f155;
	sub.f32 	%f157, %f156, %f40;
	mul.f32 	%f158, %f157, 0f3FB8AA3B;
	ex2.approx.f32 	%f159, %f158;
	add.f32 	%f202, %f202, %f159;
	mov.b32 	%r156, %f159;
$L__BB2_59:
	setp.ge.u32 	%p81, %r3, %r49;
	shfl.sync.idx.b32	%r139|%p82, %r156, 0, 31, -1;
	mov.b32 	%f56, %r139;
	@%p81 bra 	$L__BB2_61;
	mul.wide.s32 	%rd46, %r154, 4;
	add.s64 	%rd47, %rd3, %rd46;
	ld.global.f32 	%f160, [%rd47];
	fma.rn.f32 	%f203, %f160, %f56, %f203;
$L__BB2_61:
	shl.b64 	%rd48, %rd9, 2;
	add.s64 	%rd10, %rd3, %rd48;
	@%p4 bra 	$L__BB2_63;
	ld.global.f32 	%f161, [%rd10+128];
	fma.rn.f32 	%f204, %f161, %f56, %f204;
$L__BB2_63:
	@%p5 bra 	$L__BB2_65;
	ld.global.f32 	%f162, [%rd10+256];
	fma.rn.f32 	%f205, %f162, %f56, %f205;
$L__BB2_65:
	@%p6 bra 	$L__BB2_67;
	ld.global.f32 	%f163, [%rd10+384];
	fma.rn.f32 	%f206, %f163, %f56, %f206;
$L__BB2_67:
	add.s32 	%r155, %r155, %r5;
	add.s32 	%r154, %r154, %r5;
	add.s32 	%r153, %r153, 1;
	setp.ne.s32 	%p83, %r153, 0;
	@%p83 bra 	$L__BB2_49;
$L__BB2_68:
	setp.ne.s32 	%p84, %r3, 0;
	mov.b32 	%r157, 0;
	@%p84 bra 	$L__BB2_70;
	setp.gt.f32 	%p85, %f202, 0f00000000;
	rcp.rn.f32 	%f164, %f202;
	selp.f32 	%f165, %f164, 0f00000000, %p85;
	mov.b32 	%r157, %f165;
$L__BB2_70:
	ld.param.u64 	%rd54, [vox_causal_attn_f32_param_0];
	cvta.to.global.u64 	%rd11, %rd54;
	setp.ge.u32 	%p86, %r3, %r49;
	shfl.sync.idx.b32	%r141|%p87, %r157, 0, 31, -1;
	mov.b32 	%f70, %r141;
	@%p86 bra 	$L__BB2_72;
	mul.f32 	%f166, %f203, %f70;
	add.s32 	%r142, %r6, %r3;
	mul.wide.s32 	%rd49, %r142, 4;
	add.s64 	%rd50, %rd11, %rd49;
	st.global.f32 	[%rd50], %f166;
$L__BB2_72:
	setp.lt.u32 	%p88, %r49, 33;
	cvt.s64.s32 	%rd51, %r6;
	add.s64 	%rd52, %rd51, %rd4;
	shl.b64 	%rd53, %rd52, 2;
	add.s64 	%rd12, %rd11, %rd53;
	@%p88 bra 	$L__BB2_75;
	add.s32 	%r143, %r3, 32;
	setp.ge.s32 	%p89, %r143, %r49;
	@%p89 bra 	$L__BB2_75;
	mul.f32 	%f167, %f204, %f70;
	st.global.f32 	[%rd12+128], %f167;
$L__BB2_75:
	setp.lt.u32 	%p90, %r49, 65;
	@%p90 bra 	$L__BB2_78;
	add.s32 	%r144, %r3, 64;
	setp.ge.s32 	%p91, %r144, %r49;
	@%p91 bra 	$L__BB2_78;
	mul.f32 	%f168, %f205, %f70;
	st.global.f32 	[%rd12+256], %f168;
$L__BB2_78:
	setp.lt.u32 	%p92, %r49, 97;
	@%p92 bra 	$L__BB2_81;
	add.s32 	%r145, %r3, 96;
	setp.ge.s32 	%p93, %r145, %r49;
	@%p93 bra 	$L__BB2_81;
	mul.f32 	%f169, %f206, %f70;
	st.global.f32 	[%rd12+384], %f169;
$L__BB2_81:
	ret;

}
	// .globl	vox_pack_heads_f32
.visible .entry vox_pack_heads_f32(
	.param .u64 .ptr .align 1 vox_pack_heads_f32_param_0,
	.param .u64 .ptr .align 1 vox_pack_heads_f32_param_1,
	.param .u32 vox_pack_heads_f32_param_2,
	.param .u32 vox_pack_heads_f32_param_3,
	.param .u32 vox_pack_heads_f32_param_4
)
{
	.reg .pred 	%p<2>;
	.reg .b32 	%r<18>;
	.reg .b32 	%f<2>;
	.reg .b64 	%rd<9>;

	ld.param.u64 	%rd1, [vox_pack_heads_f32_param_0];
	ld.param.u64 	%rd2, [vox_pack_heads_f32_param_1];
	ld.param.u32 	%r2, [vox_pack_heads_f32_param_2];
	ld.param.u32 	%r3, [vox_pack_heads_f32_param_3];
	ld.param.u32 	%r4, [vox_pack_heads_f32_param_4];
	mov.u32 	%r5, %ctaid.x;
	mov.u32 	%r6, %ntid.x;
	mov.u32 	%r7, %tid.x;
	mad.lo.s32 	%r1, %r5, %r6, %r7;
	mul.lo.s32 	%r8, %r3, %r2;
	mul.lo.s32 	%r9, %r8, %r4;
	setp.ge.s32 	%p1, %r1, %r9;
	@%p1 bra 	$L__BB3_2;
	cvta.to.global.u64 	%rd3, %rd2;
	cvta.to.global.u64 	%rd4, %rd1;
	div.s32 	%r10, %r1, %r4;
	mul.lo.s32 	%r11, %r10, %r4;
	sub.s32 	%r12, %r1, %r11;
	div.s32 	%r13, %r10, %r2;
	mul.lo.s32 	%r14, %r13, %r2;
	sub.s32 	%r15, %r10, %r14;
	mad.lo.s32 	%r16, %r15, %r3, %r13;
	mad.lo.s32 	%r17, %r16, %r4, %r12;
	mul.wide.s32 	%rd5, %r17, 4;
	add.s64 	%rd6, %rd3, %rd5;
	ld.global.f32 	%f1, [%rd6];
	mul.wide.s32 	%rd7, %r1, 4;
	add.s64 	%rd8, %rd4, %rd7;
	st.global.f32 	[%rd8], %f1;
$L__BB3_2:
	ret;

}
	// .globl	vox_unpack_heads_f32
.visible .entry vox_unpack_heads_f32(
	.param .u64 .ptr .align 1 vox_unpack_heads_f32_param_0,
	.param .u64 .ptr .align 1 vox_unpack_heads_f32_param_1,
	.param .u32 vox_unpack_heads_f32_param_2,
	.param .u32 vox_unpack_heads_f32_param_3,
	.param .u32 vox_unpack_heads_f32_param_4
)
{
	.reg .pred 	%p<2>;
	.reg .b32 	%r<18>;
	.reg .b32 	%f<2>;
	.reg .b64 	%rd<9>;

	ld.param.u64 	%rd1, [vox_unpack_heads_f32_param_0];
	ld.param.u64 	%rd2, [vox_unpack_heads_f32_param_1];
	ld.param.u32 	%r2, [vox_unpack_heads_f32_param_2];
	ld.param.u32 	%r3, [vox_unpack_heads_f32_param_3];
	ld.param.u32 	%r4, [vox_unpack_heads_f32_param_4];
	mov.u32 	%r5, %ctaid.x;
	mov.u32 	%r6, %ntid.x;
	mov.u32 	%r7, %tid.x;
	mad.lo.s32 	%r1, %r5, %r6, %r7;
	mul.lo.s32 	%r8, %r3, %r2;
	mul.lo.s32 	%r9, %r8, %r4;
	setp.ge.s32 	%p1, %r1, %r9;
	@%p1 bra 	$L__BB4_2;
	cvta.to.global.u64 	%rd3, %rd2;
	cvta.to.global.u64 	%rd4, %rd1;
	div.s32 	%r10, %r1, %r4;
	mul.lo.s32 	%r11, %r10, %r4;
	sub.s32 	%r12, %r1, %r11;
	div.s32 	%r13, %r10, %r2;
	mul.lo.s32 	%r14, %r13, %r2;
	sub.s32 	%r15, %r10, %r14;
	mul.wide.s32 	%rd5, %r1, 4;
	add.s64 	%rd6, %rd3, %rd5;
	ld.global.f32 	%f1, [%rd6];
	mad.lo.s32 	%r16, %r15, %r3, %r13;
	mad.lo.s32 	%r17, %r16, %r4, %r12;
	mul.wide.s32 	%rd7, %r17, 4;
	add.s64 	%rd8, %rd4, %rd7;
	st.global.f32 	[%rd8], %f1;
$L__BB4_2:
	ret;

}
	// .globl	vox_expand_kv_heads_f32
.visible .entry vox_expand_kv_heads_f32(
	.param .u64 .ptr .align 1 vox_expand_kv_heads_f32_param_0,
	.param .u64 .ptr .align 1 vox_expand_kv_heads_f32_param_1,
	.param .u32 vox_expand_kv_heads_f32_param_2,
	.param .u32 vox_expand_kv_heads_f32_param_3,
	.param .u32 vox_expand_kv_heads_f32_param_4,
	.param .u32 vox_expand_kv_heads_f32_param_5
)
{
	.reg .pred 	%p<2>;
	.reg .b32 	%r<21>;
	.reg .b32 	%f<2>;
	.reg .b64 	%rd<9>;

	ld.param.u64 	%rd1, [vox_expand_kv_heads_f32_param_0];
	ld.param.u64 	%rd2, [vox_expand_kv_heads_f32_param_1];
	ld.param.u32 	%r2, [vox_expand_kv_heads_f32_param_2];
	ld.param.u32 	%r3, [vox_expand_kv_heads_f32_param_3];
	ld.param.u32 	%r4, [vox_expand_kv_heads_f32_param_4];
	ld.param.u32 	%r5, [vox_expand_kv_heads_f32_param_5];
	mov.u32 	%r6, %ctaid.x;
	mov.u32 	%r7, %ntid.x;
	mov.u32 	%r8, %tid.x;
	mad.lo.s32 	%r1, %r6, %r7, %r8;
	mul.lo.s32 	%r9, %r3, %r2;
	mul.lo.s32 	%r10, %r9, %r5;
	setp.ge.s32 	%p1, %r1, %r10;
	@%p1 bra 	$L__BB5_2;
	cvta.to.global.u64 	%rd3, %rd2;
	cvta.to.global.u64 	%rd4, %rd1;
	div.s32 	%r11, %r1, %r5;
	mul.lo.s32 	%r12, %r11, %r5;
	sub.s32 	%r13, %r1, %r12;
	div.s32 	%r14, %r11, %r2;
	mul.lo.s32 	%r15, %r14, %r2;
	sub.s32 	%r16, %r11, %r15;
	div.s32 	%r17, %r3, %r4;
	div.s32 	%r18, %r14, %r17;
	mad.lo.s32 	%r19, %r18, %r2, %r16;
	mad.lo.s32 	%r20, %r19, %r5, %r13;
	mul.wide.s32 	%rd5, %r20, 4;
	add.s64 	%rd6, %rd3, %rd5;
	ld.global.f32 	%f1, [%rd6];
	mul.wide.s32 	%rd7, %r1, 4;
	add.s64 	%rd8, %rd4, %rd7;
	st.global.f32 	[%rd8], %f1;
$L__BB5_2:
	ret;

}
	// .globl	vox_rms_norm_f32
.visible .entry vox_rms_norm_f32(
	.param .u64 .ptr .align 1 vox_rms_norm_f32_param_0,
	.param .u64 .ptr .align 1 vox_rms_norm_f32_param_1,
	.param .u64 .ptr .align 1 vox_rms_norm_f32_param_2,
	.param .u32 vox_rms_norm_f32_param_3,
	.param .u32 vox_rms_norm_f32_param_4,
	.param .f32 vox_rms_norm_f32_param_5
)
{
	.reg .pred 	%p<17>;
	.reg .b32 	%r<63>;
	.reg .b32 	%f<54>;
	.reg .b64 	%rd<66>;
	// demoted variable
	.shared .align 4 .b8 _ZZ16vox_rms_norm_f32E2sh[1024];
	ld.param.u64 	%rd16, [vox_rms_norm_f32_param_0];
	ld.param.u64 	%rd15, [vox_rms_norm_f32_param_1];
	ld.param.u64 	%rd17, [vox_rms_norm_f32_param_2];
	ld.param.u32 	%r26, [vox_rms_norm_f32_param_3];
	ld.param.u32 	%r25, [vox_rms_norm_f32_param_4];
	ld.param.f32 	%f9, [vox_rms_norm_f32_param_5];
	cvta.to.global.u64 	%rd1, %rd16;
	cvta.to.global.u64 	%rd2, %rd17;
	mov.u32 	%r1, %ctaid.x;
	setp.ge.s32 	%p1, %r1, %r26;
	@%p1 bra 	$L__BB6_18;
	cvta.to.global.u64 	%rd3, %rd15;
	cvt.u64.u32 	%rd18, %r1;
	cvt.s64.s32 	%rd19, %r25;
	mul.lo.s64 	%rd4, %rd19, %rd18;
	shl.b64 	%rd20, %rd4, 2;
	add.s64 	%rd5, %rd3, %rd20;
	mov.u32 	%r62, %tid.x;
	setp.ge.s32 	%p2, %r62, %r25;
	mov.f32 	%f53, 0f00000000;
	@%p2 bra 	$L__BB6_7;
	mov.u32 	%r3, %ntid.x;
	add.s32 	%r27, %r62, %r3;
	max.u32 	%r28, %r25, %r27;
	setp.lt.u32 	%p3, %r27, %r25;
	selp.u32 	%r29, 1, 0, %p3;
	add.s32 	%r30, %r27, %r29;
	sub.s32 	%r31, %r28, %r30;
	div.u32 	%r32, %r31, %r3;
	add.s32 	%r4, %r32, %r29;
	and.b32  	%r33, %r4, 3;
	setp.eq.s32 	%p4, %r33, 3;
	mov.f32 	%f53, 0f00000000;
	mov.u32 	%r57, %r62;
	@%p4 bra 	$L__BB6_5;
	mul.wide.u32 	%rd22, %r62, 4;
	add.s64 	%rd23, %rd20, %rd22;
	add.s64 	%rd64, %rd3, %rd23;
	mul.wide.u32 	%rd7, %r3, 4;
	add.s32 	%r34, %r4, 1;
	and.b32  	%r35, %r34, 3;
	neg.s32 	%r55, %r35;
	mov.f32 	%f53, 0f00000000;
	mov.u32 	%r57, %r62;
$L__BB6_4:
	.pragma "nounroll";
	ld.global.f32 	%f14, [%rd64];
	fma.rn.f32 	%f53, %f14, %f14, %f53;
	add.s32 	%r57, %r57, %r3;
	add.s64 	%rd64, %rd64, %rd7;
	add.s32 	%r55, %r55, 1;
	setp.ne.s32 	%p5, %r55, 0;
	@%p5 bra 	$L__BB6_4;
$L__BB6_5:
	setp.lt.u32 	%p6, %r4, 3;
	@%p6 bra 	$L__BB6_7;
$L__BB6_6:
	mul.wide.u32 	%rd24, %r57, 4;
	add.s64 	%rd25, %rd5, %rd24;
	ld.global.f32 	%f15, [%rd25];
	fma.rn.f32 	%f16, %f15, %f15, %f53;
	add.s32 	%r36, %r57, %r3;
	mul.wide.u32 	%rd26, %r36, 4;
	add.s64 	%rd27, %rd5, %rd26;
	ld.global.f32 	%f17, [%rd27];
	fma.rn.f32 	%f18, %f17, %f17, %f16;
	add.s32 	%r37, %r36, %r3;
	mul.wide.u32 	%rd28, %r37, 4;
	add.s64 	%rd29, %rd5, %rd28;
	ld.global.f32 	%f19, [%rd29];
	fma.rn.f32 	%f20, %f19, %f19, %f18;
	add.s32 	%r38, %r37, %r3;
	mul.wide.u32 	%rd30, %r38, 4;
	add.s64 	%rd31, %rd5, %rd30;
	ld.global.f32 	%f21, [%rd31];
	fma.rn.f32 	%f53, %f21, %f21, %f20;
	add.s32 	%r57, %r38, %r3;
	setp.lt.s32 	%p7, %r57, %r25;
	@%p7 bra 	$L__BB6_6;
$L__BB6_7:
	shl.b32 	%r39, %r62, 2;
	mov.u32 	%r40, _ZZ16vox_rms_norm_f32E2sh;
	add.s32 	%r13, %r40, %r39;
	st.shared.f32 	[%r13], %f53;
	bar.sync 	0;
	mov.u32 	%r14, %ntid.x;
	setp.lt.u32 	%p8, %r14, 2;
	@%p8 bra 	$L__BB6_12;
	mov.u32 	%r59, %r14;
$L__BB6_9:
	shr.u32 	%r16, %r59, 1;
	setp.ge.u32 	%p9, %r62, %r16;
	@%p9 bra 	$L__BB6_11;
	shl.b32 	%r41, %r16, 2;
	add.s32 	%r42, %r13, %r41;
	ld.shared.f32 	%f22, [%r42];
	ld.shared.f32 	%f23, [%r13];
	add.f32 	%f24, %f22, %f23;
	st.shared.f32 	[%r13], %f24;
$L__BB6_11:
	bar.sync 	0;
	setp.gt.u32 	%p10, %r59, 3;
	mov.u32 	%r59, %r16;
	@%p10 bra 	$L__BB6_9;
$L__BB6_12:
	setp.ge.s32 	%p11, %r62, %r25;
	ld.shared.f32 	%f25, [_ZZ16vox_rms_norm_f32E2sh];
	cvt.rn.f32.s32 	%f26, %r25;
	div.rn.f32 	%f27, %f25, %f26;
	add.f32 	%f28, %f9, %f27;
	rsqrt.approx.f32 	%f8, %f28;
	@%p11 bra 	$L__BB6_18;
	add.s32 	%r43, %r62, %r14;
	max.s32 	%r44, %r25, %r43;
	setp.lt.s32 	%p12, %r43, %r25;
	selp.u32 	%r45, 1, 0, %p12;
	add.s32 	%r46, %r43, %r45;
	sub.s32 	%r47, %r44, %r46;
	div.u32 	%r48, %r47, %r14;
	add.s32 	%r17, %r48, %r45;
	and.b32  	%r49, %r17, 3;
	setp.eq.s32 	%p13, %r49, 3;
	@%p13 bra 	$L__BB6_16;
	add.s32 	%r50, %r17, 1;
	and.b32  	%r51, %r50, 3;
	add.s64 	%rd10, %rd1, %rd20;
	mul.wide.u32 	%rd65, %r62, 4;
	mul.wide.u32 	%rd12, %r14, 4;
	neg.s32 	%r60, %r51;
	mad.lo.s32 	%r62, %r14, %r51, %r62;
$L__BB6_15:
	.pragma "nounroll";
	add.s64 	%rd33, %rd5, %rd65;
	ld.global.f32 	%f29, [%rd33];
	mul.f32 	%f30, %f8, %f29;
	add.s64 	%rd34, %rd2, %rd65;
	ld.global.f32 	%f31, [%rd34];
	mul.f32 	%f32, %f30, %f31;
	add.s64 	%rd35, %rd10, %rd65;
	st.global.f32 	[%rd35], %f32;
	add.s64 	%rd65, %rd65, %rd12;
	add.s32 	%r60, %r60, 1;
	setp.ne.s32 	%p14, %r60, 0;
	@%p14 bra 	$L__BB6_15;
$L__BB6_16:
	setp.lt.u32 	%p15, %r17, 3;
	@%p15 bra 	$L__BB6_18;
$L__BB6_17:
	cvt.u64.u32 	%rd36, %r62;
	mul.wide.u32 	%rd37, %r62, 4;
	add.s64 	%rd38, %rd5, %rd37;
	ld.global.f32 	%f33, [%rd38];
	mul.f32 	%f34, %f8, %f33;
	add.s64 	%rd39, %rd2, %rd37;
	ld.global.f32 	%f35, [%rd39];
	mul.f32 	%f36, %f34, %f35;
	add.s64 	%rd40, %rd4, %rd36;
	shl.b64 	%rd41, %rd40, 2;
	add.s64 	%rd42, %rd1, %rd41;
	st.global.f32 	[%rd42], %f36;
	add.s32 	%r52, %r62, %r14;
	cvt.u64.u32 	%rd43, %r52;
	mul.wide.u32 	%rd44, %r52, 4;
	add.s64 	%rd45, %rd5, %rd44;
	ld.global.f32 	%f37, [%rd45];
	mul.f32 	%f38, %f8, %f37;
	add.s64 	%rd46, %rd2, %rd44;
	ld.global.f32 	%f39, [%rd46];
	mul.f32 	%f40, %f38, %f39;
	add.s64 	%rd47, %rd4, %rd43;
	shl.b64 	%rd48, %rd47, 2;
	add.s64 	%rd49, %rd1, %rd48;
	st.global.f32 	[%rd49], %f40;
	add.s32 	%r53, %r52, %r14;
	cvt.u64.u32 	%rd50, %r53;
	mul.wide.u32 	%rd51, %r53, 4;
	add.s64 	%rd52, %rd5, %rd51;
	ld.global.f32 	%f41, [%rd52];
	mul.f32 	%f42, %f8, %f41;
	add.s64 	%rd53, %rd2, %rd51;
	ld.global.f32 	%f43, [%rd53];
	mul.f32 	%f44, %f42, %f43;
	add.s64 	%rd54, %rd4, %rd50;
	shl.b64 	%rd55, %rd54, 2;
	add.s64 	%rd56, %rd1, %rd55;
	st.global.f32 	[%rd56], %f44;
	add.s32 	%r54, %r53, %r14;
	cvt.u64.u32 	%rd57, %r54;
	mul.wide.u32 	%rd58, %r54, 4;
	add.s64 	%rd59, %rd5, %rd58;
	ld.global.f32 	%f45, [%rd59];
	mul.f32 	%f46, %f8, %f45;
	add.s64 	%rd60, %rd2, %rd58;
	ld.global.f32 	%f47, [%rd60];
	mul.f32 	%f48, %f46, %f47;
	add.s64 	%rd61, %rd4, %rd57;
	shl.b64 	%rd62, %rd61, 2;
	add.s64 	%rd63, %rd1, %rd62;
	st.global.f32 	[%rd63], %f48;
	add.s32 	%r62, %r54, %r14;
	setp.lt.s32 	%p16, %r62, %r25;
	@%p16 bra 	$L__BB6_17;
$L__BB6_18:
	ret;

}
	// .globl	vox_add_bias_f32
.visible .entry vox_add_bias_f32(
	.param .u64 .ptr .align 1 vox_add_bias_f32_param_0,
	.param .u64 .ptr .align 1 vox_add_bias_f32_param_1,
	.param .u32 vox_add_bias_f32_param_2,
	.param .u32 vox_add_bias_f32_param_3
)
{
	.reg .pred 	%p<2>;
	.reg .b32 	%r<9>;
	.reg .b32 	%f<4>;
	.reg .b64 	%rd<9>;

	ld.param.u64 	%rd1, [vox_add_bias_f32_param_0];
	ld.param.u64 	%rd2, [vox_add_bias_f32_param_1];
	ld.param.u32 	%r3, [vox_add_bias_f32_param_2];
	ld.param.u32 	%r2, [vox_add_bias_f32_param_3];
	mov.u32 	%r4, %ctaid.x;
	mov.u32 	%r5, %ntid.x;
	mov.u32 	%r6, %tid.x;
	mad.lo.s32 	%r1, %r4, %r5, %r6;
	mul.lo.s32 	%r7, %r2, %r3;
	setp.ge.s32 	%p1, %r1, %r7;
	@%p1 bra 	$L__BB7_2;
	cvta.to.global.u64 	%rd3, %rd2;
	cvta.to.global.u64 	%rd4, %rd1;
	rem.s32 	%r8, %r1, %r2;
	mul.wide.s32 	%rd5, %r8, 4;
	add.s64 	%rd6, %rd3, %rd5;
	ld.global.f32 	%f1, [%rd6];
	mul.wide.s32 	%rd7, %r1, 4;
	add.s64 	%rd8, %rd4, %rd7;
	ld.global.f32 	%f2, [%rd8];
	add.f32 	%f3, %f1, %f2;
	st.global.f32 	[%rd8], %f3;
$L__BB7_2:
	ret;

}
	// .globl	vox_add_inplace_f32
.visible .entry vox_add_inplace_f32(
	.param .u64 .ptr .align 1 vox_add_inplace_f32_param_0,
	.param .u64 .ptr .align 1 vox_add_inplace_f32_param_1,
	.param .u32 vox_add_inplace_f32_param_2
)
{
	.reg .pred 	%p<2>;
	.reg .b32 	%r<6>;
	.reg .b32 	%f<4>;
	.reg .b64 	%rd<8>;

	ld.param.u64 	%rd1, [vox_add_inplace_f32_param_0];
	ld.param.u64 	%rd2, [vox_add_inplace_f32_param_1];
	ld.param.u32 	%r2, [vox_add_inplace_f32_param_2];
	mov.u32 	%r3, %ctaid.x;
	mov.u32 	%r4, %ntid.x;
	mov.u32 	%r5, %tid.x;
	mad.lo.s32 	%r1, %r3, %r4, %r5;
	setp.ge.s32 	%p1, %r1, %r2;
	@%p1 bra 	$L__BB8_2;
	cvta.to.global.u64 	%rd3, %rd2;
	cvta.to.global.u64 	%rd4, %rd1;
	mul.wide.s32 	%rd5, %r1, 4;
	add.s64 	%rd6, %rd3, %rd5;
	ld.global.f32 	%f1, [%rd6];
	add.s64 	%rd7, %rd4, %rd5;
	ld.global.f32 	%f2, [%rd7];
	add.f32 	%f3, %f1, %f2;
	st.global.f32 	[%rd7], %f3;
$L__BB8_2:
	ret;

}
	// .globl	vox_mul_inplace_f32
.visible .entry vox_mul_inplace_f32(
	.param .u64 .ptr .align 1 vox_mul_inplace_f32_param_0,
	.param .u64 .ptr .align 1 vox_mul_inplace_f32_param_1,
	.param .u32 vox_mul_inplace_f32_param_2
)
{
	.reg .pred 	%p<2>;
	.reg .b32 	%r<6>;
	.reg .b32 	%f<4>;
	.reg .b64 	%rd<8>;

	ld.param.u64 	%rd1, [vox_mul_inplace_f32_param_0];
	ld.param.u64 	%rd2, [vox_mul_inplace_f32_param_1];
	ld.param.u32 	%r2, [vox_mul_inplace_f32_param_2];
	mov.u32 	%r3, %ctaid.x;
	mov.u32 	%r4, %ntid.x;
	mov.u32 	%r5, %tid.x;
	mad.lo.s32 	%r1, %r3, %r4, %r5;
	setp.ge.s32 	%p1, %r1, %r2;
	@%p1 bra 	$L__BB9_2;
	cvta.to.global.u64 	%rd3, %rd2;
	cvta.to.global.u64 	%rd4, %rd1;
	mul.wide.s32 	%rd5, %r1, 4;
	add.s64 	%rd6, %rd3, %rd5;
	ld.global.f32 	%f1, [%rd6];
	add.s64 	%rd7, %rd4, %rd5;
	ld.global.f32 	%f2, [%rd7];
	mul.f32 	%f3, %f1, %f2;
	st.global.f32 	[%rd7], %f3;
$L__BB9_2:
	ret;

}
	// .globl	vox_mul_1p_inplace_f32
.visible .entry vox_mul_1p_inplace_f32(
	.param .u64 .ptr .align 1 vox_mul_1p_inplace_f32_param_0,
	.param .u64 .ptr .align 1 vox_mul_1p_inplace_f32_param_1,
	.param .u32 vox_mul_1p_inplace_f32_param_2
)
{
	.reg .pred 	%p<2>;
	.reg .b32 	%r<6>;
	.reg .b32 	%f<5>;
	.reg .b64 	%rd<8>;

	ld.param.u64 	%rd1, [vox_mul_1p_inplace_f32_param_0];
	ld.param.u64 	%rd2, [vox_mul_1p_inplace_f32_param_1];
	ld.param.u32 	%r2, [vox_mul_1p_inplace_f32_param_2];
	mov.u32 	%r3, %ctaid.x;
	mov.u32 	%r4, %ntid.x;
	mov.u32 	%r5, %tid.x;
	mad.lo.s32 	%r1, %r3, %r4, %r5;
	setp.ge.s32 	%p1, %r1, %r2;
	@%p1 bra 	$L__BB10_2;
	cvta.to.global.u64 	%rd3, %rd2;
	cvta.to.global.u64 	%rd4, %rd1;
	mul.wide.s32 	%rd5, %r1, 4;
	add.s64 	%rd6, %rd3, %rd5;
	ld.global.f32 	%f1, [%rd6];
	add.f32 	%f2, %f1, 0f3F800000;
	add.s64 	%rd7, %rd4, %rd5;
	ld.global.f32 	%f3, [%rd7];
	mul.f32 	%f4, %f3, %f2;
	st.global.f32 	[%rd7], %f4;
$L__BB10_2:
	ret;

}
	// .globl	vox_silu_inplace_f32
.visible .entry vox_silu_inplace_f32(
	.param .u64 .ptr .align 1 vox_silu_inplace_f32_param_0,
	.param .u32 vox_silu_inplace_f32_param_1
)
{
	.reg .pred 	%p<2>;
	.reg .b32 	%r<6>;
	.reg .b32 	%f<6>;
	.reg .b64 	%rd<5>;

	ld.param.u64 	%rd1, [vox_silu_inplace_f32_param_0];
	ld.param.u32 	%r2, [vox_silu_inplace_f32_param_1];
	mov.u32 	%r3, %ctaid.x;
	mov.u32 	%r4, %ntid.x;
	mov.u32 	%r5, %tid.x;
	mad.lo.s32 	%r1, %r3, %r4, %r5;
	setp.ge.s32 	%p1, %r1, %r2;
	@%p1 bra 	$L__BB11_2;
	cvta.to.global.u64 	%rd2, %rd1;
	mul.wide.s32 	%rd3, %r1, 4;
	add.s64 	%rd4, %rd2, %rd3;
	ld.global.f32 	%f1, [%rd4];
	mul.f32 	%f2, %f1, 0fBFB8AA3B;
	ex2.approx.f32 	%f3, %f2;
	add.f32 	%f4, %f3, 0f3F800000;
	div.rn.f32 	%f5, %f1, %f4;
	st.global.f32 	[%rd4], %f5;
$L__BB11_2:
	ret;

}
	// .globl	vox_gelu_inplace_f32
.visible .entry vox_gelu_inplace_f32(
	.param .u64 .ptr .align 1 vox_gelu_inplace_f32_param_0,
	.param .u32 vox_gelu_inplace_f32_param_1
)
{
	.reg .pred 	%p<4>;
	.reg .b32 	%r<6>;
	.reg .b32 	%f<24>;
	.reg .b64 	%rd<5>;

	ld.param.u64 	%rd1, [vox_gelu_inplace_f32_param_0];
	ld.param.u32 	%r2, [vox_gelu_inplace_f32_param_1];
	mov.u32 	%r3, %ctaid.x;
	mov.u32 	%r4, %ntid.x;
	mov.u32 	%r5, %tid.x;
	mad.lo.s32 	%r1, %r3, %r4, %r5;
	setp.ge.s32 	%p1, %r1, %r2;
	@%p1 bra 	$L__BB12_2;
	cvta.to.global.u64 	%rd2, %rd1;
	mul.wide.s32 	%rd3, %r1, 4;
	add.s64 	%rd4, %rd2, %rd3;
	ld.global.f32 	%f1, [%rd4];
	mul.f32 	%f2, %f1, %f1;
	mul.f32 	%f3, %f1, %f2;
	fma.rn.f32 	%f4, %f3, 0f3D372713, %f1;
	mul.f32 	%f5, %f4, 0f3F4C422A;
	mul.f32 	%f6, %f1, 0f3F000000;
	abs.f32 	%f7, %f5;
	mul.f32 	%f8, %f7, 0f4038AA3B;
	ex2.approx.ftz.f32 	%f9, %f8;
	add.f32 	%f10, %f9, 0f3F800000;
	rcp.approx.ftz.f32 	%f11, %f10;
	fma.rn.f32 	%f12, %f11, 0fC0000000, 0f3F800000;
	setp.ge.f32 	%p2, %f7, 0f41102CB4;
	selp.f32 	%f13, 0f3F800000, %f12, %p2;
	copysign.f32 	%f14, %f5, %f13;
	mul.f32 	%f15, %f5, %f5;
	fma.rn.f32 	%f16, %f15, 0f3C80F082, 0fBD563CAE;
	fma.rn.f32 	%f17, %f16, %f15, 0f3E085941;
	fma.rn.f32 	%f18, %f17, %f15, 0fBEAAA9ED;
	fma.rn.f32 	%f19, %f18, %f15, 0f00000000;
	fma.rn.f32 	%f20, %f19, %f5, %f5;
	setp.ge.f32 	%p3, %f7, 0f3F19999A;
	selp.f32 	%f21, %f14, %f20, %p3;
	add.f32 	%f22, %f21, 0f3F800000;
	mul.f32 	%f23, %f6, %f22;
	st.global.f32 	[%rd4], %f23;
$L__BB12_2:
	ret;

}
	// .globl	vox_f32_to_bf16
.visible .entry vox_f32_to_bf16(
	.param .u64 .ptr .align 1 vox_f32_to_bf16_param_0,
	.param .u64 .ptr .align 1 vox_f32_to_bf16_param_1,
	.param .u32 vox_f32_to_bf16_param_2
)
{
	.reg .pred 	%p<2>;
	.reg .b16 	%rs<2>;
	.reg .b32 	%r<6>;
	.reg .b32 	%f<2>;
	.reg .b64 	%rd<9>;

	ld.param.u64 	%rd1, [vox_f32_to_bf16_param_0];
	ld.param.u64 	%rd2, [vox_f32_to_bf16_param_1];
	ld.param.u32 	%r2, [vox_f32_to_bf16_param_2];
	mov.u32 	%r3, %ctaid.x;
	mov.u32 	%r4, %ntid.x;
	mov.u32 	%r5, %tid.x;
	mad.lo.s32 	%r1, %r3, %r4, %r5;
	setp.ge.s32 	%p1, %r1, %r2;
	@%p1 bra 	$L__BB13_2;
	cvta.to.global.u64 	%rd3, %rd2;
	cvta.to.global.u64 	%rd4, %rd1;
	mul.wide.s32 	%rd5, %r1, 4;
	add.s64 	%rd6, %rd3, %rd5;
	ld.global.f32 	%f1, [%rd6];
	// begin inline asm
	{  cvt.rn.bf16.f32 %rs1, %f1;}

	// end inline asm
	mul.wide.s32 	%rd7, %r1, 2;
	add.s64 	%rd8, %rd4, %rd7;
	st.global.u16 	[%rd8], %rs1;
$L__BB13_2:
	ret;

}
	// .globl	vox_f32_to_f16
.visible .entry vox_f32_to_f16(
	.param .u64 .ptr .align 1 vox_f32_to_f16_param_0,
	.param .u64 .ptr .align 1 vox_f32_to_f16_param_1,
	.param .u32 vox_f32_to_f16_param_2
)
{
	.reg .pred 	%p<2>;
	.reg .b16 	%rs<2>;
	.reg .b32 	%r<6>;
	.reg .b32 	%f<2>;
	.reg .b64 	%rd<9>;

	ld.param.u64 	%rd1, [vox_f32_to_f16_param_0];
	ld.param.u64 	%rd2, [vox_f32_to_f16_param_1];
	ld.param.u32 	%r2, [vox_f32_to_f16_param_2];
	mov.u32 	%r3, %ctaid.x;
	mov.u32 	%r4, %ntid.x;
	mov.u32 	%r5, %tid.x;
	mad.lo.s32 	%r1, %r3, %r4, %r5;
	setp.ge.s32 	%p1, %r1, %r2;
	@%p1 bra 	$L__BB14_2;
	cvta.to.global.u64 	%rd3, %rd2;
	cvta.to.global.u64 	%rd4, %rd1;
	mul.wide.s32 	%rd5, %r1, 4;
	add.s64 	%rd6, %rd3, %rd5;
	ld.global.f32 	%f1, [%rd6];
	// begin inline asm
	{  cvt.rn.f16.f32 %rs1, %f1;}

	// end inline asm
	mul.wide.s32 	%rd7, %r1, 2;
	add.s64 	%rd8, %rd4, %rd7;
	st.global.u16 	[%rd8], %rs1;
$L__BB14_2:
	ret;

}
	// .globl	vox_apply_rope_f32
.visible .entry vox_apply_rope_f32(
	.param .u64 .ptr .align 1 vox_apply_rope_f32_param_0,
	.param .u64 .ptr .align 1 vox_apply_rope_f32_param_1,
	.param .u32 vox_apply_rope_f32_param_2,
	.param .u32 vox_apply_rope_f32_param_3,
	.param .u32 vox_apply_rope_f32_param_4
)
{
	.reg .pred 	%p<2>;
	.reg .b32 	%r<21>;
	.reg .b32 	%f<10>;
	.reg .b64 	%rd<17>;

	ld.param.u64 	%rd1, [vox_apply_rope_f32_param_0];
	ld.param.u64 	%rd2, [vox_apply_rope_f32_param_1];
	ld.param.u32 	%r5, [vox_apply_rope_f32_param_2];
	ld.param.u32 	%r3, [vox_apply_rope_f32_param_3];
	ld.param.u32 	%r4, [vox_apply_rope_f32_param_4];
	shr.u32 	%r6, %r4, 31;
	add.s32 	%r7, %r4, %r6;
	shr.s32 	%r1, %r7, 1;
	mov.u32 	%r8, %ctaid.x;
	mov.u32 	%r9, %ntid.x;
	mov.u32 	%r10, %tid.x;
	mad.lo.s32 	%r2, %r8, %r9, %r10;
	mul.lo.s32 	%r11, %r3, %r5;
	mul.lo.s32 	%r12, %r11, %r1;
	setp.ge.s32 	%p1, %r2, %r12;
	@%p1 bra 	$L__BB15_2;
	cvta.to.global.u64 	%rd3, %rd2;
	cvta.to.global.u64 	%rd4, %rd1;
	div.s32 	%r13, %r2, %r1;
	mul.lo.s32 	%r14, %r13, %r1;
	sub.s32 	%r15, %r2, %r14;
	div.s32 	%r16, %r13, %r3;
	mul.lo.s32 	%r17, %r16, %r3;
	sub.s32 	%r18, %r13, %r17;
	mul.wide.s32 	%rd5, %r1, %r16;
	shl.b64 	%rd6, %rd5, 3;
	mul.wide.s32 	%rd7, %r15, 8;
	add.s64 	%rd8, %rd6, %rd7;
	add.s64 	%rd9, %rd3, %rd8;
	ld.global.f32 	%f1, [%rd9];
	ld.global.f32 	%f2, [%rd9+4];
	mul.lo.s32 	%r19, %r4, %r3;
	mul.wide.s32 	%rd10, %r16, %r19;
	mul.wide.s32 	%rd11, %r18, %r4;
	add.s64 	%rd12, %rd10, %rd11;
	shl.b32 	%r20, %r15, 1;
	cvt.s64.s32 	%rd13, %r20;
	add.s64 	%rd14, %rd12, %rd13;
	shl.b64 	%rd15, %rd14, 2;
	add.s64 	%rd16, %rd4, %rd15;
	ld.global.f32 	%f3, [%rd16];
	ld.global.f32 	%f4, [%rd16+4];
	mul.f32 	%f5, %f1, %f3;
	mul.f32 	%f6, %f2, %f4;
	sub.f32 	%f7, %f5, %f6;
	st.global.f32 	[%rd16], %f7;
	mul.f32 	%f8, %f1, %f4;
	fma.rn.f32 	%f9, %f2, %f3, %f8;
	st.global.f32 	[%rd16+4], %f9;
$L__BB15_2:
	ret;

}
	// .globl	vox_downsample4_concat_f32
.visible .entry vox_downsample4_concat_f32(
	.param .u64 .ptr .align 1 vox_downsample4_concat_f32_param_0,
	.param .u64 .ptr .align 1 vox_downsample4_concat_f32_param_1,
	.param .u32 vox_downsample4_concat_f32_param_2,
	.param .u32 vox_downsample4_concat_f32_param_3,
	.param .u32 vox_downsample4_concat_f32_param_4
)
{
	.reg .pred 	%p<2>;
	.reg .b32 	%r<23>;
	.reg .b32 	%f<2>;
	.reg .b64 	%rd<12>;

	ld.param.u64 	%rd1, [vox_downsample4_concat_f32_param_0];
	ld.param.u64 	%rd2, [vox_downsample4_concat_f32_param_1];
	ld.param.u32 	%r3, [vox_downsample4_concat_f32_param_2];
	ld.param.u32 	%r5, [vox_downsample4_concat_f32_param_3];
	ld.param.u32 	%r4, [vox_downsample4_concat_f32_param_4];
	shr.s32 	%r6, %r5, 31;
	shr.u32 	%r7, %r6, 30;
	add.s32 	%r8, %r5, %r7;
	shr.s32 	%r9, %r8, 2;
	shl.b32 	%r1, %r4, 2;
	mov.u32 	%r10, %ctaid.x;
	mov.u32 	%r11, %ntid.x;
	mov.u32 	%r12, %tid.x;
	mad.lo.s32 	%r2, %r10, %r11, %r12;
	mul.lo.s32 	%r13, %r1, %r9;
	setp.ge.s32 	%p1, %r2, %r13;
	@%p1 bra 	$L__BB16_2;
	cvta.to.global.u64 	%rd3, %rd2;
	cvta.to.global.u64 	%rd4, %rd1;
	div.s32 	%r14, %r2, %r1;
	mul.lo.s32 	%r15, %r14, %r1;
	sub.s32 	%r16, %r2, %r15;
	div.s32 	%r17, %r16, %r4;
	mul.lo.s32 	%r18, %r17, %r4;
	sub.s32 	%r19, %r16, %r18;
	shl.b32 	%r20, %r14, 2;
	add.s32 	%r21, %r20, %r3;
	add.s32 	%r22, %r21, %r17;
	mul.wide.s32 	%rd5, %r22, %r4;
	cvt.s64.s32 	%rd6, %r19;
	add.s64 	%rd7, %rd5, %rd6;
	shl.b64 	%rd8, %rd7, 2;
	add.s64 	%rd9, %rd3, %rd8;
	ld.global.f32 	%f1, [%rd9];
	mul.wide.s32 	%rd10, %r2, 4;
	add.s64 	%rd11, %rd4, %rd10;
	st.global.f32 	[%rd11], %f1;
$L__BB16_2:
	ret;

}
	// .globl	vox_argmax_f32
.visible .entry vox_argmax_f32(
	.param .u64 .ptr .align 1 vox_argmax_f32_param_0,
	.param .u64 .ptr .align 1 vox_argmax_f32_param_1,
	.param .u32 vox_argmax_f32_param_2
)
{
	.reg .pred 	%p<17>;
	.reg .b32 	%r<79>;
	.reg .b32 	%f<27>;
	.reg .b64 	%rd<19>;
	// demoted variable
	.shared .align 4 .b8 _ZZ14vox_argmax_f32E6sh_val[1024];
	// demoted variable
	.shared .align 4 .b8 _ZZ14vox_argmax_f32E6sh_idx[1024];
	ld.param.u64 	%rd6, [vox_argmax_f32_param_0];
	ld.param.u64 	%rd7, [vox_argmax_f32_param_1];
	ld.param.u32 	%r39, [vox_argmax_f32_param_2];
	cvta.to.global.u64 	%rd1, %rd7;
	mov.u32 	%r1, %tid.x;
	setp.ge.s32 	%p1, %r1, %r39;
	mov.b32 	%r77, 0;
	mov.f32 	%f26, 0fF149F2CA;
	@%p1 bra 	$L__BB17_7;
	mov.u32 	%r2, %ntid.x;
	add.s32 	%r66, %r1, %r2;
	max.u32 	%r43, %r39, %r66;
	setp.lt.u32 	%p2, %r66, %r39;
	selp.u32 	%r44, 1, 0, %p2;
	add.s32 	%r45, %r66, %r44;
	sub.s32 	%r46, %r43, %r45;
	div.u32 	%r47, %r46, %r2;
	add.s32 	%r48, %r47, %r44;
	add.s32 	%r4, %r48, 1;
	and.b32  	%r5, %r4, 3;
	setp.lt.u32 	%p3, %r48, 3;
	mov.f32 	%f26, 0fF149F2CA;
	mov.b32 	%r77, 0;
	mov.u32 	%r72, %r1;
	@%p3 bra 	$L__BB17_4;
	shl.b32 	%r50, %r2, 1;
	add.s32 	%r68, %r1, %r50;
	shl.b32 	%r7, %r2, 2;
	mad.lo.s32 	%r67, %r2, 3, %r1;
	and.b32  	%r51, %r4, -4;
	neg.s32 	%r65, %r51;
	mov.f32 	%f26, 0fF149F2CA;
	mov.b32 	%r77, 0;
	mov.u32 	%r72, %r1;
$L__BB17_3:
	mul.wide.u32 	%rd8, %r72, 4;
	add.s64 	%rd9, %rd1, %rd8;
	ld.global.f32 	%f13, [%rd9];
	setp.gt.f32 	%p4, %f13, %f26;
	selp.f32 	%f14, %f13, %f26, %p4;
	selp.b32 	%r52, %r72, %r77, %p4;
	add.s32 	%r53, %r72, %r2;
	mul.wide.u32 	%rd10, %r66, 4;
	add.s64 	%rd11, %rd1, %rd10;
	ld.global.f32 	%f15, [%rd11];
	setp.gt.f32 	%p5, %f15, %f14;
	selp.f32 	%f16, %f15, %f14, %p5;
	selp.b32 	%r54, %r53, %r52, %p5;
	add.s32 	%r55, %r53, %r2;
	mul.wide.u32 	%rd12, %r68, 4;
	add.s64 	%rd13, %rd1, %rd12;
	ld.global.f32 	%f17, [%rd13];
	setp.gt.f32 	%p6, %f17, %f16;
	selp.f32 	%f18, %f17, %f16, %p6;
	selp.b32 	%r56, %r55, %r54, %p6;
	add.s32 	%r57, %r55, %r2;
	mul.wide.u32 	%rd14, %r67, 4;
	add.s64 	%rd15, %rd1, %rd14;
	ld.global.f32 	%f19, [%rd15];
	setp.gt.f32 	%p7, %f19, %f18;
	selp.f32 	%f26, %f19, %f18, %p7;
	selp.b32 	%r77, %r57, %r56, %p7;
	add.s32 	%r72, %r57, %r2;
	add.s32 	%r68, %r68, %r7;
	add.s32 	%r67, %r67, %r7;
	add.s32 	%r66, %r66, %r7;
	add.s32 	%r65, %r65, 4;
	setp.ne.s32 	%p8, %r65, 0;
	@%p8 bra 	$L__BB17_3;
$L__BB17_4:
	setp.eq.s32 	%p9, %r5, 0;
	@%p9 bra 	$L__BB17_7;
	mul.wide.u32 	%rd16, %r72, 4;
	add.s64 	%rd18, %rd1, %rd16;
	mul.wide.u32 	%rd3, %r2, 4;
	neg.s32 	%r74, %r5;
$L__BB17_6:
	.pragma "nounroll";
	ld.global.f32 	%f20, [%rd18];
	setp.gt.f32 	%p10, %f20, %f26;
	selp.f32 	%f26, %f20, %f26, %p10;
	selp.b32 	%r77, %r72, %r77, %p10;
	add.s32 	%r72, %r72, %r2;
	add.s64 	%rd18, %rd18, %rd3;
	add.s32 	%r74, %r74, 1;
	setp.ne.s32 	%p11, %r74, 0;
	@%p11 bra 	$L__BB17_6;
$L__BB17_7:
	shl.b32 	%r58, %r1, 2;
	mov.u32 	%r59, _ZZ14vox_argmax_f32E6sh_val;
	add.s32 	%r33, %r59, %r58;
	st.shared.f32 	[%r33], %f26;
	mov.u32 	%r60, _ZZ14vox_argmax_f32E6sh_idx;
	add.s32 	%r34, %r60, %r58;
	st.shared.u32 	[%r34], %r77;
	bar.sync 	0;
	mov.u32 	%r78, %ntid.x;
	setp.lt.u32 	%p12, %r78, 2;
	@%p12 bra 	$L__BB17_12;
$L__BB17_8:
	mov.u32 	%r36, %r78;
	shr.u32 	%r78, %r36, 1;
	setp.ge.u32 	%p13, %r1, %r78;
	@%p13 bra 	$L__BB17_11;
	shl.b32 	%r38, %r78, 2;
	add.s32 	%r61, %r33, %r38;
	ld.shared.f32 	%f8, [%r61];
	ld.shared.f32 	%f21, [%r33];
	setp.leu.f32 	%p14, %f8, %f21;
	@%p14 bra 	$L__BB17_11;
	st.shared.f32 	[%r33], %f8;
	add.s32 	%r62, %r34, %r38;
	ld.shared.u32 	%r63, [%r62];
	st.shared.u32 	[%r34], %r63;
$L__BB17_11:
	bar.sync 	0;
	setp.gt.u32 	%p15, %r36, 3;
	@%p15 bra 	$L__BB17_8;
$L__BB17_12:
	setp.ne.s32 	%p16, %r1, 0;
	@%p16 bra 	$L__BB17_14;
	ld.shared.u32 	%r64, [_ZZ14vox_argmax_f32E6sh_idx];
	cvta.to.global.u64 	%rd17, %rd6;
	st.global.u32 	[%rd17], %r64;
$L__BB17_14:
	ret;

}
	// .globl	vox_masked_softmax_causal_inplace_f32
.visible .entry vox_masked_softmax_causal_inplace_f32(
	.param .u64 .ptr .align 1 vox_masked_softmax_causal_inplace_f32_param_0,
	.param .u32 vox_masked_softmax_causal_inplace_f32_param_1,
	.param .u32 vox_masked_softmax_causal_inplace_f32_param_2,
	.param .u32 vox_masked_softmax_causal_inplace_f32_param_3,
	.param .u32 vox_masked_softmax_causal_inplace_f32_param_4
)
{
	.reg .pred 	%p<82>;
	.reg .b32 	%r<154>;
	.reg .b32 	%f<148>;
	.reg .b64 	%rd<72>;
	// demoted variable
	.shared .align 4 .b8 _ZZ37vox_masked_softmax_causal_inplace_f32E7sh_warp[32];
	// demoted variable
	.shared .align 4 .f32 _ZZ37vox_masked_softmax_causal_inplace_f32E6sh_sum;
	ld.param.u64 	%rd16, [vox_masked_softmax_causal_inplace_f32_param_0];
	ld.param.u32 	%r44, [vox_masked_softmax_causal_inplace_f32_param_1];
	ld.param.u32 	%r45, [vox_masked_softmax_causal_inplace_f32_param_2];
	ld.param.u32 	%r46, [vox_masked_softmax_causal_inplace_f32_param_3];
	ld.param.u32 	%r47, [vox_masked_softmax_causal_inplace_f32_param_4];
	mov.u32 	%r1, %ctaid.y;
	setp.ge.s32 	%p1, %r1, %r44;
	@%p1 bra 	$L__BB18_52;
	cvta.to.global.u64 	%rd1, %rd16;
	mov.u32 	%r48, %ctaid.x;
	mul.wide.u32 	%rd17, %r44, %r48;
	cvt.u64.u32 	%rd18, %r1;
	add.s64 	%rd19, %rd17, %rd18;
	cvt.s64.s32 	%rd20, %r45;
	mul.lo.s64 	%rd2, %rd19, %rd20;
	shl.b64 	%rd21, %rd2, 2;
	add.s64 	%rd3, %rd1, %rd21;
	add.s32 	%r49, %r47, %r1;
	setp.gt.s32 	%p2, %r46, 0;
	setp.ge.s32 	%p3, %r49, %r46;
	sub.s32 	%r50, %r49, %r46;
	add.s32 	%r51, %r49, 1;
	min.s32 	%r2, %r51, %r45;
	max.s32 	%r52, %r50, -1;
	add.s32 	%r53, %r52, 1;
	selp.b32 	%r54, %r53, 0, %p3;
	selp.b32 	%r3, %r54, 0, %p2;
	max.s32 	%r4, %r2, %r3;
	mov.u32 	%r151, %tid.x;
	add.s32 	%r148, %r3, %r151;
	setp.le.s32 	%p4, %r2, %r148;
	mov.f32 	%f138, 0fF149F2CA;
	@%p4 bra 	$L__BB18_7;
	mov.u32 	%r7, %ntid.x;
	add.s32 	%r55, %r148, %r7;
	max.s32 	%r56, %r4, %r55;
	setp.lt.s32 	%p5, %r55, %r4;
	selp.u32 	%r57, 1, 0, %p5;
	add.s32 	%r58, %r55, %r57;
	sub.s32 	%r59, %r56, %r58;
	div.u32 	%r60, %r59, %r7;
	add.s32 	%r8, %r60, %r57;
	and.b32  	%r61, %r8, 3;
	setp.eq.s32 	%p6, %r61, 3;
	mov.f32 	%f138, 0fF149F2CA;
	mov.u32 	%r144, %r148;
	@%p6 bra 	$L__BB18_5;
	cvt.u64.u32 	%rd23, %r3;
	cvt.u64.u32 	%rd24, %r151;
	add.s64 	%rd25, %rd23, %rd24;
	shl.b64 	%rd26, %rd25, 2;
	add.s64 	%rd27, %rd21, %rd26;
	add.s64 	%rd69, %rd1, %rd27;
	mul.wide.u32 	%rd5, %r7, 4;
	add.s32 	%r62, %r8, 1;
	and.b32  	%r63, %r62, 3;
	neg.s32 	%r142, %r63;
	mov.f32 	%f138, 0fF149F2CA;
	mov.u32 	%r144, %r148;
$L__BB18_4:
	.pragma "nounroll";
	ld.global.f32 	%f31, [%rd69];
	setp.gt.f32 	%p7, %f31, %f138;
	selp.f32 	%f138, %f31, %f138, %p7;
	add.s32 	%r144, %r144, %r7;
	add.s64 	%rd69, %rd69, %rd5;
	add.s32 	%r142, %r142, 1;
	setp.ne.s32 	%p8, %r142, 0;
	@%p8 bra 	$L__BB18_4;
$L__BB18_5:
	setp.lt.u32 	%p9, %r8, 3;
	@%p9 bra 	$L__BB18_7;
$L__BB18_6:
	mul.wide.u32 	%rd28, %r144, 4;
	add.s64 	%rd29, %rd3, %rd28;
	ld.global.f32 	%f32, [%rd29];
	setp.gt.f32 	%p10, %f32, %f138;
	selp.f32 	%f33, %f32, %f138, %p10;
	add.s32 	%r64, %r144, %r7;
	mul.wide.u32 	%rd30, %r64, 4;
	add.s64 	%rd31, %rd3, %rd30;
	ld.global.f32 	%f34, [%rd31];
	setp.gt.f32 	%p11, %f34, %f33;
	selp.f32 	%f35, %f34, %f33, %p11;
	add.s32 	%r65, %r64, %r7;
	mul.wide.u32 	%rd32, %r65, 4;
	add.s64 	%rd33, %rd3, %rd32;
	ld.global.f32 	%f36, [%rd33];
	setp.gt.f32 	%p12, %f36, %f35;
	selp.f32 	%f37, %f36, %f35, %p12;
	add.s32 	%r66, %r65, %r7;
	mul.wide.u32 	%rd34, %r66, 4;
	add.s64 	%rd35, %rd3, %rd34;
	ld.global.f32 	%f38, [%rd35];
	setp.gt.f32 	%p13, %f38, %f37;
	selp.f32 	%f138, %f38, %f37, %p13;
	add.s32 	%r144, %r66, %r7;
	setp.lt.s32 	%p14, %r144, %r4;
	@%p14 bra 	$L__BB18_6;
$L__BB18_7:
	and.b32  	%r17, %r151, 31;
	mov.b32 	%r67, %f138;
	shfl.sync.down.b32	%r68|%p15, %r67, 16, 31, -1;
	mov.b32 	%f39, %r68;
	setp.lt.f32 	%p16, %f138, %f39;
	selp.f32 	%f40, %f39, %f138, %p16;
	mov.b32 	%r69, %f40;
	shfl.sync.down.b32	%r70|%p17, %r69, 8, 31, -1;
	mov.b32 	%f41, %r70;
	setp.lt.f32 	%p18, %f40, %f41;
	selp.f32 	%f42, %f41, %f40, %p18;
	mov.b32 	%r71, %f42;
	shfl.sync.down.b32	%r72|%p19, %r71, 4, 31, -1;
	mov.b32 	%f43, %r72;
	setp.lt.f32 	%p20, %f42, %f43;
	selp.f32 	%f44, %f43, %f42, %p20;
	mov.b32 	%r73, %f44;
	shfl.sync.down.b32	%r74|%p21, %r73, 2, 31, -1;
	mov.b32 	%f45, %r74;
	setp.lt.f32 	%p22, %f44, %f45;
	selp.f32 	%f46, %f45, %f44, %p22;
	mov.b32 	%r75, %f46;
	shfl.sync.down.b32	%r76|%p23, %r75, 1, 31, -1;
	mov.b32 	%f47, %r76;
	setp.lt.f32 	%p24, %f46, %f47;
	selp.f32 	%f8, %f47, %f46, %p24;
	setp.ne.s32 	%p25, %r17, 0;
	shr.u32 	%r77, %r151, 3;
	and.b32  	%r78, %r77, 124;
	mov.u32 	%r79, _ZZ37vox_masked_softmax_causal_inplace_f32E7sh_warp;
	add.s32 	%r18, %r79, %r78;
	@%p25 bra 	$L__BB18_9;
	st.shared.f32 	[%r18], %f8;
$L__BB18_9:
	bar.sync 	0;
	setp.gt.u32 	%p26, %r151, 31;
	shl.b32 	%r80, %r17, 2;
	add.s32 	%r19, %r79, %r80;
	mov.f32 	%f140, 0fF149F2CA;
	@%p26 bra 	$L__BB18_13;
	mov.u32 	%r82, %ntid.x;
	shr.u32 	%r83, %r82, 5;
	setp.ge.u32 	%p27, %r17, %r83;
	mov.f32 	%f139, 0fF149F2CA;
	@%p27 bra 	$L__BB18_12;
	ld.shared.f32 	%f139, [%r19];
$L__BB18_12:
	mov.b32 	%r84, %f139;
	shfl.sync.down.b32	%r85|%p28, %r84, 16, 31, -1;
	mov.b32 	%f50, %r85;
	setp.lt.f32 	%p29, %f139, %f50;
	selp.f32 	%f51, %f50, %f139, %p29;
	mov.b32 	%r86, %f51;
	shfl.sync.down.b32	%r87|%p30, %r86, 8, 31, -1;
	mov.b32 	%f52, %r87;
	setp.lt.f32 	%p31, %f51, %f52;
	selp.f32 	%f53, %f52, %f51, %p31;
	mov.b32 	%r88, %f53;
	shfl.sync.down.b32	%r89|%p32, %r88, 4, 31, -1;
	mov.b32 	%f54, %r89;
	setp.lt.f32 	%p33, %f53, %f54;
	selp.f32 	%f55, %f54, %f53, %p33;
	mov.b32 	%r90, %f55;
	shfl.sync.down.b32	%r91|%p34, %r90, 2, 31, -1;
	mov.b32 	%f56, %r91;
	setp.lt.f32 	%p35, %f55, %f56;
	selp.f32 	%f57, %f56, %f55, %p35;
	mov.b32 	%r92, %f57;
	shfl.sync.down.b32	%r93|%p36, %r92, 1, 31, -1;
	mov.b32 	%f58, %r93;
	setp.lt.f32 	%p37, %f57, %f58;
	selp.f32 	%f140, %f58, %f57, %p37;
$L__BB18_13:
	bar.sync 	0;
	setp.ne.s32 	%p38, %r151, 0;
	@%p38 bra 	$L__BB18_15;
	st.shared.f32 	[_ZZ37vox_masked_softmax_causal_inplace_f32E7sh_warp], %f140;
$L__BB18_15:
	setp.le.s32 	%p39, %r2, %r148;
	bar.sync 	0;
	mov.f32 	%f145, 0f00000000;
	ld.shared.f32 	%f13, [_ZZ37vox_masked_softmax_causal_inplace_f32E7sh_warp];
	@%p39 bra 	$L__BB18_21;
	mov.u32 	%r20, %ntid.x;
	add.s32 	%r94, %r148, %r20;
	max.s32 	%r95, %r4, %r94;
	setp.lt.s32 	%p40, %r94, %r4;
	selp.u32 	%r96, 1, 0, %p40;
	add.s32 	%r97, %r94, %r96;
	sub.s32 	%r98, %r95, %r97;
	div.u32 	%r99, %r98, %r20;
	add.s32 	%r21, %r99, %r96;
	and.b32  	%r100, %r21, 3;
	setp.eq.s32 	%p41, %r100, 3;
	mov.f32 	%f145, 0f00000000;
	@%p41 bra 	$L__BB18_19;
	cvt.u64.u32 	%rd37, %r3;
	cvt.u64.u32 	%rd38, %r151;
	add.s64 	%rd39, %rd37, %rd38;
	shl.b64 	%rd40, %rd39, 2;
	add.s64 	%rd41, %rd21, %rd40;
	add.s64 	%rd70, %rd1, %rd41;
	mul.wide.u32 	%rd9, %r20, 4;
	add.s32 	%r101, %r21, 1;
	and.b32  	%r102, %r101, 3;
	neg.s32 	%r146, %r102;
	mov.f32 	%f145, 0f00000000;
$L__BB18_18:
	.pragma "nounroll";
	ld.global.f32 	%f63, [%rd70];
	sub.f32 	%f64, %f63, %f13;
	mul.f32 	%f65, %f64, 0f3FB8AA3B;
	ex2.approx.f32 	%f66, %f65;
	add.f32 	%f145, %f145, %f66;
	add.s32 	%r148, %r148, %r20;
	add.s64 	%rd70, %rd70, %rd9;
	add.s32 	%r146, %r146, 1;
	setp.ne.s32 	%p42, %r146, 0;
	@%p42 bra 	$L__BB18_18;
$L__BB18_19:
	setp.lt.u32 	%p43, %r21, 3;
	@%p43 bra 	$L__BB18_21;
$L__BB18_20:
	mul.wide.u32 	%rd42, %r148, 4;
	add.s64 	%rd43, %rd3, %rd42;
	ld.global.f32 	%f67, [%rd43];
	sub.f32 	%f68, %f67, %f13;
	mul.f32 	%f69, %f68, 0f3FB8AA3B;
	ex2.approx.f32 	%f70, %f69;
	add.f32 	%f71, %f145, %f70;
	add.s32 	%r103, %r148, %r20;
	mul.wide.u32 	%rd44, %r103, 4;
	add.s64 	%rd45, %rd3, %rd44;
	ld.global.f32 	%f72, [%rd45];
	sub.f32 	%f73, %f72, %f13;
	mul.f32 	%f74, %f73, 0f3FB8AA3B;
	ex2.approx.f32 	%f75, %f74;
	add.f32 	%f76, %f71, %f75;
	add.s32 	%r104, %r103, %r20;
	mul.wide.u32 	%rd46, %r104, 4;
	add.s64 	%rd47, %rd3, %rd46;
	ld.global.f32 	%f77, [%rd47];
	sub.f32 	%f78, %f77, %f13;
	mul.f32 	%f79, %f78, 0f3FB8AA3B;
	ex2.approx.f32 	%f80, %f79;
	add.f32 	%f81, %f76, %f80;
	add.s32 	%r105, %r104, %r20;
	mul.wide.u32 	%rd48, %r105, 4;
	add.s64 	%rd49, %rd3, %rd48;
	ld.global.f32 	%f82, [%rd49];
	sub.f32 	%f83, %f82, %f13;
	mul.f32 	%f84, %f83, 0f3FB8AA3B;
	ex2.approx.f32 	%f85, %f84;
	add.f32 	%f145, %f81, %f85;
	add.s32 	%r148, %r105, %r20;
	setp.lt.s32 	%p44, %r148, %r4;
	@%p44 bra 	$L__BB18_20;
$L__BB18_21:
	setp.ne.s32 	%p45, %r17, 0;
	mov.b32 	%r106, %f145;
	shfl.sync.down.b32	%r107|%p46, %r106, 16, 31, -1;
	mov.b32 	%f86, %r107;
	add.f32 	%f87, %f145, %f86;
	mov.b32 	%r108, %f87;
	shfl.sync.down.b32	%r109|%p47, %r108, 8, 31, -1;
	mov.b32 	%f88, %r109;
	add.f32 	%f89, %f87, %f88;
	mov.b32 	%r110, %f89;
	shfl.sync.down.b32	%r111|%p48, %r110, 4, 31, -1;
	mov.b32 	%f90, %r111;
	add.f32 	%f91, %f89, %f90;
	mov.b32 	%r112, %f91;
	shfl.sync.down.b32	%r113|%p49, %r112, 2, 31, -1;
	mov.b32 	%f92, %r113;
	add.f32 	%f93, %f91, %f92;
	mov.b32 	%r114, %f93;
	shfl.sync.down.b32	%r115|%p50, %r114, 1, 31, -1;
	mov.b32 	%f94, %r115;
	add.f32 	%f21, %f93, %f94;
	@%p45 bra 	$L__BB18_23;
	st.shared.f32 	[%r18], %f21;
$L__BB18_23:
	setp.gt.u32 	%p51, %r151, 31;
	bar.sync 	0;
	mov.f32 	%f147, 0f00000000;
	@%p51 bra 	$L__BB18_27;
	mov.u32 	%r116, %ntid.x;
	shr.u32 	%r117, %r116, 5;
	setp.ge.u32 	%p52, %r17, %r117;
	mov.f32 	%f146, 0f00000000;
	@%p52 bra 	$L__BB18_26;
	ld.shared.f32 	%f146, [%r19];
$L__BB18_26:
	mov.b32 	%r118, %f146;
	shfl.sync.down.b32	%r119|%p53, %r118, 16, 31, -1;
	mov.b32 	%f97, %r119;
	add.f32 	%f98, %f146, %f97;
	mov.b32 	%r120, %f98;
	shfl.sync.down.b32	%r121|%p54, %r120, 8, 31, -1;
	mov.b32 	%f99, %r121;
	add.f32 	%f100, %f98, %f99;
	mov.b32 	%r122, %f100;
	shfl.sync.down.b32	%r123|%p55, %r122, 4, 31, -1;
	mov.b32 	%f101, %r123;
	add.f32 	%f102, %f100, %f101;
	mov.b32 	%r124, %f102;
	shfl.sync.down.b32	%r125|%p56, %r124, 2, 31, -1;
	mov.b32 	%f103, %r125;
	add.f32 	%f104, %f102, %f103;
	mov.b32 	%r126, %f104;
	shfl.sync.down.b32	%r127|%p57, %r126, 1, 31, -1;
	mov.b32 	%f105, %r127;
	add.f32 	%f147, %f104, %f105;
$L__BB18_27:
	setp.ne.s32 	%p58, %r151, 0;
	bar.sync 	0;
	@%p58 bra 	$L__BB18_29;
	st.shared.f32 	[_ZZ37vox_masked_softmax_causal_inplace_f32E7sh_warp], %f147;
$L__BB18_29:
	setp.ne.s32 	%p59, %r151, 0;
	bar.sync 	0;
	@%p59 bra 	$L__BB18_31;
	ld.shared.f32 	%f106, [_ZZ37vox_masked_softmax_causal_inplace_f32E7sh_warp];
	st.shared.f32 	[_ZZ37vox_masked_softmax_causal_inplace_f32E6sh_sum], %f106;
$L__BB18_31:
	bar.sync 	0;
	ld.shared.f32 	%f107, [_ZZ37vox_masked_softmax_causal_inplace_f32E6sh_sum];
	setp.gt.f32 	%p60, %f107, 0f00000000;
	rcp.rn.f32 	%f108, %f107;
	selp.f32 	%f26, %f108, 0f00000000, %p60;
	setp.ge.s32 	%p61, %r151, %r45;
	@%p61 bra 	$L__BB18_52;
	mov.u32 	%r30, %ntid.x;
	add.s32 	%r128, %r151, %r30;
	max.u32 	%r129, %r45, %r128;
	setp.lt.u32 	%p62, %r128, %r45;
	selp.u32 	%r130, 1, 0, %p62;
	add.s32 	%r131, %r128, %r130;
	sub.s32 	%r132, %r129, %r131;
	div.u32 	%r133, %r132, %r30;
	add.s32 	%r31, %r133, %r130;
	and.b32  	%r134, %r31, 3;
	setp.eq.s32 	%p63, %r134, 3;
	mov.u32 	%r153, %r151;
	@%p63 bra 	$L__BB18_38;
	add.s32 	%r135, %r31, 1;
	and.b32  	%r136, %r135, 3;
	mul.wide.u32 	%rd51, %r151, 4;
	add.s64 	%rd52, %rd21, %rd51;
	add.s64 	%rd71, %rd1, %rd52;
	mul.wide.u32 	%rd13, %r30, 4;
	neg.s32 	%r150, %r136;
	mad.lo.s32 	%r153, %r30, %r136, %r151;
$L__BB18_34:
	.pragma "nounroll";
	setp.lt.s32 	%p64, %r151, %r3;
	setp.ge.s32 	%p65, %r151, %r4;
	or.pred  	%p66, %p64, %p65;
	@%p66 bra 	$L__BB18_36;
	ld.global.f32 	%f109, [%rd71];
	sub.f32 	%f110, %f109, %f13;
	mul.f32 	%f111, %f110, 0f3FB8AA3B;
	ex2.approx.f32 	%f112, %f111;
	mul.f32 	%f113, %f26, %f112;
	st.global.f32 	[%rd71], %f113;
	bra.uni 	$L__BB18_37;
$L__BB18_36:
	mov.b32 	%r137, 0;
	st.global.u32 	[%rd71], %r137;
$L__BB18_37:
	add.s32 	%r151, %r151, %r30;
	add.s64 	%rd71, %rd71, %rd13;
	add.s32 	%r150, %r150, 1;
	setp.ne.s32 	%p67, %r150, 0;
	@%p67 bra 	$L__BB18_34;
$L__BB18_38:
	setp.lt.u32 	%p68, %r31, 3;
	@%p68 bra 	$L__BB18_52;
$L__BB18_39:
	setp.ge.s32 	%p69, %r153, %r3;
	setp.lt.s32 	%p70, %r153, %r4;
	and.pred  	%p71, %p69, %p70;
	@%p71 bra 	$L__BB18_41;
	mul.wide.u32 	%rd55, %r153, 4;
	add.s64 	%rd56, %rd3, %rd55;
	mov.b32 	%r138, 0;
	st.global.u32 	[%rd56], %r138;
	bra.uni 	$L__BB18_42;
$L__BB18_41:
	mul.wide.u32 	%rd53, %r153, 4;
	add.s64 	%rd54, %rd3, %rd53;
	ld.global.f32 	%f114, [%rd54];
	sub.f32 	%f115, %f114, %f13;
	mul.f32 	%f116, %f115, 0f3FB8AA3B;
	ex2.approx.f32 	%f117, %f116;
	mul.f32 	%f118, %f26, %f117;
	st.global.f32 	[%rd54], %f118;
$L__BB18_42:
	add.s32 	%r40, %r153, %r30;
	setp.lt.s32 	%p72, %r40, %r3;
	setp.ge.s32 	%p73, %r40, %r4;
	or.pred  	%p74, %p72, %p73;
	@%p74 bra 	$L__BB18_44;
	mul.wide.u32 	%rd57, %r40, 4;
	add.s64 	%rd58, %rd3, %rd57;
	ld.global.f32 	%f119, [%rd58];
	sub.f32 	%f120, %f119, %f13;
	mul.f32 	%f121, %f120, 0f3FB8AA3B;
	ex2.approx.f32 	%f122, %f121;
	mul.f32 	%f123, %f26, %f122;
	st.global.f32 	[%rd58], %f123;
	bra.uni 	$L__BB18_45;
$L__BB18_44:
	mul.wide.u32 	%rd59, %r40, 4;
	add.s64 	%rd60, %rd3, %rd59;
	mov.b32 	%r139, 0;
	st.global.u32 	[%rd60], %r139;
$L__BB18_45:
	add.s32 	%r41, %r40, %r30;
	setp.lt.s32 	%p75, %r41, %r3;
	setp.ge.s32 	%p76, %r41, %r4;
	or.pred  	%p77, %p75, %p76;
	@%p77 bra 	$L__BB18_47;
	mul.wide.u32 	%rd61, %r41, 4;
	add.s64 	%rd62, %rd3, %rd61;
	ld.global.f32 	%f124, [%rd62];
	sub.f32 	%f125, %f124, %f13;
	mul.f32 	%f126, %f125, 0f3FB8AA3B;
	ex2.approx.f32 	%f127, %f126;
	mul.f32 	%f128, %f26, %f127;
	st.global.f32 	[%rd62], %f128;
	bra.uni 	$L__BB18_48;
$L__BB18_47:
	mul.wide.u32 	%rd63, %r41, 4;
	add.s64 	%rd64, %rd3, %rd63;
	mov.b32 	%r140, 0;
	st.global.u32 	[%rd64], %r140;
$L__BB18_48:
	add.s32 	%r42, %r41, %r30;
	setp.lt.s32 	%p78, %r42, %r3;
	setp.ge.s32 	%p79, %r42, %r4;
	or.pred  	%p80, %p78, %p79;
	@%p80 bra 	$L__BB18_50;
	mul.wide.u32 	%rd65, %r42, 4;
	add.s64 	%rd66, %rd3, %rd65;
	ld.global.f32 	%f129, [%rd66];
	sub.f32 	%f130, %f129, %f13;
	mul.f32 	%f131, %f130, 0f3FB8AA3B;
	ex2.approx.f32 	%f132, %f131;
	mul.f32 	%f133, %f26, %f132;
	st.global.f32 	[%rd66], %f133;
	bra.uni 	$L__BB18_51;
$L__BB18_50:
	mul.wide.u32 	%rd67, %r42, 4;
	add.s64 	%rd68, %rd3, %rd67;
	mov.b32 	%r141, 0;
	st.global.u32 	[%rd68], %r141;
$L__BB18_51:
	add.s32 	%r153, %r42, %r30;
	setp.lt.s32 	%p81, %r153, %r45;
	@%p81 bra 	$L__BB18_39;
$L__BB18_52:
	ret;

}


// ===== COMPILED SASS (sm_100) =====

	.target	sm_100

	.elftype	@"ET_EXEC"


//--------------------- .note.nv.tkinfo           --------------------------
	.section	.note.nv.tkinfo,"",@"SHT_NOTE"
	.sectionflags	@"SHF_NOTE_NV_TKINFO"
	.tkinfo
        /*0018*/ 	.word	0x00000002
        /*0030*/ 	.string	""
        /*0030*/ 	.string	"ptxas"
        /*0030*/ 	.string	"Cuda compilation tools, release 13.0, V13.0.88"
        /*0030*/ 	.string	"Build cuda_13.0.r13.0/compiler.36424714_0"
        /*0030*/ 	.string	"-arch sm_100 -m 64 "



//--------------------- .note.nv.cuinfo           --------------------------
	.section	.note.nv.cuinfo,"",@"SHT_NOTE"
	.sectionflags	@"SHF_NOTE_NV_CUINFO"
        /*0018*/ 	.short	0x0002
        /*001a*/ 	.short	0x0064
        /*001c*/ 	.short	0x0082
	.zero		2


//--------------------- .nv.info                  --------------------------
	.section	.nv.info,"",@"SHT_CUDA_INFO"
	.align	4


	//----- nvinfo : EIATTR_REGCOUNT
	.align		4
        /*0000*/ 	.byte	0x04, 0x2f
        /*0002*/ 	.short	(.L_1 - .L_0)
	.align		4
.L_0:
        /*0004*/ 	.word	index@(vox_attn_q4_kv8_fp16)
        /*0008*/ 	.word	0x00000020


	//----- nvinfo : EIATTR_FRAME_SIZE
	.align		4
.L_1:
        /*000c*/ 	.byte	0x04, 0x11
        /*000e*/ 	.short	(.L_3 - .L_2)
	.align		4
.L_2:
        /*0010*/ 	.word	index@($__internal_5_$__cuda_sm20_rcp_rn_f32_slowpath)
        /*0014*/ 	.word	0x00000000


	//----- nvinfo : EIATTR_FRAME_SIZE
	.align		4
.L_3:
        /*0018*/ 	.byte	0x04, 0x11
        /*001a*/ 	.short	(.L_5 - .L_4)
	.align		4
.L_4:
        /*001c*/ 	.word	index@(vox_attn_q4_kv8_fp16)
        /*0020*/ 	.word	0x00000000


	//----- nvinfo : EIATTR_REGCOUNT
	.align		4
.L_5:
        /*0024*/ 	.byte	0x04, 0x2f
        /*0026*/ 	.short	(.L_7 - .L_6)
	.align		4
.L_6:
        /*0028*/ 	.word	index@(vox_attn_q4_kv8_f32)
        /*002c*/ 	.word	0x00000020


	//----- nvinfo : EIATTR_FRAME_SIZE
	.align		4
.L_7:
        /*0030*/ 	.byte	0x04, 0x11
        /*0032*/ 	.short	(.L_9 - .L_8)
	.align		4
.L_8:
        /*0034*/ 	.word	index@($__internal_4_$__cuda_sm20_rcp_rn_f32_slowpath)
        /*0038*/ 	.word	0x00000000


	//----- nvinfo : EIATTR_FRAME_SIZE
	.align		4
.L_9:
        /*003c*/ 	.byte	0x04, 0x11
        /*003e*/ 	.short	(.L_11 - .L_10)
	.align		4
.L_10:
        /*0040*/ 	.word	index@(vox_attn_q4_kv8_f32)
        /*0044*/ 	.word	0x00000000


	//----- nvinfo : EIATTR_REGCOUNT
	.align		4
.L_11:
        /*0048*/ 	.byte	0x04, 0x2f
        /*004a*/ 	.short	(.L_13 - .L_12)
	.align		4
.L_12:
        /*004c*/ 	.word	index@(vox_causal_attn_f32)
        /*0050*/ 	.word	0x00000020


	//----- nvinfo : EIATTR_FRAME_SIZE
	.align		4
.L_13:
        /*0054*/ 	.byte	0x04, 0x11
        /*0056*/ 	.short	(.L_15 - .L_14)
	.align		4
.L_14:
        /*0058*/ 	.word	index@($__internal_3_$__cuda_sm20_rcp_rn_f32_slowpath)
        /*005c*/ 	.word	0x00000000


	//----- nvinfo : EIATTR_FRAME_SIZE
	.align		4
.L_15:
        /*0060*/ 	.byte	0x04, 0x11
        /*0062*/ 	.short	(.L_17 - .L_16)
	.align		4
.L_16:
        /*0064*/ 	.word	index@(vox_causal_attn_f32)
        /*0068*/ 	.word	0x00000000


	//----- nvinfo : EIATTR_REGCOUNT
	.align		4
.L_17:
        /*006c*/ 	.byte	0x04, 0x2f
        /*006e*/ 	.short	(.L_19 - .L_18)
	.align		4
.L_18:
        /*0070*/ 	.word	index@(vox_pack_heads_f32)
        /*0074*/ 	.word	0x00000010


	//----- nvinfo : EIATTR_FRAME_SIZE
	.align		4
.L_19:
        /*0078*/ 	.byte	0x04, 0x11
        /*007a*/ 	.short	(.L_21 - .L_20)
	.align		4
.L_20:
        /*007c*/ 	.word	index@(vox_pack_heads_f32)
        /*0080*/ 	.word	0x00000000


	//----- nvinfo : EIATTR_REGCOUNT
	.align		4
.L_21:
        /*0084*/ 	.byte	0x04, 0x2f
        /*0086*/ 	.short	(.L_23 - .L_22)
	.align		4
.L_22:
        /*0088*/ 	.word	index@(vox_unpack_heads_f32)
        /*008c*/ 	.word	0x00000010


	//----- nvinfo : EIATTR_FRAME_SIZE
	.align		4
.L_23:
        /*0090*/ 	.byte	0x04, 0x11
        /*0092*/ 	.short	(.L_25 - .L_24)
	.align		4
.L_24:
        /*0094*/ 	.word	index@(vox_unpack_heads_f32)
        /*0098*/ 	.word	0x00000000


	//----- nvinfo : EIATTR_REGCOUNT
	.align		4
.L_25:
        /*009c*/ 	.byte	0x04, 0x2f
        /*009e*/ 	.short	(.L_27 - .L_26)
	.align		4
.L_26:
        /*00a0*/ 	.word	index@(vox_expand_kv_heads_f32)
        /*00a4*/ 	.word	0x00000014


	//----- nvinfo : EIATTR_FRAME_SIZE
	.align		4
.L_27:
        /*00a8*/ 	.byte	0x04, 0x11
        /*00aa*/ 	.short	(.L_29 - .L_28)
	.align		4
.L_28:
        /*00ac*/ 	.word	index@(vox_expand_kv_heads_f32)
        /*00b0*/ 	.word	0x00000000


	//----- nvinfo : EIATTR_REGCOUNT
	.align		4
.L_29:
        /*00b4*/ 	.byte	0x04, 0x2f
        /*00b6*/ 	.short	(.L_31 - .L_30)
	.align		4
.L_30:
        /*00b8*/ 	.word	index@(vox_rms_norm_f32)
        /*00bc*/ 	.word	0x0000001a


	//----- nvinfo : EIATTR_FRAME_SIZE
	.align		4
.L_31:
        /*00c0*/ 	.byte	0x04, 0x11
        /*00c2*/ 	.short	(.L_33 - .L_32)
	.align		4
.L_32:
        /*00c4*/ 	.word	index@($__internal_2_$__cuda_sm3x_div_rn_noftz_f32_slowpath)
        /*00c8*/ 	.word	0x00000000


	//----- nvinfo : EIATTR_FRAME_SIZE
	.align		4
.L_33:
        /*00cc*/ 	.byte	0x04, 0x11
        /*00ce*/ 	.short	(.L_35 - .L_34)
	.align		4
.L_34:
        /*00d0*/ 	.word	index@(vox_rms_norm_f32)
        /*00d4*/ 	.word	0x00000000


	//----- nvinfo : EIATTR_REGCOUNT
	.align		4
.L_35:
        /*00d8*/ 	.byte	0x04, 0x2f
        /*00da*/ 	.short	(.L_37 - .L_36)
	.align		4
.L_36:
        /*00dc*/ 	.word	index@(vox_add_bias_f32)
        /*00e0*/ 	.word	0x0000000e


	//----- nvinfo : EIATTR_FRAME_SIZE
	.align		4
.L_37:
        /*00e4*/ 	.byte	0x04, 0x11
        /*00e6*/ 	.short	(.L_39 - .L_38)
	.align		4
.L_38:
        /*00e8*/ 	.word	index@(vox_add_bias_f32)
        /*00ec*/ 	.word	0x00000000


	//----- nvinfo : EIATTR_REGCOUNT
	.align		4
.L_39:
        /*00f0*/ 	.byte	0x04, 0x2f
        /*00f2*/ 	.short	(.L_41 - .L_40)
	.align		4
.L_40:
        /*00f4*/ 	.word	index@(vox_add_inplace_f32)
        /*00f8*/ 	.word	0x0000000a


	//----- nvinfo : EIATTR_FRAME_SIZE
	.align		4
.L_41:
        /*00fc*/ 	.byte	0x04, 0x11
        /*00fe*/ 	.short	(.L_43 - .L_42)
	.align		4
.L_42:
        /*0100*/ 	.word	index@(vox_add_inplace_f32)
        /*0104*/ 	.word	0x00000000


	//----- nvinfo : EIATTR_REGCOUNT
	.align		4
.L_43:
        /*0108*/ 	.byte	0x04, 0x2f
        /*010a*/ 	.short	(.L_45 - .L_44)
	.align		4
.L_44:
        /*010c*/ 	.word	index@(vox_mul_inplace_f32)
        /*0110*/ 	.word	0x0000000a


	//----- nvinfo : EIATTR_FRAME_SIZE
	.align		4
.L_45:
        /*0114*/ 	.byte	0x04, 0x11
        /*0116*/ 	.short	(.L_47 - .L_46)
	.align		4
.L_46:
        /*0118*/ 	.word	index@(vox_mul_inplace_f32)
        /*011c*/ 	.word	0x00000000


	//----- nvinfo : EIATTR_REGCOUNT
	.align		4
.L_47:
        /*0120*/ 	.byte	0x04, 0x2f
        /*0122*/ 	.short	(.L_49 - .L_48)
	.align		4
.L_48:
        /*0124*/ 	.word	index@(vox_mul_1p_inplace_f32)
        /*0128*/ 	.word	0x0000000a


	//----- nvinfo : EIATTR_FRAME_SIZE
	.align		4
.L_49:
        /*012c*/ 	.byte	0x04, 0x11
        /*012e*/ 	.short	(.L_51 - .L_50)
	.align		4
.L_50:
        /*0130*/ 	.word	index@(vox_mul_1p_inplace_f32)
        /*0134*/ 	.word	0x00000000


	//----- nvinfo : EIATTR_REGCOUNT
	.align		4
.L_51:
        /*0138*/ 	.byte	0x04, 0x2f
        /*013a*/ 	.short	(.L_53 - .L_52)
	.align		4
.L_52:
        /*013c*/ 	.word	index@(vox_silu_inplace_f32)
        /*0140*/ 	.word	0x00000010


	//----- nvinfo : EIATTR_FRAME_SIZE
	.align		4
.L_53:
        /*0144*/ 	.byte	0x04, 0x11
        /*0146*/ 	.short	(.L_55 - .L_54)
	.align		4
.L_54:
        /*0148*/ 	.word	index@($__internal_1_$__cuda_sm3x_div_rn_noftz_f32_slowpath)
        /*014c*/ 	.word	0x00000000


	//----- nvinfo : EIATTR_FRAME_SIZE
	.align		4
.L_55:
        /*0150*/ 	.byte	0x04, 0x11
        /*0152*/ 	.short	(.L_57 - .L_56)
	.align		4
.L_56:
        /*0154*/ 	.word	index@(vox_silu_inplace_f32)
        /*0158*/ 	.word	0x00000000


	//----- nvinfo : EIATTR_REGCOUNT
	.align		4
.L_57:
        /*015c*/ 	.byte	0x04, 0x2f
        /*015e*/ 	.short	(.L_59 - .L_58)
	.align		4
.L_58:
        /*0160*/ 	.word	index@(vox_gelu_inplace_f32)
        /*0164*/ 	.word	0x0000000d


	//----- nvinfo : EIATTR_FRAME_SIZE
	.align		4
.L_59:
        /*0168*/ 	.byte	0x04, 0x11
        /*016a*/ 	.short	(.L_61 - .L_60)
	.align		4
.L_60:
        /*016c*/ 	.word	index@(vox_gelu_inplace_f32)
        /*0170*/ 	.word	0x00000000


	//----- nvinfo : EIATTR_REGCOUNT
	.align		4
.L_61:
        /*0174*/ 	.byte	0x04, 0x2f
        /*0176*/ 	.short	(.L_63 - .L_62)
	.align		4
.L_62:
        /*0178*/ 	.word	index@(vox_f32_to_bf16)
        /*017c*/ 	.word	0x0000000a


	//----- nvinfo : EIATTR_FRAME_SIZE
	.align		4
.L_63:
        /*0180*/ 	.byte	0x04, 0x11
        /*0182*/ 	.short	(.L_65 - .L_64)
	.align		4
.L_64:
        /*0184*/ 	.word	index@(vox_f32_to_bf16)
        /*0188*/ 	.word	0x00000000


	//----- nvinfo : EIATTR_REGCOUNT
	.align		4
.L_65:
        /*018c*/ 	.byte	0x04, 0x2f
        /*018e*/ 	.short	(.L_67 - .L_66)
	.align		4
.L_66:
        /*0190*/ 	.word	index@(vox_f32_to_f16)
        /*0194*/ 	.word	0x0000000a


	//----- nvinfo : EIATTR_FRAME_SIZE
	.align		4
.L_67:
        /*0198*/ 	.byte	0x04, 0x11
        /*019a*/ 	.short	(.L_69 - .L_68)
	.align		4
.L_68:
        /*019c*/ 	.word	index@(vox_f32_to_f16)
        /*01a0*/ 	.word	0x00000000


	//----- nvinfo : EIATTR_REGCOUNT
	.align		4
.L_69:
        /*01a4*/ 	.byte	0x04, 0x2f
        /*01a6*/ 	.short	(.L_71 - .L_70)
	.align		4
.L_70:
        /*01a8*/ 	.word	index@(vox_apply_rope_f32)
        /*01ac*/ 	.word	0x00000010


	//----- nvinfo : EIATTR_FRAME_SIZE
	.align		4
.L_71:
        /*01b0*/ 	.byte	0x04, 0x11
        /*01b2*/ 	.short	(.L_73 - .L_72)
	.align		4
.L_72:
        /*01b4*/ 	.word	index@(vox_apply_rope_f32)
        /*01b8*/ 	.word	0x00000000


	//----- nvinfo : EIATTR_REGCOUNT
	.align		4
.L_73:
        /*01bc*/ 	.byte	0x04, 0x2f
        /*01be*/ 	.short	(.L_75 - .L_74)
	.align		4
.L_74:
        /*01c0*/ 	.word	index@(vox_downsample4_concat_f32)
        /*01c4*/ 	.word	0x0000000e


	//----- nvinfo : EIATTR_FRAME_SIZE
	.align		4
.L_75:
        /*01c8*/ 	.byte	0x04, 0x11
        /*01ca*/ 	.short	(.L_77 - .L_76)
	.align		4
.L_76:
        /*01cc*/ 	.word	index@(vox_downsample4_concat_f32)
        /*01d0*/ 	.word	0x00000000


	//----- nvinfo : EIATTR_REGCOUNT
	.align		4
.L_77:
        /*01d4*/ 	.byte	0x04, 0x2f
        /*01d6*/ 	.short	(.L_79 - .L_78)
	.align		4
.L_78:
        /*01d8*/ 	.word	index@(vox_argmax_f32)
        /*01dc*/ 	.word	0x00000020


	//----- nvinfo : EIATTR_FRAME_SIZE
	.align		4
.L_79:
        /*01e0*/ 	.byte	0x04, 0x11
        /*01e2*/ 	.short	(.L_81 - .L_80)
	.align		4
.L_80:
        /*01e4*/ 	.word	index@(vox_argmax_f32)
        /*01e8*/ 	.word	0x00000000


	//----- nvinfo : EIATTR_REGCOUNT
	.align		4
.L_81:
        /*01ec*/ 	.byte	0x04, 0x2f
        /*01ee*/ 	.short	(.L_83 - .L_82)
	.align		4
.L_82:
        /*01f0*/ 	.word	index@(vox_masked_softmax_causal_inplace_f32)
        /*01f4*/ 	.word	0x0000001d


	//----- nvinfo : EIATTR_FRAME_SIZE
	.align		4
.L_83:
        /*01f8*/ 	.byte	0x04, 0x11
        /*01fa*/ 	.short	(.L_85 - .L_84)
	.align		4
.L_84:
        /*01fc*/ 	.word	index@($__internal_0_$__cuda_sm20_rcp_rn_f32_slowpath)
        /*0200*/ 	.word	0x00000000


	//----- nvinfo : EIATTR_FRAME_SIZE
	.align		4
.L_85:
        /*0204*/ 	.byte	0x04, 0x11
        /*0206*/ 	.short	(.L_87 - .L_86)
	.align		4
.L_86:
        /*0208*/ 	.word	index@(vox_masked_softmax_causal_inplace_f32)
        /*020c*/ 	.word	0x00000000


	//----- nvinfo : EIATTR_MIN_STACK_SIZE
	.align		4
.L_87:
        /*0210*/ 	.byte	0x04, 0x12
        /*0212*/ 	.short	(.L_89 - .L_88)
	.align		4
.L_88:
        /*0214*/ 	.word	index@(vox_masked_softmax_causal_inplace_f32)
        /*0218*/ 	.word	0x00000000


	//----- nvinfo : EIATTR_MIN_STACK_SIZE
	.align		4
.L_89:
        /*021c*/ 	.byte	0x04, 0x12
        /*021e*/ 	.short	(.L_91 - .L_90)
	.align		4
.L_90:
        /*0220*/ 	.word	index@(vox_argmax_f32)
        /*0224*/ 	.word	0x00000000


	//----- nvinfo : EIATTR_MIN_STACK_SIZE
	.align		4
.L_91:
        /*0228*/ 	.byte	0x04, 0x12
        /*022a*/ 	.short	(.L_93 - .L_92)
	.align		4
.L_92:
        /*022c*/ 	.word	index@(vox_downsample4_concat_f32)
        /*0230*/ 	.word	0x00000000


	//----- nvinfo : EIATTR_MIN_STACK_SIZE
	.align		4
.L_93:
        /*0234*/ 	.byte	0x04, 0x12
        /*0236*/ 	.short	(.L_95 - .L_94)
	.align		4
.L_94:
        /*0238*/ 	.word	index@(vox_apply_rope_f32)
        /*023c*/ 	.word	0x00000000


	//----- nvinfo : EIATTR_MIN_STACK_SIZE
	.align		4
.L_95:
        /*0240*/ 	.byte	0x04, 0x12
        /*0242*/ 	.short	(.L_97 - .L_96)
	.align		4
.L_96:
        /*0244*/ 	.word	index@(vox_f32_to_f16)
        /*0248*/ 	.word	0x00000000


	//----- nvinfo : EIATTR_MIN_STACK_SIZE
	.align		4
.L_97:
        /*024c*/ 	.byte	0x04, 0x12
        /*024e*/ 	.short	(.L_99 - .L_98)
	.align		4
.L_98:
        /*0250*/ 	.word	index@(vox_f32_to_bf16)
        /*0254*/ 	.word	0x00000000


	//----- nvinfo : EIATTR_MIN_STACK_SIZE
	.align		4
.L_99:
        /*0258*/ 	.byte	0x04, 0x12
        /*025a*/ 	.short	(.L_101 - .L_100)
	.align		4
.L_100:
        /*025c*/ 	.word	index@(vox_gelu_inplace_f32)
        /*0260*/ 	.word	0x00000000


	//----- nvinfo : EIATTR_MIN_STACK_SIZE
	.align		4
.L_101:
        /*0264*/ 	.byte	0x04, 0x12
        /*0266*/ 	.short	(.L_103 - .L_102)
	.align		4
.L_102:
        /*0268*/ 	.word	index@(vox_silu_inplace_f32)
        /*026c*/ 	.word	0x00000000


	//----- nvinfo : EIATTR_MIN_STACK_SIZE
	.align		4
.L_103:
        /*0270*/ 	.byte	0x04, 0x12
        /*0272*/ 	.short	(.L_105 - .L_104)
	.align		4
.L_104:
        /*0274*/ 	.word	index@(vox_mul_1p_inplace_f32)
        /*0278*/ 	.word	0x00000000


	//----- nvinfo : EIATTR_MIN_STACK_SIZE
	.align		4
.L_105:
        /*027c*/ 	.byte	0x04, 0x12
        /*027e*/ 	.short	(.L_107 - .L_106)
	.align		4
.L_106:
        /*0280*/ 	.word	index@(vox_mul_inplace_f32)
        /*0284*/ 	.word	0x00000000


	//----- nvinfo : EIATTR_MIN_STACK_SIZE
	.align		4
.L_107:
        /*0288*/ 	.byte	0x04, 0x12
        /*028a*/ 	.short	(.L_109 - .L_108)
	.align		4
.L_108:
        /*028c*/ 	.word	index@(vox_add_inplace_f32)
        /*0290*/ 	.word	0x00000000


	//----- nvinfo : EIATTR_MIN_STACK_SIZE
	.align		4
.L_109:
        /*0294*/ 	.byte	0x04, 0x12
        /*0296*/ 	.short	(.L_111 - .L_110)
	.align		4
.L_110:
        /*0298*/ 	.word	index@(vox_add_bias_f32)
        /*029c*/ 	.word	0x00000000


	//----- nvinfo : EIATTR_MIN_STACK_SIZE
	.align		4
.L_111:
        /*02a0*/ 	.byte	0x04, 0x12
        /*02a2*/ 	.short	(.L_113 - .L_112)
	.align		4
.L_112:
        /*02a4*/ 	.word	index@(vox_rms_norm_f32)
        /*02a8*/ 	.word	0x00000000


	//----- nvinfo : EIATTR_MIN_STACK_SIZE
	.align		4
.L_113:
        /*02ac*/ 	.byte	0x04, 0x12
        /*02ae*/ 	.short	(.L_115 - .L_114)
	.align		4
.L_114:
        /*02b0*/ 	.word	index@(vox_expand_kv_heads_f32)
        /*02b4*/ 	.word	0x00000000


	//----- nvinfo : EIATTR_MIN_STACK_SIZE
	.align		4
.L_115:
        /*02b8*/ 	.byte	0x04, 0x12
        /*02ba*/ 	.short	(.L_117 - .L_116)
	.align		4
.L_116:
        /*02bc*/ 	.word	index@(vox_unpack_heads_f32)
        /*02c0*/ 	.word	0x00000000


	//----- nvinfo : EIATTR_MIN_STACK_SIZE
	.align		4
.L_117:
        /*02c4*/ 	.byte	0x04, 0x12
        /*02c6*/ 	.short	(.L_119 - .L_118)
	.align		4
.L_118:
        /*02c8*/ 	.word	index@(vox_pack_heads_f32)
        /*02cc*/ 	.word	0x00000000


	//----- nvinfo : EIATTR_MIN_STACK_SIZE
	.align		4
.L_119:
        /*02d0*/ 	.byte	0x04, 0x12
        /*02d2*/ 	.short	(.L_121 - .L_120)
	.align		4
.L_120:
        /*02d4*/ 	.word	index@(vox_causal_attn_f32)
        /*02d8*/ 	.word	0x00000000


	//----- nvinfo : EIATTR_MIN_STACK_SIZE
	.align		4
.L_121:
        /*02dc*/ 	.byte	0x04, 0x12
        /*02de*/ 	.short	(.L_123 - .L_122)
	.align		4
.L_122:
        /*02e0*/ 	.word	index@(vox_attn_q4_kv8_f32)
        /*02e4*/ 	.word	0x00000000


	//----- nvinfo : EIATTR_MIN_STACK_SIZE
	.align		4
.L_123:
        /*02e8*/ 	.byte	0x04, 0x12
        /*02ea*/ 	.short	(.L_125 - .L_124)
	.align		4
.L_124:
        /*02ec*/ 	.word	index@(vox_attn_q4_kv8_fp16)
        /*02f0*/ 	.word	0x00000000
.L_125:


//--------------------- .nv.compat                --------------------------
	.section	.nv.compat,"",@"SHT_CUDA_COMPAT_INFO"
	.align	4
        /*0000*/ 	.byte	0x02, 0x09, 0x00, 0x00, 0x02, 0x02, 0x01, 0x00, 0x02, 0x05, 0x05, 0x00, 0x03, 0x07, 0x01, 0x01
        /*0010*/ 	.byte	0x02, 0x03, 0x00, 0x00, 0x02, 0x06, 0x01, 0x00, 0x04, 0x0b, 0x08, 0x00, 0x01, 0x00, 0x00, 0x00
        /*0020*/ 	.byte	0x00, 0x00, 0x00, 0x00


//--------------------- .nv.info.vox_masked_softmax_causal_inplace_f32 --------------------------
	.section	.nv.info.vox_masked_softmax_causal_inplace_f32,"",@"SHT_CUDA_INFO"
	.sectionflags	@""
	.align	4


	//----- nvinfo : EIATTR_CUDA_API_VERSION
	.align		4
        /*0000*/ 	.byte	0x04, 0x37
        /*0002*/ 	.short	(.L_127 - .L_126)
.L_126:
        /*0004*/ 	.word	0x00000082


	//----- nvinfo : EIATTR_KPARAM_INFO
	.align		4
.L_127:
        /*0008*/ 	.byte	0x04, 0x17
        /*000a*/ 	.short	(.L_129 - .L_128)
.L_128:
        /*000c*/ 	.word	0x00000000
        /*0010*/ 	.short	0x0004
        /*0012*/ 	.short	0x0014
        /*0014*/ 	.byte	0x00, 0xf0, 0x11, 0x00


	//----- nvinfo : EIATTR_KPARAM_INFO
	.align		4
.L_129:
        /*0018*/ 	.byte	0x04, 0x17
        /*001a*/ 	.short	(.L_131 - .L_130)
.L_130:
        /*001c*/ 	.word	0x00000000
        /*0020*/ 	.short	0x0003
        /*0022*/ 	.short	0x0010
        /*0024*/ 	.byte	0x00, 0xf0, 0x11, 0x00


	//----- nvinfo : EIATTR_KPARAM_INFO
	.align		4
.L_131:
        /*0028*/ 	.byte	0x04, 0x17
        /*002a*/ 	.short	(.L_133 - .L_132)
.L_132:
        /*002c*/ 	.word	0x00000000
        /*0030*/ 	.short	0x0002
        /*0032*/ 	.short	0x000c
        /*0034*/ 	.byte	0x00, 0xf0, 0x11, 0x00


	//----- nvinfo : EIATTR_KPARAM_INFO
	.align		4
.L_133:
        /*0038*/ 	.byte	0x04, 0x17
        /*003a*/ 	.short	(.L_135 - .L_134)
.L_134:
        /*003c*/ 	.word	0x00000000
        /*0040*/ 	.short	0x0001
        /*0042*/ 	.short	0x0008
        /*0044*/ 	.byte	0x00, 0xf0, 0x11, 0x00


	//----- nvinfo : EIATTR_KPARAM_INFO
	.align		4
.L_135:
        /*0048*/ 	.byte	0x04, 0x17
        /*004a*/ 	.short	(.L_137 - .L_136)
.L_136:
        /*004c*/ 	.word	0x00000000
        /*0050*/ 	.short	0x0000
        /*0052*/ 	.short	0x0000
        /*0054*/ 	.byte	0x00, 0xf5, 0x21, 0x00


	//----- nvinfo : EIATTR_SPARSE_MMA_MASK
	.align		4
.L_137:
        /*0058*/ 	.byte	0x03, 0x50
        /*005a*/ 	.short	0x0000


	//----- nvinfo : EIATTR_MAXREG_COUNT
	.align		4
        /*005c*/ 	.byte	0x03, 0x1b
        /*005e*/ 	.short	0x00ff


	//----- nvinfo : EIATTR_NUM_BARRIERS
	.align		4
        /*0060*/ 	.byte	0x02, 0x4c
        /*0062*/ 	.byte	0x01
	.zero		1


	//----- nvinfo : EIATTR_MERCURY_ISA_VERSION
	.align		4
        /*0064*/ 	.byte	0x03, 0x5f
        /*0066*/ 	.short	0x0101


	//----- nvinfo : EIATTR_COOP_GROUP_MASK_REGIDS
	.align		4
        /*0068*/ 	.byte	0x04, 0x29
        /*006a*/ 	.short	(.L_139 - .L_138)


	//   ....[0]....
.L_138:
        /*006c*/ 	.word	0xffffffff


	//   ....[1]....
        /*0070*/ 	.word	0xffffffff


	//   ....[2]....
        /*0074*/ 	.word	0xffffffff


	//   ....[3]....
        /*0078*/ 	.word	0xffffffff


	//   ....[4]....
        /*007c*/ 	.word	0xffffffff


	//   ....[5]....
        /*0080*/ 	.word	0xffffffff


	//   ....[6]....
        /*0084*/ 	.word	0xffffffff


	//   ....[7]....
        /*0088*/ 	.word	0xffffffff


	//   ....[8]....
        /*008c*/ 	.word	0xffffffff


	//   ....[9]....
        /*0090*/ 	.word	0xffffffff


	//   ....[10]....
        /*0094*/ 	.word	0xffffffff


	//   ....[11]....
        /*0098*/ 	.word	0xffffffff


	//   ....[12]....
        /*009c*/ 	.word	0xffffffff


	//   ....[13]....
        /*00a0*/ 	.word	0xffffffff


	//   ....[14]....
        /*00a4*/ 	.word	0xffffffff


	//   ....[15]....
        /*00a8*/ 	.word	0xffffffff


	//   ....[16]....
        /*00ac*/ 	.word	0xffffffff


	//   ....[17]....
        /*00b0*/ 	.word	0xffffffff


	//   ....[18]....
        /*00b4*/ 	.word	0xffffffff


	//   ....[19]....
        /*00b8*/ 	.word	0xffffffff


	//   ....[20]....
        /*00bc*/ 	.word	0x05000011


	//   ....[21]....
        /*00c0*/ 	.word	0x05000011


	//   ....[22]....
        /*00c4*/ 	.word	0x05000011


	//   ....[23]....
        /*00c8*/ 	.word	0x05000011


	//   ....[24]....
        /*00cc*/ 	.word	0x05000011


	//   ....[25]....
        /*00d0*/ 	.word	0x05000011


	//   ....[26]....
        /*00d4*/ 	.word	0x05000011


	//   ....[27]....
        /*00d8*/ 	.word	0x05000011


	//   ....[28]....
        /*00dc*/ 	.word	0x05000011


	//   ....[29]....
        /*00e0*/ 	.word	0x05000011


	//----- nvinfo : EIATTR_COOP_GROUP_INSTR_OFFSETS
	.align		4
.L_139:
        /*00e4*/ 	.byte	0x04, 0x28
        /*00e6*/ 	.short	(.L_141 - .L_140)


	//   ....[0]....
.L_140:
        /*00e8*/ 	.word	0x00000730


	//   ....[1]....
        /*00ec*/ 	.word	0x000007a0


	//   ....[2]....
        /*00f0*/ 	.word	0x000007d0


	//   ....[3]....
        /*00f4*/ 	.word	0x00000800


	//   ....[4]....
        /*00f8*/ 	.word	0x00000850


	//   ....[5]....
        /*00fc*/ 	.word	0x00000950


	//   ....[6]....
        /*0100*/ 	.word	0x00000980


	//   ....[7]....
        /*0104*/ 	.word	0x000009b0


	//   ....[8]....
        /*0108*/ 	.word	0x000009e0


	//   ....[9]....
        /*010c*/ 	.word	0x00000a10


	//   ....[10]....
        /*0110*/ 	.word	0x00001130


	//   ....[11]....
        /*0114*/ 	.word	0x00001170


	//   ....[12]....
        /*0118*/ 	.word	0x00001190


	//   ....[13]....
        /*011c*/ 	.word	0x000011b0


	//   ....[14]....
        /*0120*/ 	.word	0x000011d0


	//   ....[15]....
        /*0124*/ 	.word	0x000012a0


	//   ....[16]....
        /*0128*/ 	.word	0x000012c0


	//   ....[17]....
        /*012c*/ 	.word	0x000012e0


	//   ....[18]....
        /*0130*/ 	.word	0x00001300


	//   ....[19]....
        /*0134*/ 	.word	0x00001320


	//   ....[20]....
        /*0138*/ 	.word	0x00001d50


	//   ....[21]....
        /*013c*/ 	.word	0x00001dd0


	//   ....[22]....
        /*0140*/ 	.word	0x00001e50


	//   ....[23]....
        /*0144*/ 	.word	0x00001ed0


	//   ....[24]....
        /*0148*/ 	.word	0x00001f50


	//   ....[25]....
        /*014c*/ 	.word	0x00001fd0


	//   ....[26]....
        /*0150*/ 	.word	0x00002040


	//   ....[27]....
        /*0154*/ 	.word	0x000020b0


	//   ....[28]....
        /*0158*/ 	.word	0x00002120


	//   ....[29]....
        /*015c*/ 	.word	0x00002190


	//----- nvinfo : EIATTR_VRC_CTA_INIT_COUNT
	.align		4
.L_141:
        /*0160*/ 	.byte	0x02, 0x4a
	.zero		1
	.zero		1


	//----- nvinfo : EIATTR_EXIT_INSTR_OFFSETS
	.align		4
        /*0164*/ 	.byte	0x04, 0x1c
        /*0166*/ 	.short	(.L_143 - .L_142)


	//   ....[0]....
.L_142:
        /*0168*/ 	.word	0x00000040


	//   ....[1]....
        /*016c*/ 	.word	0x000014b0


	//   ....[2]....
        /*0170*/ 	.word	0x000018c0


	//   ....[3]....
        /*0174*/ 	.word	0x00001cf0


	//----- nvinfo : EIATTR_CRS_STACK_SIZE
	.align		4
.L_143:
        /*0178*/ 	.byte	0x04, 0x1e
        /*017a*/ 	.short	(.L_145 - .L_144)
.L_144:
        /*017c*/ 	.word	0x00000000


	//----- nvinfo : EIATTR_CBANK_PARAM_SIZE
	.align		4
.L_145:
        /*0180*/ 	.byte	0x03, 0x19
        /*0182*/ 	.short	0x0018


	//----- nvinfo : EIATTR_PARAM_CBANK
	.align		4
        /*0184*/ 	.byte	0x04, 0x0a
        /*0186*/ 	.short	(.L_147 - .L_146)
	.align		4
.L_146:
        /*0188*/ 	.word	index@(.nv.constant0.vox_masked_softmax_causal_inplace_f32)
        /*018c*/ 	.short	0x0380
        /*018e*/ 	.short	0x0018


	//----- nvinfo : EIATTR_SW_WAR
	.align		4
.L_147:
        /*0190*/ 	.byte	0x04, 0x36
        /*0192*/ 	.short	(.L_149 - .L_148)
.L_148:
        /*0194*/ 	.word	0x00000008
.L_149:


//--------------------- .nv.info.vox_argmax_f32   --------------------------
	.section	.nv.info.vox_argmax_f32,"",@"SHT_CUDA_INFO"
	.sectionflags	@""
	.align	4


	//----- nvinfo : EIATTR_CUDA_API_VERSION
	.align		4
        /*0000*/ 	.byte	0x04, 0x37
        /*0002*/ 	.short	(.L_151 - .L_150)
.L_150:
        /*0004*/ 	.word	0x00000082


	//----- nvinfo : EIATTR_KPARAM_INFO
	.align		4
.L_151:
        /*0008*/ 	.byte	0x04, 0x17
        /*000a*/ 	.short	(.L_153 - .L_152)
.L_152:
        /*000c*/ 	.word	0x00000000
        /*0010*/ 	.short	0x0002
        /*0012*/ 	.short	0x0010
        /*0014*/ 	.byte	0x00, 0xf0, 0x11, 0x00


	//----- nvinfo : EIATTR_KPARAM_INFO
	.align		4
.L_153:
        /*0018*/ 	.byte	0x04, 0x17
        /*001a*/ 	.short	(.L_155 - .L_154)
.L_154:
        /*001c*/ 	.word	0x00000000
        /*0020*/ 	.short	0x0001
        /*0022*/ 	.short	0x0008
        /*0024*/ 	.byte	0x00, 0xf5, 0x21, 0x00


	//----- nvinfo : EIATTR_KPARAM_INFO
	.align		4
.L_155:
        /*0028*/ 	.byte	0x04, 0x17
        /*002a*/ 	.short	(.L_157 - .L_156)
.L_156:
        /*002c*/ 	.word	0x00000000
        /*0030*/ 	.short	0x0000
        /*0032*/ 	.short	0x0000
        /*0034*/ 	.byte	0x00, 0xf5, 0x21, 0x00


	//----- nvinfo : EIATTR_SPARSE_MMA_MASK
	.align		4
.L_157:
        /*0038*/ 	.byte	0x03, 0x50
        /*003a*/ 	.short	0x0000


	//----- nvinfo : EIATTR_MAXREG_COUNT
	.align		4
        /*003c*/ 	.byte	0x03, 0x1b
        /*003e*/ 	.short	0x00ff


	//----- nvinfo : EIATTR_NUM_BARRIERS
	.align		4
        /*0040*/ 	.byte	0x02, 0x4c
        /*0042*/ 	.byte	0x01
	.zero		1


	//----- nvinfo : EIATTR_MERCURY_ISA_VERSION
	.align		4
        /*0044*/ 	.byte	0x03, 0x5f
        /*0046*/ 	.short	0x0101


	//----- nvinfo : EIATTR_VRC_CTA_INIT_COUNT
	.align		4
        /*0048*/ 	.byte	0x02, 0x4a
	.zero		1
	.zero		1


	//----- nvinfo : EIATTR_EXIT_INSTR_OFFSETS
	.align		4
        /*004c*/ 	.byte	0x04, 0x1c
        /*004e*/ 	.short	(.L_159 - .L_158)


	//   ....[0]....
.L_158:
        /*0050*/ 	.word	0x000013d0


	//   ....[1]....
        /*0054*/ 	.word	0x00001440


	//----- nvinfo : EIATTR_CRS_STACK_SIZE
	.align		4
.L_159:
        /*0058*/ 	.byte	0x04, 0x1e
        /*005a*/ 	.short	(.L_161 - .L_160)
.L_160:
        /*005c*/ 	.word	0x00000000


	//----- nvinfo : EIATTR_CBANK_PARAM_SIZE
	.align		4
.L_161:
        /*0060*/ 	.byte	0x03, 0x19
        /*0062*/ 	.short	0x0014


	//----- nvinfo : EIATTR_PARAM_CBANK
	.align		4
        /*0064*/ 	.byte	0x04, 0x0a
        /*0066*/ 	.short	(.L_163 - .L_162)
	.align		4
.L_162:
        /*0068*/ 	.word	index@(.nv.constant0.vox_argmax_f32)
        /*006c*/ 	.short	0x0380
        /*006e*/ 	.short	0x0014


	//----- nvinfo : EIATTR_SW_WAR
	.align		4
.L_163:
        /*0070*/ 	.byte	0x04, 0x36
        /*0072*/ 	.short	(.L_165 - .L_164)
.L_164:
        /*0074*/ 	.word	0x00000008
.L_165:


//--------------------- .nv.info.vox_downsample4_concat_f32 --------------------------
	.section	.nv.info.vox_downsample4_concat_f32,"",@"SHT_CUDA_INFO"
	.sectionflags	@""
	.align	4


	//----- nvinfo : EIATTR_CUDA_API_VERSION
	.align		4
        /*0000*/ 	.byte	0x04, 0x37
        /*0002*/ 	.short	(.L_167 - .L_166)
.L_166:
        /*0004*/ 	.word	0x00000082


	//----- nvinfo : EIATTR_KPARAM_INFO
	.align		4
.L_167:
        /*0008*/ 	.byte	0x04, 0x17
        /*000a*/ 	.short	(.L_169 - .L_168)
.L_168:
        /*000c*/ 	.word	0x00000000
        /*0010*/ 	.short	0x0004
        /*0012*/ 	.short	0x0018
        /*0014*/ 	.byte	0x00, 0xf0, 0x11, 0x00


	//----- nvinfo : EIATTR_KPARAM_INFO
	.align		4
.L_169:
        /*0018*/ 	.byte	0x04, 0x17
        /*001a*/ 	.short	(.L_171 - .L_170)
.L_170:
        /*001c*/ 	.word	0x00000000
        /*0020*/ 	.short	0x0003
        /*0022*/ 	.short	0x0014
        /*0024*/ 	.byte	0x00, 0xf0, 0x11, 0x00


	//----- nvinfo : EIATTR_KPARAM_INFO
	.align		4
.L_171:
        /*0028*/ 	.byte	0x04, 0x17
        /*002a*/ 	.short	(.L_173 - .L_172)
.L_172:
        /*002c*/ 	.word	0x00000000
        /*0030*/ 	.short	0x0002
        /*0032*/ 	.short	0x0010
        /*0034*/ 	.byte	0x00, 0xf0, 0x11, 0x00


	//----- nvinfo : EIATTR_KPARAM_INFO
	.align		4
.L_173:
        /*0038*/ 	.byte	0x04, 0x17
        /*003a*/ 	.short	(.L_175 - .L_174)
.L_174:
        /*003c*/ 	.word	0x00000000
        /*0040*/ 	.short	0x0001
        /*0042*/ 	.short	0x0008
        /*0044*/ 	.byte	0x00, 0xf5, 0x21, 0x00


	//----- nvinfo : EIATTR_KPARAM_INFO
	.align		4
.L_175:
        /*0048*/ 	.byte	0x04, 0x17
        /*004a*/ 	.short	(.L_177 - .L_176)
.L_176:
        /*004c*/ 	.word	0x00000000
        /*0050*/ 	.short	0x0000
        /*0052*/ 	.short	0x0000
        /*0054*/ 	.byte	0x00, 0xf5, 0x21, 0x00


	//----- nvinfo : EIATTR_SPARSE_MMA_MASK
	.align		4
.L_177:
        /*0058*/ 	.byte	0x03, 0x50
        /*005a*/ 	.short	0x0000


	//----- nvinfo : EIATTR_MAXREG_COUNT
	.align		4
        /*005c*/ 	.byte	0x03, 0x1b
        /*005e*/ 	.short	0x00ff


	//----- nvinfo : EIATTR_MERCURY_ISA_VERSION
	.align		4
        /*0060*/ 	.byte	0x03, 0x5f
        /*0062*/ 	.short	0x0101


	//----- nvinfo : EIATTR_VRC_CTA_INIT_COUNT
	.align		4
        /*0064*/ 	.byte	0x02, 0x4a
	.zero		1
	.zero		1


	//----- nvinfo : EIATTR_EXIT_INSTR_OFFSETS
	.align		4
        /*0068*/ 	.byte	0x04, 0x1c
        /*006a*/ 	.short	(.L_179 - .L_178)


	//   ....[0]....
.L_178:
        /*006c*/ 	.word	0x000000d0


	//   ....[1]....
        /*0070*/ 	.word	0x00000530


	//----- nvinfo : EIATTR_CBANK_PARAM_SIZE
	.align		4
.L_179:
        /*0074*/ 	.byte	0x03, 0x19
        /*0076*/ 	.short	0x001c


	//----- nvinfo : EIATTR_PARAM_CBANK
	.align		4
        /*0078*/ 	.byte	0x04, 0x0a
        /*007a*/ 	.short	(.L_181 - .L_180)
	.align		4
.L_180:
        /*007c*/ 	.word	index@(.nv.constant0.vox_downsample4_concat_f32)
        /*0080*/ 	.short	0x0380
        /*0082*/ 	.short	0x001c


	//----- nvinfo : EIATTR_SW_WAR
	.align		4
.L_181:
        /*0084*/ 	.byte	0x04, 0x36
        /*0086*/ 	.short	(.L_183 - .L_182)
.L_182:
        /*0088*/ 	.word	0x00000008
.L_183:


//--------------------- .nv.info.vox_apply_rope_f32 --------------------------
	.section	.nv.info.vox_apply_rope_f32,"",@"SHT_CUDA_INFO"
	.sectionflags	@""
	.align	4


	//----- nvinfo : EIATTR_CUDA_API_VERSION
	.align		4
        /*0000*/ 	.byte	0x04, 0x37
        /*0002*/ 	.short	(.L_185 - .L_184)
.L_184:
        /*0004*/ 	.word	0x00000082


	//----- nvinfo : EIATTR_KPARAM_INFO
	.align		4
.L_185:
        /*0008*/ 	.byte	0x04, 0x17
        /*000a*/ 	.short	(.L_187 - .L_186)
.L_186:
        /*000c*/ 	.word	0x00000000
        /*0010*/ 	.short	0x0004
        /*0012*/ 	.short	0x0018
        /*0014*/ 	.byte	0x00, 0xf0, 0x11, 0x00


	//----- nvinfo : EIATTR_KPARAM_INFO
	.align		4
.L_187:
        /*0018*/ 	.byte	0x04, 0x17
        /*001a*/ 	.short	(.L_189 - .L_188)
.L_188:
        /*001c*/ 	.word	0x00000000
        /*0020*/ 	.short	0x0003
        /*0022*/ 	.short	0x0014
        /*0024*/ 	.byte	0x00, 0xf0, 0x11, 0x00


	//----- nvinfo : EIATTR_KPARAM_INFO
	.align		4
.L_189:
        /*0028*/ 	.byte	0x04, 0x17
        /*002a*/ 	.short	(.L_191 - .L_190)
.L_190:
        /*002c*/ 	.word	0x00000000
        /*0030*/ 	.short	0x0002
        /*0032*/ 	.short	0x0010
        /*0034*/ 	.byte	0x00, 0xf0, 0x11, 0x00


	//----- nvinfo : EIATTR_KPARAM_INFO
	.align		4
.L_191:
        /*0038*/ 	.byte	0x04, 0x17
        /*003a*/ 	.short	(.L_193 - .L_192)
.L_192:
        /*003c*/ 	.word	0x00000000
        /*0040*/ 	.short	0x0001
        /*0042*/ 	.short	0x0008
        /*0044*/ 	.byte	0x00, 0xf5, 0x21, 0x00


	//----- nvinfo : EIATTR_KPARAM_INFO
	.align		4
.L_193:
        /*0048*/ 	.byte	0x04, 0x17
        /*004a*/ 	.short	(.L_195 - .L_194)
.L_194:
        /*004c*/ 	.word	0x00000000
        /*0050*/ 	.short	0x0000
        /*0052*/ 	.short	0x0000
        /*0054*/ 	.byte	0x00, 0xf5, 0x21, 0x00


	//----- nvinfo : EIATTR_SPARSE_MMA_MASK
	.align		4
.L_195:
        /*0058*/ 	.byte	0x03, 0x50
        /*005a*/ 	.short	0x0000


	//----- nvinfo : EIATTR_MAXREG_COUNT
	.align		4
        /*005c*/ 	.byte	0x03, 0x1b
        /*005e*/ 	.short	0x00ff


	//----- nvinfo : EIATTR_MERCURY_ISA_VERSION
	.align		4
        /*0060*/ 	.byte	0x03, 0x5f
        /*0062*/ 	.short	0x0101


	//----- nvinfo : EIATTR_VRC_CTA_INIT_COUNT
	.align		4
        /*0064*/ 	.byte	0x02, 0x4a
	.zero		1
	.zero		1


	//----- nvinfo : EIATTR_EXIT_INSTR_OFFSETS
	.align		4
        /*0068*/ 	.byte	0x04, 0x1c
        /*006a*/ 	.short	(.L_197 - .L_196)


	//   ....[0]....
.L_196:
        /*006c*/ 	.word	0x000000c0


	//   ....[1]....
        /*0070*/ 	.word	0x000005d0


	//----- nvinfo : EIATTR_CBANK_PARAM_SIZE
	.align		4
.L_197:
        /*0074*/ 	.byte	0x03, 0x19
        /*0076*/ 	.short	0x001c


	//----- nvinfo : EIATTR_PARAM_CBANK
	.align		4
        /*0078*/ 	.byte	0x04, 0x0a
        /*007a*/ 	.short	(.L_199 - .L_198)
	.align		4
.L_198:
        /*007c*/ 	.word	index@(.nv.constant0.vox_apply_rope_f32)
        /*0080*/ 	.short	0x0380
        /*0082*/ 	.short	0x001c


	//----- nvinfo : EIATTR_SW_WAR
	.align		4
.L_199:
        /*0084*/ 	.byte	0x04, 0x36
        /*0086*/ 	.short	(.L_201 - .L_200)
.L_200:
        /*0088*/ 	.word	0x00000008
.L_201:


//--------------------- .nv.info.vox_f32_to_f16   --------------------------
	.section	.nv.info.vox_f32_to_f16,"",@"SHT_CUDA_INFO"
	.sectionflags	@""
	.align	4


	//----- nvinfo : EIATTR_CUDA_API_VERSION
	.align		4
        /*0000*/ 	.byte	0x04, 0x37
        /*0002*/ 	.short	(.L_203 - .L_202)
.L_202:
        /*0004*/ 	.word	0x00000082


	//----- nvinfo : EIATTR_KPARAM_INFO
	.align		4
.L_203:
        /*0008*/ 	.byte	0x04, 0x17
        /*000a*/ 	.short	(.L_205 - .L_204)
.L_204:
        /*000c*/ 	.word	0x00000000
        /*0010*/ 	.short	0x0002
        /*0012*/ 	.short	0x0010
        /*0014*/ 	.byte	0x00, 0xf0, 0x11, 0x00


	//----- nvinfo : EIATTR_KPARAM_INFO
	.align		4
.L_205:
        /*0018*/ 	.byte	0x04, 0x17
        /*001a*/ 	.short	(.L_207 - .L_206)
.L_206:
        /*001c*/ 	.word	0x00000000
        /*0020*/ 	.short	0x0001
        /*0022*/ 	.short	0x0008
        /*0024*/ 	.byte	0x00, 0xf5, 0x21, 0x00


	//----- nvinfo : EIATTR_KPARAM_INFO
	.align		4
.L_207:
        /*0028*/ 	.byte	0x04, 0x17
        /*002a*/ 	.short	(.L_209 - .L_208)
.L_208:
        /*002c*/ 	.word	0x00000000
        /*0030*/ 	.short	0x0000
        /*0032*/ 	.short	0x0000
        /*0034*/ 	.byte	0x00, 0xf5, 0x21, 0x00


	//----- nvinfo : EIATTR_SPARSE_MMA_MASK
	.align		4
.L_209:
        /*0038*/ 	.byte	0x03, 0x50
        /*003a*/ 	.short	0x0000


	//----- nvinfo : EIATTR_MAXREG_COUNT
	.align		4
        /*003c*/ 	.byte	0x03, 0x1b
        /*003e*/ 	.short	0x00ff


	//----- nvinfo : EIATTR_MERCURY_ISA_VERSION
	.align		4
        /*0040*/ 	.byte	0x03, 0x5f
        /*0042*/ 	.short	0x0101


	//----- nvinfo : EIATTR_VRC_CTA_INIT_COUNT
	.align		4
        /*0044*/ 	.byte	0x02, 0x4a
	.zero		1
	.zero		1


	//----- nvinfo : EIATTR_EXIT_INSTR_OFFSETS
	.align		4
        /*0048*/ 	.byte	0x04, 0x1c
        /*004a*/ 	.short	(.L_211 - .L_210)


	//   ....[0]....
.L_210:
        /*004c*/ 	.word	0x00000070


	//   ....[1]....
        /*0050*/ 	.word	0x00000100


	//----- nvinfo : EIATTR_CBANK_PARAM_SIZE
	.align		4
.L_211:
        /*0054*/ 	.byte	0x03, 0x19
        /*0056*/ 	.short	0x0014


	//----- nvinfo : EIATTR_PARAM_CBANK
	.align		4
        /*0058*/ 	.byte	0x04, 0x0a
        /*005a*/ 	.short	(.L_213 - .L_212)
	.align		4
.L_212:
        /*005c*/ 	.word	index@(.nv.constant0.vox_f32_to_f16)
        /*0060*/ 	.short	0x0380
        /*0062*/ 	.short	0x0014


	//----- nvinfo : EIATTR_SW_WAR
	.align		4
.L_213:
        /*0064*/ 	.byte	0x04, 0x36
        /*0066*/ 	.short	(.L_215 - .L_214)
.L_214:
        /*0068*/ 	.word	0x00000008
.L_215:


//--------------------- .nv.info.vox_f32_to_bf16  --------------------------
	.section	.nv.info.vox_f32_to_bf16,"",@"SHT_CUDA_INFO"
	.sectionflags	@""
	.align	4


	//----- nvinfo : EIATTR_CUDA_API_VERSION
	.align		4
        /*0000*/ 	.byte	0x04, 0x37
        /*0002*/ 	.short	(.L_217 - .L_216)
.L_216:
        /*0004*/ 	.word	0x00000082


	//----- nvinfo : EIATTR_KPARAM_INFO
	.align		4
.L_217:
        /*0008*/ 	.byte	0x04, 0x17
        /*000a*/ 	.short	(.L_219 - .L_218)
.L_218:
        /*000c*/ 	.word	0x00000000
        /*0010*/ 	.short	0x0002
        /*0012*/ 	.short	0x0010
        /*0014*/ 	.byte	0x00, 0xf0, 0x11, 0x00


	//----- nvinfo : EIATTR_KPARAM_INFO
	.align		4
.L_219:
        /*0018*/ 	.byte	0x04, 0x17
        /*001a*/ 	.short	(.L_221 - .L_220)
.L_220:
        /*001c*/ 	.word	0x00000000
        /*0020*/ 	.short	0x0001
        /*0022*/ 	.short	0x0008
        /*0024*/ 	.byte	0x00, 0xf5, 0x21, 0x00


	//----- nvinfo : EIATTR_KPARAM_INFO
	.align		4
.L_221:
        /*0028*/ 	.byte	0x04, 0x17
        /*002a*/ 	.short	(.L_223 - .L_222)
.L_222:
        /*002c*/ 	.word	0x00000000
        /*0030*/ 	.short	0x0000
        /*0032*/ 	.short	0x0000
        /*0034*/ 	.byte	0x00, 0xf5, 0x21, 0x00


	//----- nvinfo : EIATTR_SPARSE_MMA_MASK
	.align		4
.L_223:
        /*0038*/ 	.byte	0x03, 0x50
        /*003a*/ 	.short	0x0000


	//----- nvinfo : EIATTR_MAXREG_COUNT
	.align		4
        /*003c*/ 	.byte	0x03, 0x1b
        /*003e*/ 	.short	0x00ff


	//----- nvinfo : EIATTR_MERCURY_ISA_VERSION
	.align		4
        /*0040*/ 	.byte	0x03, 0x5f
        /*0042*/ 	.short	0x0101


	//----- nvinfo : EIATTR_VRC_CTA_INIT_COUNT
	.align		4
        /*0044*/ 	.byte	0x02, 0x4a
	.zero		1
	.zero		1


	//----- nvinfo : EIATTR_EXIT_INSTR_OFFSETS
	.align		4
        /*0048*/ 	.byte	0x04, 0x1c
        /*004a*/ 	.short	(.L_225 - .L_224)


	//   ....[0]....
.L_224:
        /*004c*/ 	.word	0x00000070


	//   ....[1]....
        /*0050*/ 	.word	0x00000100


	//----- nvinfo : EIATTR_CBANK_PARAM_SIZE
	.align		4
.L_225:
        /*0054*/ 	.byte	0x03, 0x19
        /*0056*/ 	.short	0x0014


	//----- nvinfo : EIATTR_PARAM_CBANK
	.align		4
        /*0058*/ 	.byte	0x04, 0x0a
        /*005a*/ 	.short	(.L_227 - .L_226)
	.align		4
.L_226:
        /*005c*/ 	.word	index@(.nv.constant0.vox_f32_to_bf16)
        /*0060*/ 	.short	0x0380
        /*0062*/ 	.short	0x0014


	//----- nvinfo : EIATTR_SW_WAR
	.align		4
.L_227:
        /*0064*/ 	.byte	0x04, 0x36
        /*0066*/ 	.short	(.L_229 - .L_228)
.L_228:
        /*0068*/ 	.word	0x00000008
.L_229:


//--------------------- .nv.info.vox_gelu_inplace_f32 --------------------------
	.section	.nv.info.vox_gelu_inplace_f32,"",@"SHT_CUDA_INFO"
	.sectionflags	@""
	.align	4


	//----- nvinfo : EIATTR_CUDA_API_VERSION
	.align		4
        /*0000*/ 	.byte	0x04, 0x37
        /*0002*/ 	.short	(.L_231 - .L_230)
.L_230:
        /*0004*/ 	.word	0x00000082


	//----- nvinfo : EIATTR_KPARAM_INFO
	.align		4
.L_231:
        /*0008*/ 	.byte	0x04, 0x17
        /*000a*/ 	.short	(.L_233 - .L_232)
.L_232:
        /*000c*/ 	.word	0x00000000
        /*0010*/ 	.short	0x0001
        /*0012*/ 	.short	0x0008
        /*0014*/ 	.byte	0x00, 0xf0, 0x11, 0x00


	//----- nvinfo : EIATTR_KPARAM_INFO
	.align		4
.L_233:
        /*0018*/ 	.byte	0x04, 0x17
        /*001a*/ 	.short	(.L_235 - .L_234)
.L_234:
        /*001c*/ 	.word	0x00000000
        /*0020*/ 	.short	0x0000
        /*0022*/ 	.short	0x0000
        /*0024*/ 	.byte	0x00, 0xf5, 0x21, 0x00


	//----- nvinfo : EIATTR_SPARSE_MMA_MASK
	.align		4
.L_235:
        /*0028*/ 	.byte	0x03, 0x50
        /*002a*/ 	.short	0x0000


	//----- nvinfo : EIATTR_MAXREG_COUNT
	.align		4
        /*002c*/ 	.byte	0x03, 0x1b
        /*002e*/ 	.short	0x00ff


	//----- nvinfo : EIATTR_MERCURY_ISA_VERSION
	.align		4
        /*0030*/ 	.byte	0x03, 0x5f
        /*0032*/ 	.short	0x0101


	//----- nvinfo : EIATTR_VRC_CTA_INIT_COUNT
	.align		4
        /*0034*/ 	.byte	0x02, 0x4a
	.zero		1
	.zero		1


	//----- nvinfo : EIATTR_EXIT_INSTR_OFFSETS
	.align		4
        /*0038*/ 	.byte	0x04, 0x1c
        /*003a*/ 	.short	(.L_237 - .L_236)


	//   ....[0]....
.L_236:
        /*003c*/ 	.word	0x00000070


	//   ....[1]....
        /*0040*/ 	.word	0x00000250


	//----- nvinfo : EIATTR_CBANK_PARAM_SIZE
	.align		4
.L_237:
        /*0044*/ 	.byte	0x03, 0x19
        /*0046*/ 	.short	0x000c


	//----- nvinfo : EIATTR_PARAM_CBANK
	.align		4
        /*0048*/ 	.byte	0x04, 0x0a
        /*004a*/ 	.short	(.L_239 - .L_238)
	.align		4
.L_238:
        /*004c*/ 	.word	index@(.nv.constant0.vox_gelu_inplace_f32)
        /*0050*/ 	.short	0x0380
        /*0052*/ 	.short	0x000c


	//----- nvinfo : EIATTR_SW_WAR
	.align		4
.L_239:
        /*0054*/ 	.byte	0x04, 0x36
        /*0056*/ 	.short	(.L_241 - .L_240)
.L_240:
        /*0058*/ 	.word	0x00000008
.L_241:


//--------------------- .nv.info.vox_silu_inplace_f32 --------------------------
	.section	.nv.info.vox_silu_inplace_f32,"",@"SHT_CUDA_INFO"
	.sectionflags	@""
	.align	4


	//----- nvinfo : EIATTR_CUDA_API_VERSION
	.align		4
        /*0000*/ 	.byte	0x04, 0x37
        /*0002*/ 	.short	(.L_243 - .L_242)
.L_242:
        /*0004*/ 	.word	0x00000082


	//----- nvinfo : EIATTR_KPARAM_INFO
	.align		4
.L_243:
        /*0008*/ 	.byte	0x04, 0x17
        /*000a*/ 	.short	(.L_245 - .L_244)
.L_244:
        /*000c*/ 	.word	0x00000000
        /*0010*/ 	.short	0x0001
        /*0012*/ 	.short	0x0008
        /*0014*/ 	.byte	0x00, 0xf0, 0x11, 0x00


	//----- nvinfo : EIATTR_KPARAM_INFO
	.align		4
.L_245:
        /*0018*/ 	.byte	0x04, 0x17
        /*001a*/ 	.short	(.L_247 - .L_246)
.L_246:
        /*001c*/ 	.word	0x00000000
        /*0020*/ 	.short	0x0000
        /*0022*/ 	.short	0x0000
        /*0024*/ 	.byte	0x00, 0xf5, 0x21, 0x00


	//----- nvinfo : EIATTR_SPARSE_MMA_MASK
	.align		4
.L_247:
        /*0028*/ 	.byte	0x03, 0x50
        /*002a*/ 	.short	0x0000


	//----- nvinfo : EIATTR_MAXREG_COUNT
	.align		4
        /*002c*/ 	.byte	0x03, 0x1b
        /*002e*/ 	.short	0x00ff


	//----- nvinfo : EIATTR_MERCURY_ISA_VERSION
	.align		4
        /*0030*/ 	.byte	0x03, 0x5f
        /*0032*/ 	.short	0x0101


	//----- nvinfo : EIATTR_VRC_CTA_INIT_COUNT
	.align		4
        /*0034*/ 	.byte	0x02, 0x4a
	.zero		1
	.zero		1


	//----- nvinfo : EIATTR_EXIT_INSTR_OFFSETS
	.align		4
        /*0038*/ 	.byte	0x04, 0x1c
        /*003a*/ 	.short	(.L_249 - .L_248)


	//   ....[0]....
.L_248:
        /*003c*/ 	.word	0x00000070


	//   ....[1]....
        /*0040*/ 	.word	0x00000200


	//----- nvinfo : EIATTR_CRS_STACK_SIZE
	.align		4
.L_249:
        /*0044*/ 	.byte	0x04, 0x1e
        /*0046*/ 	.short	(.L_251 - .L_250)
.L_250:
        /*0048*/ 	.word	0x00000000


	//----- nvinfo : EIATTR_CBANK_PARAM_SIZE
	.align		4
.L_251:
        /*004c*/ 	.byte	0x03, 0x19
        /*004e*/ 	.short	0x000c


	//----- nvinfo : EIATTR_PARAM_CBANK
	.align		4
        /*0050*/ 	.byte	0x04, 0x0a
        /*0052*/ 	.short	(.L_253 - .L_252)
	.align		4
.L_252:
        /*0054*/ 	.word	index@(.nv.constant0.vox_silu_inplace_f32)
        /*0058*/ 	.short	0x0380
        /*005a*/ 	.short	0x000c


	//----- nvinfo : EIATTR_SW_WAR
	.align		4
.L_253:
        /*005c*/ 	.byte	0x04, 0x36
        /*005e*/ 	.short	(.L_255 - .L_254)
.L_254:
        /*0060*/ 	.word	0x00000008
.L_255:


//--------------------- .nv.info.vox_mul_1p_inplace_f32 --------------------------
	.section	.nv.info.vox_mul_1p_inplace_f32,"",@"SHT_CUDA_INFO"
	.sectionflags	@""
	.align	4


	//----- nvinfo : EIATTR_CUDA_API_VERSION
	.align		4
        /*0000*/ 	.byte	0x04, 0x37
        /*0002*/ 	.short	(.L_257 - .L_256)
.L_256:
        /*0004*/ 	.word	0x00000082


	//----- nvinfo : EIATTR_KPARAM_INFO
	.align		4
.L_257:
        /*0008*/ 	.byte	0x04, 0x17
        /*000a*/ 	.short	(.L_259 - .L_258)
.L_258:
        /*000c*/ 	.word	0x00000000
        /*0010*/ 	.short	0x0002
        /*0012*/ 	.short	0x0010
        /*0014*/ 	.byte	0x00, 0xf0, 0x11, 0x00


	//----- nvinfo : EIATTR_KPARAM_INFO
	.align		4
.L_259:
        /*0018*/ 	.byte	0x04, 0x17
        /*001a*/ 	.short	(.L_261 - .L_260)
.L_260:
        /*001c*/ 	.word	0x00000000
        /*0020*/ 	.short	0x0001
        /*0022*/ 	.short	0x0008
        /*0024*/ 	.byte	0x00, 0xf5, 0x21, 0x00


	//----- nvinfo : EIATTR_KPARAM_INFO
	.align		4
.L_261:
        /*0028*/ 	.byte	0x04, 0x17
        /*002a*/ 	.short	(.L_263 - .L_262)
.L_262:
        /*002c*/ 	.word	0x00000000
        /*0030*/ 	.short	0x0000
        /*0032*/ 	.short	0x0000
        /*0034*/ 	.byte	0x00, 0xf5, 0x21, 0x00


	//----- nvinfo : EIATTR_SPARSE_MMA_MASK
	.align		4
.L_263:
        /*0038*/ 	.byte	0x03, 0x50
        /*003a*/ 	.short	0x0000


	//----- nvinfo : EIATTR_MAXREG_COUNT
	.align		4
        /*003c*/ 	.byte	0x03, 0x1b
        /*003e*/ 	.short	0x00ff


	//----- nvinfo : EIATTR_MERCURY_ISA_VERSION
	.align		4
        /*0040*/ 	.byte	0x03, 0x5f
        /*0042*/ 	.short	0x0101


	//----- nvinfo : EIATTR_VRC_CTA_INIT_COUNT
	.align		4
        /*0044*/ 	.byte	0x02, 0x4a
	.zero		1
	.zero		1


	//----- nvinfo : EIATTR_EXIT_INSTR_OFFSETS
	.align		4
        /*0048*/ 	.byte	0x04, 0x1c
        /*004a*/ 	.short	(.L_265 - .L_264)


	//   ....[0]....
.L_264:
        /*004c*/ 	.word	0x00000070


	//   ....[1]....
        /*0050*/ 	.word	0x00000120


	//----- nvinfo : EIATTR_CBANK_PARAM_SIZE
	.align		4
.L_265:
        /*0054*/ 	.byte	0x03, 0x19
        /*0056*/ 	.short	0x0014


	//----- nvinfo : EIATTR_PARAM_CBANK
	.align		4
        /*0058*/ 	.byte	0x04, 0x0a
        /*005a*/ 	.short	(.L_267 - .L_266)
	.align		4
.L_266:
        /*005c*/ 	.word	index@(.nv.constant0.vox_mul_1p_inplace_f32)
        /*0060*/ 	.short	0x0380
        /*0062*/ 	.short	0x0014


	//----- nvinfo : EIATTR_SW_WAR
	.align		4
.L_267:
        /*0064*/ 	.byte	0x04, 0x36
        /*0066*/ 	.short	(.L_269 - .L_268)
.L_268:
        /*0068*/ 	.word	0x00000008
.L_269:


//--------------------- .nv.info.vox_mul_inplace_f32 --------------------------
	.section	.nv.info.vox_mul_inplace_f32,"",@"SHT_CUDA_INFO"
	.sectionflags	@""
	.align	4


	//----- nvinfo : EIATTR_CUDA_API_VERSION
	.align		4
        /*0000*/ 	.byte	0x04, 0x37
        /*0002*/ 	.short	(.L_271 - .L_270)
.L_270:
        /*0004*/ 	.word	0x00000082


	//----- nvinfo : EIATTR_KPARAM_INFO
	.align		4
.L_271:
        /*0008*/ 	.byte	0x04, 0x17
        /*000a*/ 	.short	(.L_273 - .L_272)
.L_272:
        /*000c*/ 	.word	0x00000000
        /*0010*/ 	.short	0x0002
        /*0012*/ 	.short	0x0010
        /*0014*/ 	.byte	0x00, 0xf0, 0x11, 0x00


	//----- nvinfo : EIATTR_KPARAM_INFO
	.align		4
.L_273:
        /*0018*/ 	.byte	0x04, 0x17
        /*001a*/ 	.short	(.L_275 - .L_274)
.L_274:
        /*001c*/ 	.word	0x00000000
        /*0020*/ 	.short	0x0001
        /*0022*/ 	.short	0x0008
        /*0024*/ 	.byte	0x00, 0xf5, 0x21, 0x00


	//----- nvinfo : EIATTR_KPARAM_INFO
	.align		4
.L_275:
        /*0028*/ 	.byte	0x04, 0x17
        /*002a*/ 	.short	(.L_277 - .L_276)
.L_276:
        /*002c*/ 	.word	0x00000000
        /*0030*/ 	.short	0x0000
        /*0032*/ 	.short	0x0000
        /*0034*/ 	.byte	0x00, 0xf5, 0x21, 0x00


	//----- nvinfo : EIATTR_SPARSE_MMA_MASK
	.align		4
.L_277:
        /*0038*/ 	.byte	0x03, 0x50
        /*003a*/ 	.short	0x0000


	//----- nvinfo : EIATTR_MAXREG_COUNT
	.align		4
        /*003c*/ 	.byte	0x03, 0x1b
        /*003e*/ 	.short	0x00ff


	//----- nvinfo : EIATTR_MERCURY_ISA_VERSION
	.align		4
        /*0040*/ 	.byte	0x03, 0x5f
        /*0042*/ 	.short	0x0101


	//----- nvinfo : EIATTR_VRC_CTA_INIT_COUNT
	.align		4
        /*0044*/ 	.byte	0x02, 0x4a
	.zero		1
	.zero		1


	//----- nvinfo : EIATTR_EXIT_INSTR_OFFSETS
	.align		4
        /*0048*/ 	.byte	0x04, 0x1c
        /*004a*/ 	.short	(.L_279 - .L_278)


	//   ....[0]....
.L_278:
        /*004c*/ 	.word	0x00000070


	//   ....[1]....
        /*0050*/ 	.word	0x00000110


	//----- nvinfo : EIATTR_CBANK_PARAM_SIZE
	.align		4
.L_279:
        /*0054*/ 	.byte	0x03, 0x19
        /*0056*/ 	.short	0x0014


	//----- nvinfo : EIATTR_PARAM_CBANK
	.align		4
        /*0058*/ 	.byte	0x04, 0x0a
        /*005a*/ 	.short	(.L_281 - .L_280)
	.align		4
.L_280:
        /*005c*/ 	.word	index@(.nv.constant0.vox_mul_inplace_f32)
        /*0060*/ 	.short	0x0380
        /*0062*/ 	.short	0x0014


	//----- nvinfo : EIATTR_SW_WAR
	.align		4
.L_281:
        /*0064*/ 	.byte	0x04, 0x36
        /*0066*/ 	.short	(.L_283 - .L_282)
.L_282:
        /*0068*/ 	.word	0x00000008
.L_283:


//--------------------- .nv.info.vox_add_inplace_f32 --------------------------
	.section	.nv.info.vox_add_inplace_f32,"",@"SHT_CUDA_INFO"
	.sectionflags	@""
	.align	4


	//----- nvinfo : EIATTR_CUDA_API_VERSION
	.align		4
        /*0000*/ 	.byte	0x04, 0x37
        /*0002*/ 	.short	(.L_285 - .L_284)
.L_284:
        /*0004*/ 	.word	0x00000082


	//----- nvinfo : EIATTR_KPARAM_INFO
	.align		4
.L_285:
        /*0008*/ 	.byte	0x04, 0x17
        /*000a*/ 	.short	(.L_287 - .L_286)
.L_286:
        /*000c*/ 	.word	0x00000000
        /*0010*/ 	.short	0x0002
        /*0012*/ 	.short	0x0010
        /*0014*/ 	.byte	0x00, 0xf0, 0x11, 0x00


	//----- nvinfo : EIATTR_KPARAM_INFO
	.align		4
.L_287:
        /*0018*/ 	.byte	0x04, 0x17
        /*001a*/ 	.short	(.L_289 - .L_288)
.L_288:
        /*001c*/ 	.word	0x00000000
        /*0020*/ 	.short	0x0001
        /*0022*/ 	.short	0x0008
        /*0024*/ 	.byte	0x00, 0xf5, 0x21, 0x00


	//----- nvinfo : EIATTR_KPARAM_INFO
	.align		4
.L_289:
        /*0028*/ 	.byte	0x04, 0x17
        /*002a*/ 	.short	(.L_291 - .L_290)
.L_290:
        /*002c*/ 	.word	0x00000000
        /*0030*/ 	.short	0x0000
        /*0032*/ 	.short	0x0000
        /*0034*/ 	.byte	0x00, 0xf5, 0x21, 0x00


	//----- nvinfo : EIATTR_SPARSE_MMA_MASK
	.align		4
.L_291:
        /*0038*/ 	.byte	0x03, 0x50
        /*003a*/ 	.short	0x0000


	//----- nvinfo : EIATTR_MAXREG_COUNT
	.align		4
        /*003c*/ 	.byte	0x03, 0x1b
        /*003e*/ 	.short	0x00ff


	//----- nvinfo : EIATTR_MERCURY_ISA_VERSION
	.align		4
        /*0040*/ 	.byte	0x03, 0x5f
        /*0042*/ 	.short	0x0101


	//----- nvinfo : EIATTR_VRC_CTA_INIT_COUNT
	.align		4
        /*0044*/ 	.byte	0x02, 0x4a
	.zero		1
	.zero		1


	//----- nvinfo : EIATTR_EXIT_INSTR_OFFSETS
	.align		4
        /*0048*/ 	.byte	0x04, 0x1c
        /*004a*/ 	.short	(.L_293 - .L_292)


	//   ....[0]....
.L_292:
        /*004c*/ 	.word	0x00000070


	//   ....[1]....
        /*0050*/ 	.word	0x00000110


	//----- nvinfo : EIATTR_CBANK_PARAM_SIZE
	.align		4
.L_293:
        /*0054*/ 	.byte	0x03, 0x19
        /*0056*/ 	.short	0x0014


	//----- nvinfo : EIATTR_PARAM_CBANK
	.align		4
        /*0058*/ 	.byte	0x04, 0x0a
        /*005a*/ 	.short	(.L_295 - .L_294)
	.align		4
.L_294:
        /*005c*/ 	.word	index@(.nv.constant0.vox_add_inplace_f32)
        /*0060*/ 	.short	0x0380
        /*0062*/ 	.short	0x0014


	//----- nvinfo : EIATTR_SW_WAR
	.align		4
.L_295:
        /*0064*/ 	.byte	0x04, 0x36
        /*0066*/ 	.short	(.L_297 - .L_296)
.L_296:
        /*0068*/ 	.word	0x00000008
.L_297:


//--------------------- .nv.info.vox_add_bias_f32 --------------------------
	.section	.nv.info.vox_add_bias_f32,"",@"SHT_CUDA_INFO"
	.sectionflags	@""
	.align	4


	//----- nvinfo : EIATTR_CUDA_API_VERSION
	.align		4
        /*0000*/ 	.byte	0x04, 0x37
        /*0002*/ 	.short	(.L_299 - .L_298)
.L_298:
        /*0004*/ 	.word	0x00000082


	//----- nvinfo : EIATTR_KPARAM_INFO
	.align		4
.L_299:
        /*0008*/ 	.byte	0x04, 0x17
        /*000a*/ 	.short	(.L_301 - .L_300)
.L_300:
        /*000c*/ 	.word	0x00000000
        /*0010*/ 	.short	0x0003
        /*0012*/ 	.short	0x0014
        /*0014*/ 	.byte	0x00, 0xf0, 0x11, 0x00


	//----- nvinfo : EIATTR_KPARAM_INFO
	.align		4
.L_301:
        /*0018*/ 	.byte	0x04, 0x17
        /*001a*/ 	.short	(.L_303 - .L_302)
.L_302:
        /*001c*/ 	.word	0x00000000
        /*0020*/ 	.short	0x0002
        /*0022*/ 	.short	0x0010
        /*0024*/ 	.byte	0x00, 0xf0, 0x11, 0x00


	//----- nvinfo : EIATTR_KPARAM_INFO
	.align		4
.L_303:
        /*0028*/ 	.byte	0x04, 0x17
        /*002a*/ 	.short	(.L_305 - .L_304)
.L_304:
        /*002c*/ 	.word	0x00000000
        /*0030*/ 	.short	0x0001
        /*0032*/ 	.short	0x0008
        /*0034*/ 	.byte	0x00, 0xf5, 0x21, 0x00


	//----- nvinfo : EIATTR_KPARAM_INFO
	.align		4
.L_305:
        /*0038*/ 	.byte	0x04, 0x17
        /*003a*/ 	.short	(.L_307 - .L_306)
.L_306:
        /*003c*/ 	.word	0x00000000
        /*0040*/ 	.short	0x0000
        /*0042*/ 	.short	0x0000
        /*0044*/ 	.byte	0x00, 0xf5, 0x21, 0x00


	//----- nvinfo : EIATTR_SPARSE_MMA_MASK
	.align		4
.L_307:
        /*0048*/ 	.byte	0x03, 0x50
        /*004a*/ 	.short	0x0000


	//----- nvinfo : EIATTR_MAXREG_COUNT
	.align		4
        /*004c*/ 	.byte	0x03, 0x1b
        /*004e*/ 	.short	0x00ff


	//----- nvinfo : EIATTR_MERCURY_ISA_VERSION
	.align		4
        /*0050*/ 	.byte	0x03, 0x5f
        /*0052*/ 	.short	0x0101


	//----- nvinfo : EIATTR_VRC_CTA_INIT_COUNT
	.align		4
        /*0054*/ 	.byte	0x02, 0x4a
	.zero		1
	.zero		1


	//----- nvinfo : EIATTR_EXIT_INSTR_OFFSETS
	.align		4
        /*0058*/ 	.byte	0x04, 0x1c
        /*005a*/ 	.short	(.L_309 - .L_308)


	//   ....[0]....
.L_308:
        /*005c*/ 	.word	0x00000080


	//   ....[1]....
        /*0060*/ 	.word	0x00000270


	//----- nvinfo : EIATTR_CBANK_PARAM_SIZE
	.align		4
.L_309:
        /*0064*/ 	.byte	0x03, 0x19
        /*0066*/ 	.short	0x0018


	//----- nvinfo : EIATTR_PARAM_CBANK
	.align		4
        /*0068*/ 	.byte	0x04, 0x0a
        /*006a*/ 	.short	(.L_311 - .L_310)
	.align		4
.L_310:
        /*006c*/ 	.word	index@(.nv.constant0.vox_add_bias_f32)
        /*0070*/ 	.short	0x0380
        /*0072*/ 	.short	0x0018


	//----- nvinfo : EIATTR_SW_WAR
	.align		4
.L_311:
        /*0074*/ 	.byte	0x04, 0x36
        /*0076*/ 	.short	(.L_313 - .L_312)
.L_312:
        /*0078*/ 	.word	0x00000008
.L_313:


//--------------------- .nv.info.vox_rms_norm_f32 --------------------------
	.section	.nv.info.vox_rms_norm_f32,"",@"SHT_CUDA_INFO"
	.sectionflags	@""
	.align	4


	//----- nvinfo : EIATTR_CUDA_API_VERSION
	.align		4
        /*0000*/ 	.byte	0x04, 0x37
        /*0002*/ 	.short	(.L_315 - .L_314)
.L_314:
        /*0004*/ 	.word	0x00000082


	//----- nvinfo : EIATTR_KPARAM_INFO
	.align		4
.L_315:
        /*0008*/ 	.byte	0x04, 0x17
        /*000a*/ 	.short	(.L_317 - .L_316)
.L_316:
        /*000c*/ 	.word	0x00000000
        /*0010*/ 	.short	0x0005
        /*0012*/ 	.short	0x0020
        /*0014*/ 	.byte	0x00, 0xf0, 0x11, 0x00


	//----- nvinfo : EIATTR_KPARAM_INFO
	.align		4
.L_317:
        /*0018*/ 	.byte	0x04, 0x17
        /*001a*/ 	.short	(.L_319 - .L_318)
.L_318:
        /*001c*/ 	.word	0x00000000
        /*0020*/ 	.short	0x0004
        /*0022*/ 	.short	0x001c
        /*0024*/ 	.byte	0x00, 0xf0, 0x11, 0x00


	//----- nvinfo : EIATTR_KPARAM_INFO
	.align		4
.L_319:
        /*0028*/ 	.byte	0x04, 0x17
        /*002a*/ 	.short	(.L_321 - .L_320)
.L_320:
        /*002c*/ 	.word	0x00000000
        /*0030*/ 	.short	0x0003
        /*0032*/ 	.short	0x0018
        /*0034*/ 	.byte	0x00, 0xf0, 0x11, 0x00


	//----- nvinfo : EIATTR_KPARAM_INFO
	.align		4
.L_321:
        /*0038*/ 	.byte	0x04, 0x17
        /*003a*/ 	.short	(.L_323 - .L_322)
.L_322:
        /*003c*/ 	.word	0x00000000
        /*0040*/ 	.short	0x0002
        /*0042*/ 	.short	0x0010
        /*0044*/ 	.byte	0x00, 0xf5, 0x21, 0x00


	//----- nvinfo : EIATTR_KPARAM_INFO
	.align		4
.L_323:
        /*0048*/ 	.byte	0x04, 0x17
        /*004a*/ 	.short	(.L_325 - .L_324)
.L_324:
        /*004c*/ 	.word	0x00000000
        /*0050*/ 	.short	0x0001
        /*0052*/ 	.short	0x0008
        /*0054*/ 	.byte	0x00, 0xf5, 0x21, 0x00


	//----- nvinfo : EIATTR_KPARAM_INFO
	.align		4
.L_325:
        /*0058*/ 	.byte	0x04, 0x17
        /*005a*/ 	.short	(.L_327 - .L_326)
.L_326:
        /*005c*/ 	.word	0x00000000
        /*0060*/ 	.short	0x0000
        /*0062*/ 	.short	0x0000
        /*0064*/ 	.byte	0x00, 0xf5, 0x21, 0x00


	//----- nvinfo : EIATTR_SPARSE_MMA_MASK
	.align		4
.L_327:
        /*0068*/ 	.byte	0x03, 0x50
        /*006a*/ 	.short	0x0000


	//----- nvinfo : EIATTR_MAXREG_COUNT
	.align		4
        /*006c*/ 	.byte	0x03, 0x1b
        /*006e*/ 	.short	0x00ff


	//----- nvinfo : EIATTR_NUM_BARRIERS
	.align		4
        /*0070*/ 	.byte	0x02, 0x4c
        /*0072*/ 	.byte	0x01
	.zero		1


	//----- nvinfo : EIATTR_MERCURY_ISA_VERSION
	.align		4
        /*0074*/ 	.byte	0x03, 0x5f
        /*0076*/ 	.short	0x0101


	//----- nvinfo : EIATTR_VRC_CTA_INIT_COUNT
	.align		4
        /*0078*/ 	.byte	0x02, 0x4a
	.zero		1
	.zero		1


	//----- nvinfo : EIATTR_EXIT_INSTR_OFFSETS
	.align		4
        /*007c*/ 	.byte	0x04, 0x1c
        /*007e*/ 	.short	(.L_329 - .L_328)


	//   ....[0]....
.L_328:
        /*0080*/ 	.word	0x00000040


	//   ....[1]....
        /*0084*/ 	.word	0x00000880


	//   ....[2]....
        /*0088*/ 	.word	0x00000c60


	//   ....[3]....
        /*008c*/ 	.word	0x00000f90


	//----- nvinfo : EIATTR_CRS_STACK_SIZE
	.align		4
.L_329:
        /*0090*/ 	.byte	0x04, 0x1e
        /*0092*/ 	.short	(.L_331 - .L_330)
.L_330:
        /*0094*/ 	.word	0x00000000


	//----- nvinfo : EIATTR_CBANK_PARAM_SIZE
	.align		4
.L_331:
        /*0098*/ 	.byte	0x03, 0x19
        /*009a*/ 	.short	0x0024


	//----- nvinfo : EIATTR_PARAM_CBANK
	.align		4
        /*009c*/ 	.byte	0x04, 0x0a
        /*009e*/ 	.short	(.L_333 - .L_332)
	.align		4
.L_332:
        /*00a0*/ 	.word	index@(.nv.constant0.vox_rms_norm_f32)
        /*00a4*/ 	.short	0x0380
        /*00a6*/ 	.short	0x0024


	//----- nvinfo : EIATTR_SW_WAR
	.align		4
.L_333:
        /*00a8*/ 	.byte	0x04, 0x36
        /*00aa*/ 	.short	(.L_335 - .L_334)
.L_334:
        /*00ac*/ 	.word	0x00000008
.L_335:


//--------------------- .nv.info.vox_expand_kv_heads_f32 --------------------------
	.section	.nv.info.vox_expand_kv_heads_f32,"",@"SHT_CUDA_INFO"
	.sectionflags	@""
	.align	4


	//----- nvinfo : EIATTR_CUDA_API_VERSION
	.align		4
        /*0000*/ 	.byte	0x04, 0x37
        /*0002*/ 	.short	(.L_337 - .L_336)
.L_336:
        /*0004*/ 	.word	0x00000082


	//----- nvinfo : EIATTR_KPARAM_INFO
	.align		4
.L_337:
        /*0008*/ 	.byte	0x04, 0x17
        /*000a*/ 	.short	(.L_339 - .L_338)
.L_338:
        /*000c*/ 	.word	0x00000000
        /*0010*/ 	.short	0x0005
        /*0012*/ 	.short	0x001c
        /*0014*/ 	.byte	0x00, 0xf0, 0x11, 0x00


	//----- nvinfo : EIATTR_KPARAM_INFO
	.align		4
.L_339:
        /*0018*/ 	.byte	0x04, 0x17
        /*001a*/ 	.short	(.L_341 - .L_340)
.L_340:
        /*001c*/ 	.word	0x00000000
        /*0020*/ 	.short	0x0004
        /*0022*/ 	.short	0x0018
        /*0024*/ 	.byte	0x00, 0xf0, 0x11, 0x00


	//----- nvinfo : EIATTR_KPARAM_INFO
	.align		4
.L_341:
        /*0028*/ 	.byte	0x04, 0x17
        /*002a*/ 	.short	(.L_343 - .L_342)
.L_342:
        /*002c*/ 	.word	0x00000000
        /*0030*/ 	.short	0x0003
        /*0032*/ 	.short	0x0014
        /*0034*/ 	.byte	0x00, 0xf0, 0x11, 0x00


	//----- nvinfo : EIATTR_KPARAM_INFO
	.align		4
.L_343:
        /*0038*/ 	.byte	0x04, 0x17
        /*003a*/ 	.short	(.L_345 - .L_344)
.L_344:
        /*003c*/ 	.word	0x00000000
        /*0040*/ 	.short	0x0002
        /*0042*/ 	.short	0x0010
        /*0044*/ 	.byte	0x00, 0xf0, 0x11, 0x00


	//----- nvinfo : EIATTR_KPARAM_INFO
	.align		4
.L_345:
        /*0048*/ 	.byte	0x04, 0x17
        /*004a*/ 	.short	(.L_347 - .L_346)
.L_346:
        /*004c*/ 	.word	0x00000000
        /*0050*/ 	.short	0x0001
        /*0052*/ 	.short	0x0008
        /*0054*/ 	.byte	0x00, 0xf5, 0x21, 0x00


	//----- nvinfo : EIATTR_KPARAM_INFO
	.align		4
.L_347:
        /*0058*/ 	.byte	0x04, 0x17
        /*005a*/ 	.short	(.L_349 - .L_348)
.L_348:
        /*005c*/ 	.word	0x00000000
        /*0060*/ 	.short	0x0000
        /*0062*/ 	.short	0x0000
        /*0064*/ 	.byte	0x00, 0xf5, 0x21, 0x00


	//----- nvinfo : EIATTR_SPARSE_MMA_MASK
	.align		4
.L_349:
        /*0068*/ 	.byte	0x03, 0x50
        /*006a*/ 	.short	0x0000


	//----- nvinfo : EIATTR_MAXREG_COUNT
	.align		4
        /*006c*/ 	.byte	0x03, 0x1b
        /*006e*/ 	.short	0x00ff


	//----- nvinfo : EIATTR_MERCURY_ISA_VERSION
	.align		4
        /*0070*/ 	.byte	0x03, 0x5f
        /*0072*/ 	.short	0x0101


	//----- nvinfo : EIATTR_VRC_CTA_INIT_COUNT
	.align		4
        /*0074*/ 	.byte	0x02, 0x4a
	.zero		1
	.zero		1


	//----- nvinfo : EIATTR_EXIT_INSTR_OFFSETS
	.align		4
        /*0078*/ 	.byte	0x04, 0x1c
        /*007a*/ 	.short	(.L_351 - .L_350)


	//   ....[0]....
.L_350:
        /*007c*/ 	.word	0x000000a0


	//   ....[1]....
        /*0080*/ 	.word	0x000007d0


	//----- nvinfo : EIATTR_CBANK_PARAM_SIZE
	.align		4
.L_351:
        /*0084*/ 	.byte	0x03, 0x19
        /*0086*/ 	.short	0x0020


	//----- nvinfo : EIATTR_PARAM_CBANK
	.align		4
        /*0088*/ 	.byte	0x04, 0x0a
        /*008a*/ 	.short	(.L_353 - .L_352)
	.align		4
.L_352:
        /*008c*/ 	.word	index@(.nv.constant0.vox_expand_kv_heads_f32)
        /*0090*/ 	.short	0x0380
        /*0092*/ 	.short	0x0020


	//----- nvinfo : EIATTR_SW_WAR
	.align		4
.L_353:
        /*0094*/ 	.byte	0x04, 0x36
        /*0096*/ 	.short	(.L_355 - .L_354)
.L_354:
        /*0098*/ 	.word	0x00000008
.L_355:


//--------------------- .nv.info.vox_unpack_heads_f32 --------------------------
	.section	.nv.info.vox_unpack_heads_f32,"",@"SHT_CUDA_INFO"
	.sectionflags	@""
	.align	4


	//----- nvinfo : EIATTR_CUDA_API_VERSION
	.align		4
        /*0000*/ 	.byte	0x04, 0x37
        /*0002*/ 	.short	(.L_357 - .L_356)
.L_356:
        /*0004*/ 	.word	0x00000082


	//----- nvinfo : EIATTR_KPARAM_INFO
	.align		4
.L_357:
        /*0008*/ 	.byte	0x04, 0x17
        /*000a*/ 	.short	(.L_359 - .L_358)
.L_358:
        /*000c*/ 	.word	0x00000000
        /*0010*/ 	.short	0x0004
        /*0012*/ 	.short	0x0018
        /*0014*/ 	.byte	0x00, 0xf0, 0x11, 0x00


	//----- nvinfo : EIATTR_KPARAM_INFO
	.align		4
.L_359:
        /*0018*/ 	.byte	0x04, 0x17
        /*001a*/ 	.short	(.L_361 - .L_360)
.L_360:
        /*001c*/ 	.word	0x00000000
        /*0020*/ 	.short	0x0003
        /*0022*/ 	.short	0x0014
        /*0024*/ 	.byte	0x00, 0xf0, 0x11, 0x00


	//----- nvinfo : EIATTR_KPARAM_INFO
	.align		4
.L_361:
        /*0028*/ 	.byte	0x04, 0x17
        /*002a*/ 	.short	(.L_363 - .L_362)
.L_362:
        /*002c*/ 	.word	0x00000000
        /*0030*/ 	.short	0x0002
        /*0032*/ 	.short	0x0010
        /*0034*/ 	.byte	0x00, 0xf0, 0x11, 0x00


	//----- nvinfo : EIATTR_KPARAM_INFO
	.align		4
.L_363:
        /*0038*/ 	.byte	0x04, 0x17
        /*003a*/ 	.short	(.L_365 - .L_364)
.L_364:
        /*003c*/ 	.word	0x00000000
        /*0040*/ 	.short	0x0001
        /*0042*/ 	.short	0x0008
        /*0044*/ 	.byte	0x00, 0xf5, 0x21, 0x00


	//----- nvinfo : EIATTR_KPARAM_INFO
	.align		4
.L_365:
        /*0048*/ 	.byte	0x04, 0x17
        /*004a*/ 	.short	(.L_367 - .L_366)
.L_366:
        /*004c*/ 	.word	0x00000000
        /*0050*/ 	.short	0x0000
        /*0052*/ 	.short	0x0000
        /*0054*/ 	.byte	0x00, 0xf5, 0x21, 0x00


	//----- nvinfo : EIATTR_SPARSE_MMA_MASK
	.align		4
.L_367:
        /*0058*/ 	.byte	0x03, 0x50
        /*005a*/ 	.short	0x0000


	//----- nvinfo : EIATTR_MAXREG_COUNT
	.align		4
        /*005c*/ 	.byte	0x03, 0x1b
        /*005e*/ 	.short	0x00ff


	//----- nvinfo : EIATTR_MERCURY_ISA_VERSION
	.align		4
        /*0060*/ 	.byte	0x03, 0x5f
        /*0062*/ 	.short	0x0101


	//----- nvinfo : EIATTR_VRC_CTA_INIT_COUNT
	.align		4
        /*0064*/ 	.byte	0x02, 0x4a
	.zero		1
	.zero		1


	//----- nvinfo : EIATTR_EXIT_INSTR_OFFSETS
	.align		4
        /*0068*/ 	.byte	0x04, 0x1c
        /*006a*/ 	.short	(.L_369 - .L_368)


	//   ....[0]....
.L_368:
        /*006c*/ 	.word	0x000000a0


	//   ....[1]....
        /*0070*/ 	.word	0x00000490


	//----- nvinfo : EIATTR_CBANK_PARAM_SIZE
	.align		4
.L_369:
        /*0074*/ 	.byte	0x03, 0x19
        /*0076*/ 	.short	0x001c


	//----- nvinfo : EIATTR_PARAM_CBANK
	.align		4
        /*0078*/ 	.byte	0x04, 0x0a
        /*007a*/ 	.short	(.L_371 - .L_370)
	.align		4
.L_370:
        /*007c*/ 	.word	index@(.nv.constant0.vox_unpack_heads_f32)
        /*0080*/ 	.short	0x0380
        /*0082*/ 	.short	0x001c


	//----- nvinfo : EIATTR_SW_WAR
	.align		4
.L_371:
        /*0084*/ 	.byte	0x04, 0x36
        /*0086*/ 	.short	(.L_373 - .L_372)
.L_372:
        /*0088*/ 	.word	0x00000008
.L_373:


//--------------------- .nv.info.vox_pack_heads_f32 --------------------------
	.section	.nv.info.vox_pack_heads_f32,"",@"SHT_CUDA_INFO"
	.sectionflags	@""
	.align	4


	//----- nvinfo : EIATTR_CUDA_API_VERSION
	.align		4
        /*0000*/ 	.byte	0x04, 0x37
        /*0002*/ 	.short	(.L_375 - .L_374)
.L_374:
        /*0004*/ 	.word	0x00000082


	//----- nvinfo : EIATTR_KPARAM_INFO
	.align		4
.L_375:
        /*0008*/ 	.byte	0x04, 0x17
        /*000a*/ 	.short	(.L_377 - .L_376)
.L_376:
        /*000c*/ 	.word	0x00000000
        /*0010*/ 	.short	0x0004
        /*0012*/ 	.short	0x0018
        /*0014*/ 	.byte	0x00, 0xf0, 0x11, 0x00


	//----- nvinfo : EIATTR_KPARAM_INFO
	.align		4
.L_377:
        /*0018*/ 	.byte	0x04, 0x17
        /*001a*/ 	.short	(.L_379 - .L_378)
.L_378:
        /*001c*/ 	.word	0x00000000
        /*0020*/ 	.short	0x0003
        /*0022*/ 	.short	0x0014
        /*0024*/ 	.byte	0x00, 0xf0, 0x11, 0x00


	//----- nvinfo : EIATTR_KPARAM_INFO
	.align		4
.L_379:
        /*0028*/ 	.byte	0x04, 0x17
        /*002a*/ 	.short	(.L_381 - .L_380)
.L_380:
        /*002c*/ 	.word	0x00000000
        /*0030*/ 	.short	0x0002
        /*0032*/ 	.short	0x0010
        /*0034*/ 	.byte	0x00, 0xf0, 0x11, 0x00


	//----- nvinfo : EIATTR_KPARAM_INFO
	.align		4
.L_381:
        /*0038*/ 	.byte	0x04, 0x17
        /*003a*/ 	.short	(.L_383 - .L_382)
.L_382:
        /*003c*/ 	.word	0x00000000
        /*0040*/ 	.short	0x0001
        /*0042*/ 	.short	0x0008
        /*0044*/ 	.byte	0x00, 0xf5, 0x21, 0x00


	//----- nvinfo : EIATTR_KPARAM_INFO
	.align		4
.L_383:
        /*0048*/ 	.byte	0x04, 0x17
        /*004a*/ 	.short	(.L_385 - .L_384)
.L_384:
        /*004c*/ 	.word	0x00000000
        /*0050*/ 	.short	0x0000
        /*0052*/ 	.short	0x0000
        /*0054*/ 	.byte	0x00, 0xf5, 0x21, 0x00


	//----- nvinfo : EIATTR_SPARSE_MMA_MASK
	.align		4
.L_385:
        /*0058*/ 	.byte	0x03, 0x50
        /*005a*/ 	.short	0x0000


	//----- nvinfo : EIATTR_MAXREG_COUNT
	.align		4
        /*005c*/ 	.byte	0x03, 0x1b
        /*005e*/ 	.short	0x00ff


	//----- nvinfo : EIATTR_MERCURY_ISA_VERSION
	.align		4
        /*0060*/ 	.byte	0x03, 0x5f
        /*0062*/ 	.short	0x0101


	//----- nvinfo : EIATTR_VRC_CTA_INIT_COUNT
	.align		4
        /*0064*/ 	.byte	0x02, 0x4a
	.zero		1
	.zero		1


	//----- nvinfo : EIATTR_EXIT_INSTR_OFFSETS
	.align		4
        /*0068*/ 	.byte	0x04, 0x1c
        /*006a*/ 	.short	(.L_387 - .L_386)


	//   ....[0]....
.L_386:
        /*006c*/ 	.word	0x000000a0


	//   ....[1]....
        /*0070*/ 	.word	0x00000490


	//----- nvinfo : EIATTR_CBANK_PARAM_SIZE
	.align		4
.L_387:
        /*0074*/ 	.byte	0x03, 0x19
        /*0076*/ 	.short	0x001c


	//----- nvinfo : EIATTR_PARAM_CBANK
	.align		4
        /*0078*/ 	.byte	0x04, 0x0a
        /*007a*/ 	.short	(.L_389 - .L_388)
	.align		4
.L_388:
        /*007c*/ 	.word	index@(.nv.constant0.vox_pack_heads_f32)
        /*0080*/ 	.short	0x0380
        /*0082*/ 	.short	0x001c


	//----- nvinfo : EIATTR_SW_WAR
	.align		4
.L_389:
        /*0084*/ 	.byte	0x04, 0x36
        /*0086*/ 	.short	(.L_391 - .L_390)
.L_390:
        /*0088*/ 	.word	0x00000008
.L_391:


//--------------------- .nv.info.vox_causal_attn_f32 --------------------------
	.section	.nv.info.vox_causal_attn_f32,"",@"SHT_CUDA_INFO"
	.sectionflags	@""
	.align	4


	//----- nvinfo : EIATTR_CUDA_API_VERSION
	.align		4
        /*0000*/ 	.byte	0x04, 0x37
        /*0002*/ 	.short	(.L_393 - .L_392)
.L_392:
        /*0004*/ 	.word	0x00000082


	//----- nvinfo : EIATTR_KPARAM_INFO
	.align		4
.L_393:
        /*0008*/ 	.byte	0x04, 0x17
        /*000a*/ 	.short	(.L_395 - .L_394)
.L_394:
        /*000c*/ 	.word	0x00000000
        /*0010*/ 	.short	0x000b
        /*0012*/ 	.short	0x003c
        /*0014*/ 	.byte	0x00, 0xf0, 0x11, 0x00


	//----- nvinfo : EIATTR_KPARAM_INFO
	.align		4
.L_395:
        /*0018*/ 	.byte	0x04, 0x17
        /*001a*/ 	.short	(.L_397 - .L_396)
.L_396:
        /*001c*/ 	.word	0x00000000
        /*0020*/ 	.short	0x000a
        /*0022*/ 	.short	0x0038
        /*0024*/ 	.byte	0x00, 0xf0, 0x11, 0x00


	//----- nvinfo : EIATTR_KPARAM_INFO
	.align		4
.L_397:
        /*0028*/ 	.byte	0x04, 0x17
        /*002a*/ 	.short	(.L_399 - .L_398)
.L_398:
        /*002c*/ 	.word	0x00000000
        /*0030*/ 	.short	0x0009
        /*0032*/ 	.short	0x0034
        /*0034*/ 	.byte	0x00, 0xf0, 0x11, 0x00


	//----- nvinfo : EIATTR_KPARAM_INFO
	.align		4
.L_399:
        /*0038*/ 	.byte	0x04, 0x17
        /*003a*/ 	.short	(.L_401 - .L_400)
.L_400:
        /*003c*/ 	.word	0x00000000
        /*0040*/ 	.short	0x0008
        /*0042*/ 	.short	0x0030
        /*0044*/ 	.byte	0x00, 0xf0, 0x11, 0x00


	//----- nvinfo : EIATTR_KPARAM_INFO
	.align		4
.L_401:
        /*0048*/ 	.byte	0x04, 0x17
        /*004a*/ 	.short	(.L_403 - .L_402)
.L_402:
        /*004c*/ 	.word	0x00000000
        /*0050*/ 	.short	0x0007
        /*0052*/ 	.short	0x002c
        /*0054*/ 	.byte	0x00, 0xf0, 0x11, 0x00


	//----- nvinfo : EIATTR_KPARAM_INFO
	.align		4
.L_403:
        /*0058*/ 	.byte	0x04, 0x17
        /*005a*/ 	.short	(.L_405 - .L_404)
.L_404:
        /*005c*/ 	.word	0x00000000
        /*0060*/ 	.short	0x0006
        /*0062*/ 	.short	0x0028
        /*0064*/ 	.byte	0x00, 0xf0, 0x11, 0x00


	//----- nvinfo : EIATTR_KPARAM_INFO
	.align		4
.L_405:
        /*0068*/ 	.byte	0x04, 0x17
        /*006a*/ 	.short	(.L_407 - .L_406)
.L_406:
        /*006c*/ 	.word	0x00000000
        /*0070*/ 	.short	0x0005
        /*0072*/ 	.short	0x0024
        /*0074*/ 	.byte	0x00, 0xf0, 0x11, 0x00


	//----- nvinfo : EIATTR_KPARAM_INFO
	.align		4
.L_407:
        /*0078*/ 	.byte	0x04, 0x17
        /*007a*/ 	.short	(.L_409 - .L_408)
.L_408:
        /*007c*/ 	.word	0x00000000
        /*0080*/ 	.short	0x0004
        /*0082*/ 	.short	0x0020
        /*0084*/ 	.byte	0x00, 0xf0, 0x11, 0x00


	//----- nvinfo : EIATTR_KPARAM_INFO
	.align		4
.L_409:
        /*0088*/ 	.byte	0x04, 0x17
        /*008a*/ 	.short	(.L_411 - .L_410)
.L_410:
        /*008c*/ 	.word	0x00000000
        /*0090*/ 	.short	0x0003
        /*0092*/ 	.short	0x0018
        /*0094*/ 	.byte	0x00, 0xf5, 0x21, 0x00


	//----- nvinfo : EIATTR_KPARAM_INFO
	.align		4
.L_411:
        /*0098*/ 	.byte	0x04, 0x17
        /*009a*/ 	.short	(.L_413 - .L_412)
.L_412:
        /*009c*/ 	.word	0x00000000
        /*00a0*/ 	.short	0x0002
        /*00a2*/ 	.short	0x0010
        /*00a4*/ 	.byte	0x00, 0xf5, 0x21, 0x00


	//----- nvinfo : EIATTR_KPARAM_INFO
	.align		4
.L_413:
        /*00a8*/ 	.byte	0x04, 0x17
        /*00aa*/ 	.short	(.L_415 - .L_414)
.L_414:
        /*00ac*/ 	.word	0x00000000
        /*00b0*/ 	.short	0x0001
        /*00b2*/ 	.short	0x0008
        /*00b4*/ 	.byte	0x00, 0xf5, 0x21, 0x00


	//----- nvinfo : EIATTR_KPARAM_INFO
	.align		4
.L_415:
        /*00b8*/ 	.byte	0x04, 0x17
        /*00ba*/ 	.short	(.L_417 - .L_416)
.L_416:
        /*00bc*/ 	.word	0x00000000
        /*00c0*/ 	.short	0x0000
        /*00c2*/ 	.short	0x0000
        /*00c4*/ 	.byte	0x00, 0xf5, 0x21, 0x00


	//----- nvinfo : EIATTR_SPARSE_MMA_MASK
	.align		4
.L_417:
        /*00c8*/ 	.byte	0x03, 0x50
        /*00ca*/ 	.short	0x0000


	//----- nvinfo : EIATTR_MAXREG_COUNT
	.align		4
        /*00cc*/ 	.byte	0x03, 0x1b
        /*00ce*/ 	.short	0x00ff


	//----- nvinfo : EIATTR_MERCURY_ISA_VERSION
	.align		4
        /*00d0*/ 	.byte	0x03, 0x5f
        /*00d2*/ 	.short	0x0101


	//----- nvinfo : EIATTR_COOP_GROUP_MASK_REGIDS
	.align		4
        /*00d4*/ 	.byte	0x04, 0x29
        /*00d6*/ 	.short	(.L_419 - .L_418)


	//   ....[0]....
.L_418:
        /*00d8*/ 	.word	0xffffffff


	//   ....[1]....
        /*00dc*/ 	.word	0xffffffff


	//   ....[2]....
        /*00e0*/ 	.word	0xffffffff


	//   ....[3]....
        /*00e4*/ 	.word	0xffffffff


	//   ....[4]....
        /*00e8*/ 	.word	0xffffffff


	//   ....[5]....
        /*00ec*/ 	.word	0xffffffff


	//   ....[6]....
        /*00f0*/ 	.word	0xffffffff


	//   ....[7]....
        /*00f4*/ 	.word	0xffffffff


	//   ....[8]....
        /*00f8*/ 	.word	0xffffffff


	//   ....[9]....
        /*00fc*/ 	.word	0xffffffff


	//   ....[10]....
        /*0100*/ 	.word	0xffffffff


	//   ....[11]....
        /*0104*/ 	.word	0xffffffff


	//   ....[12]....
        /*0108*/ 	.word	0xffffffff


	//   ....[13]....
        /*010c*/ 	.word	0xffffffff


	//   ....[14]....
        /*0110*/ 	.word	0xffffffff


	//   ....[15]....
        /*0114*/ 	.word	0xffffffff


	//   ....[16]....
        /*0118*/ 	.word	0xffffffff


	//   ....[17]....
        /*011c*/ 	.word	0xffffffff


	//   ....[18]....
        /*0120*/ 	.word	0xffffffff


	//   ....[19]....
        /*0124*/ 	.word	0xffffffff


	//   ....[20]....
        /*0128*/ 	.word	0xffffffff


	//   ....[21]....
        /*012c*/ 	.word	0xffffffff


	//   ....[22]....
        /*0130*/ 	.word	0xffffffff


	//   ....[23]....
        /*0134*/ 	.word	0xffffffff


	//   ....[24]....
        /*0138*/ 	.word	0xffffffff


	//   ....[25]....
        /*013c*/ 	.word	0xffffffff


	//   ....[26]....
        /*0140*/ 	.word	0xffffffff


	//----- nvinfo : EIATTR_COOP_GROUP_INSTR_OFFSETS
	.align		4
.L_419:
        /*0144*/ 	.byte	0x04, 0x28
        /*0146*/ 	.short	(.L_421 - .L_420)


	//   ....[0]....
.L_420:
        /*0148*/ 	.word	0x00000830


	//   ....[1]....
        /*014c*/ 	.word	0x00000850


	//   ....[2]....
        /*0150*/ 	.word	0x00000870


	//   ....[3]....
        /*0154*/ 	.word	0x00000890


	//   ....[4]....
        /*0158*/ 	.word	0x000008b0


	//   ....[5]....
        /*015c*/ 	.word	0x000008d0


	//   ....[6]....
        /*0160*/ 	.word	0x00000be0


	//   ....[7]....
        /*0164*/ 	.word	0x00000cb0


	//   ....[8]....
        /*0168*/ 	.word	0x00000cc0


	//   ....[9]....
        /*016c*/ 	.word	0x00000ce0


	//   ....[10]....
        /*0170*/ 	.word	0x00000d00


	//   ....[11]....
        /*0174*/ 	.word	0x00000d20


	//   ....[12]....
        /*0178*/ 	.word	0x00000d40


	//   ....[13]....
        /*017c*/ 	.word	0x00000d60


	//   ....[14]....
        /*0180*/ 	.word	0x00000d80


	//   ....[15]....
        /*0184*/ 	.word	0x00000da0


	//   ....[16]....
        /*0188*/ 	.word	0x00000dc0


	//   ....[17]....
        /*018c*/ 	.word	0x00000de0


	//   ....[18]....
        /*0190*/ 	.word	0x00000e70


	//   ....[19]....
        /*0194*/ 	.word	0x000011d0


	//   ....[20]....
        /*0198*/ 	.word	0x000011f0


	//   ....[21]....
        /*019c*/ 	.word	0x00001210


	//   ....[22]....
        /*01a0*/ 	.word	0x00001230


	//   ....[23]....
        /*01a4*/ 	.word	0x00001260


	//   ....[24]....
        /*01a8*/ 	.word	0x000012a0


	//   ....[25]....
        /*01ac*/ 	.word	0x00001340


	//   ....[26]....
        /*01b0*/ 	.word	0x00001530


	//----- nvinfo : EIATTR_VRC_CTA_INIT_COUNT
	.align		4
.L_421:
        /*01b4*/ 	.byte	0x02, 0x4a
	.zero		1
	.zero		1


	//----- nvinfo : EIATTR_EXIT_INSTR_OFFSETS
	.align		4
        /*01b8*/ 	.byte	0x04, 0x1c
        /*01ba*/ 	.short	(.L_423 - .L_422)


	//   ....[0]....
.L_422:
        /*01bc*/ 	.word	0x00000030


	//   ....[1]....
        /*01c0*/ 	.word	0x000000d0


	//   ....[2]....
        /*01c4*/ 	.word	0x000016a0


	//   ....[3]....
        /*01c8*/ 	.word	0x000016d0


	//   ....[4]....
        /*01cc*/ 	.word	0x00001700


	//----- nvinfo : EIATTR_CRS_STACK_SIZE
	.align		4
.L_423:
        /*01d0*/ 	.byte	0x04, 0x1e
        /*01d2*/ 	.short	(.L_425 - .L_424)
.L_424:
        /*01d4*/ 	.word	0x00000000


	//----- nvinfo : EIATTR_CBANK_PARAM_SIZE
	.align		4
.L_425:
        /*01d8*/ 	.byte	0x03, 0x19
        /*01da*/ 	.short	0x0040


	//----- nvinfo : EIATTR_PARAM_CBANK
	.align		4
        /*01dc*/ 	.byte	0x04, 0x0a
        /*01de*/ 	.short	(.L_427 - .L_426)
	.align		4
.L_426:
        /*01e0*/ 	.word	index@(.nv.constant0.vox_causal_attn_f32)
        /*01e4*/ 	.short	0x0380
        /*01e6*/ 	.short	0x0040


	//----- nvinfo : EIATTR_SW_WAR
	.align		4
.L_427:
        /*01e8*/ 	.byte	0x04, 0x36
        /*01ea*/ 	.short	(.L_429 - .L_428)
.L_428:
        /*01ec*/ 	.word	0x00000008
.L_429:


//--------------------- .nv.info.vox_attn_q4_kv8_f32 --------------------------
	.section	.nv.info.vox_attn_q4_kv8_f32,"",@"SHT_CUDA_INFO"
	.sectionflags	@""
	.align	4


	//----- nvinfo : EIATTR_CUDA_API_VERSION
	.align		4
        /*0000*/ 	.byte	0x04, 0x37
        /*0002*/ 	.short	(.L_431 - .L_430)
.L_430:
        /*0004*/ 	.word	0x00000082


	//----- nvinfo : EIATTR_KPARAM_INFO
	.align		4
.L_431:
        /*0008*/ 	.byte	0x04, 0x17
        /*000a*/ 	.short	(.L_433 - .L_432)
.L_432:
        /*000c*/ 	.word	0x00000000
        /*0010*/ 	.short	0x0006
        /*0012*/ 	.short	0x0028
        /*0014*/ 	.byte	0x00, 0xf0, 0x11, 0x00


	//----- nvinfo : EIATTR_KPARAM_INFO
	.align		4
.L_433:
        /*0018*/ 	.byte	0x04, 0x17
        /*001a*/ 	.short	(.L_435 - .L_434)
.L_434:
        /*001c*/ 	.word	0x00000000
        /*0020*/ 	.short	0x0005
        /*0022*/ 	.short	0x0024
        /*0024*/ 	.byte	0x00, 0xf0, 0x11, 0x00


	//----- nvinfo : EIATTR_KPARAM_INFO
	.align		4
.L_435:
        /*0028*/ 	.byte	0x04, 0x17
        /*002a*/ 	.short	(.L_437 - .L_436)
.L_436:
        /*002c*/ 	.word	0x00000000
        /*0030*/ 	.short	0x0004
        /*0032*/ 	.short	0x0020
        /*0034*/ 	.byte	0x00, 0xf0, 0x11, 0x00


	//----- nvinfo : EIATTR_KPARAM_INFO
	.align		4
.L_437:
        /*0038*/ 	.byte	0x04, 0x17
        /*003a*/ 	.short	(.L_439 - .L_438)
.L_438:
        /*003c*/ 	.word	0x00000000
        /*0040*/ 	.short	0x0003
        /*0042*/ 	.short	0x0018
        /*0044*/ 	.byte	0x00, 0xf5, 0x21, 0x00


	//----- nvinfo : EIATTR_KPARAM_INFO
	.align		4
.L_439:
        /*0048*/ 	.byte	0x04, 0x17
        /*004a*/ 	.short	(.L_441 - .L_440)
.L_440:
        /*004c*/ 	.word	0x00000000
        /*0050*/ 	.short	0x0002
        /*0052*/ 	.short	0x0010
        /*0054*/ 	.byte	0x00, 0xf5, 0x21, 0x00


	//----- nvinfo : EIATTR_KPARAM_INFO
	.align		4
.L_441:
        /*0058*/ 	.byte	0x04, 0x17
        /*005a*/ 	.short	(.L_443 - .L_442)
.L_442:
        /*005c*/ 	.word	0x00000000
        /*0060*/ 	.short	0x0001
        /*0062*/ 	.short	0x0008
        /*0064*/ 	.byte	0x00, 0xf5, 0x21, 0x00


	//----- nvinfo : EIATTR_KPARAM_INFO
	.align		4
.L_443:
        /*0068*/ 	.byte	0x04, 0x17
        /*006a*/ 	.short	(.L_445 - .L_444)
.L_444:
        /*006c*/ 	.word	0x00000000
        /*0070*/ 	.short	0x0000
        /*0072*/ 	.short	0x0000
        /*0074*/ 	.byte	0x00, 0xf5, 0x21, 0x00


	//----- nvinfo : EIATTR_SPARSE_MMA_MASK
	.align		4
.L_445:
        /*0078*/ 	.byte	0x03, 0x50
        /*007a*/ 	.short	0x0000


	//----- nvinfo : EIATTR_MAXREG_COUNT
	.align		4
        /*007c*/ 	.byte	0x03, 0x1b
        /*007e*/ 	.short	0x00ff


	//----- nvinfo : EIATTR_MERCURY_ISA_VERSION
	.align		4
        /*0080*/ 	.byte	0x03, 0x5f
        /*0082*/ 	.short	0x0101


	//----- nvinfo : EIATTR_COOP_GROUP_MASK_REGIDS
	.align		4
        /*0084*/ 	.byte	0x04, 0x29
        /*0086*/ 	.short	(.L_447 - .L_446)


	//   ....[0]....
.L_446:
        /*0088*/ 	.word	0xffffffff


	//   ....[1]....
        /*008c*/ 	.word	0xffffffff


	//   ....[2]....
        /*0090*/ 	.word	0xffffffff


	//   ....[3]....
        /*0094*/ 	.word	0xffffffff


	//   ....[4]....
        /*0098*/ 	.word	0xffffffff


	//   ....[5]....
        /*009c*/ 	.word	0xffffffff


	//   ....[6]....
        /*00a0*/ 	.word	0xffffffff


	//   ....[7]....
        /*00a4*/ 	.word	0xffffffff


	//   ....[8]....
        /*00a8*/ 	.word	0xffffffff


	//   ....[9]....
        /*00ac*/ 	.word	0xffffffff


	//----- nvinfo : EIATTR_COOP_GROUP_INSTR_OFFSETS
	.align		4
.L_447:
        /*00b0*/ 	.byte	0x04, 0x28
        /*00b2*/ 	.short	(.L_449 - .L_448)


	//   ....[0]....
.L_448:
        /*00b4*/ 	.word	0x00000340


	//   ....[1]....
        /*00b8*/ 	.word	0x00000370


	//   ....[2]....
        /*00bc*/ 	.word	0x000003a0


	//   ....[3]....
        /*00c0*/ 	.word	0x000003d0


	//   ....[4]....
        /*00c4*/ 	.word	0x00000400


	//   ....[5]....
        /*00c8*/ 	.word	0x00000440


	//   ....[6]....
        /*00cc*/ 	.word	0x00000600


	//   ....[7]....
        /*00d0*/ 	.word	0x00000610


	//   ....[8]....
        /*00d4*/ 	.word	0x00000620


	//   ....[9]....
        /*00d8*/ 	.word	0x000008a0


	//----- nvinfo : EIATTR_VRC_CTA_INIT_COUNT
	.align		4
.L_449:
        /*00dc*/ 	.byte	0x02, 0x4a
	.zero		1
	.zero		1


	//----- nvinfo : EIATTR_EXIT_INSTR_OFFSETS
	.align		4
        /*00e0*/ 	.byte	0x04, 0x1c
        /*00e2*/ 	.short	(.L_451 - .L_450)


	//   ....[0]....
.L_450:
        /*00e4*/ 	.word	0x00000040


	//   ....[1]....
        /*00e8*/ 	.word	0x00000940


	//----- nvinfo : EIATTR_CRS_STACK_SIZE
	.align		4
.L_451:
        /*00ec*/ 	.byte	0x04, 0x1e
        /*00ee*/ 	.short	(.L_453 - .L_452)
.L_452:
        /*00f0*/ 	.word	0x00000000


	//----- nvinfo : EIATTR_CBANK_PARAM_SIZE
	.align		4
.L_453:
        /*00f4*/ 	.byte	0x03, 0x19
        /*00f6*/ 	.short	0x002c


	//----- nvinfo : EIATTR_PARAM_CBANK
	.align		4
        /*00f8*/ 	.byte	0x04, 0x0a
        /*00fa*/ 	.short	(.L_455 - .L_454)
	.align		4
.L_454:
        /*00fc*/ 	.word	index@(.nv.constant0.vox_attn_q4_kv8_f32)
        /*0100*/ 	.short	0x0380
        /*0102*/ 	.short	0x002c


	//----- nvinfo : EIATTR_SW_WAR
	.align		4
.L_455:
        /*0104*/ 	.byte	0x04, 0x36
        /*0106*/ 	.short	(.L_457 - .L_456)
.L_456:
        /*0108*/ 	.word	0x00000008
.L_457:


//--------------------- .nv.info.vox_attn_q4_kv8_fp16 --------------------------
	.section	.nv.info.vox_attn_q4_kv8_fp16,"",@"SHT_CUDA_INFO"
	.sectionflags	@""
	.align	4


	//----- nvinfo : EIATTR_CUDA_API_VERSION
	.align		4
        /*0000*/ 	.byte	0x04, 0x37
        /*0002*/ 	.short	(.L_459 - .L_458)
.L_458:
        /*0004*/ 	.word	0x00000082


	//----- nvinfo : EIATTR_KPARAM_INFO
	.align		4
.L_459:
        /*0008*/ 	.byte	0x04, 0x17
        /*000a*/ 	.short	(.L_461 - .L_460)
.L_460:
        /*000c*/ 	.word	0x00000000
        /*0010*/ 	.short	0x0006
        /*0012*/ 	.short	0x0028
        /*0014*/ 	.byte	0x00, 0xf0, 0x11, 0x00


	//----- nvinfo : EIATTR_KPARAM_INFO
	.align		4
.L_461:
        /*0018*/ 	.byte	0x04, 0x17
        /*001a*/ 	.short	(.L_463 - .L_462)
.L_462:
        /*001c*/ 	.word	0x00000000
        /*0020*/ 	.short	0x0005
        /*0022*/ 	.short	0x0024
        /*0024*/ 	.byte	0x00, 0xf0, 0x11, 0x00


	//----- nvinfo : EIATTR_KPARAM_INFO
	.align		4
.L_463:
        /*0028*/ 	.byte	0x04, 0x17
        /*002a*/ 	.short	(.L_465 - .L_464)
.L_464:
        /*002c*/ 	.word	0x00000000
        /*0030*/ 	.short	0x0004
        /*0032*/ 	.short	0x0020
        /*0034*/ 	.byte	0x00, 0xf0, 0x11, 0x00


	//----- nvinfo : EIATTR_KPARAM_INFO
	.align		4
.L_465:
        /*0038*/ 	.byte	0x04, 0x17
        /*003a*/ 	.short	(.L_467 - .L_466)
.L_466:
        /*003c*/ 	.word	0x00000000
        /*0040*/ 	.short	0x0003
        /*0042*/ 	.short	0x0018
        /*0044*/ 	.byte	0x00, 0xf5, 0x21, 0x00


	//----- nvinfo : EIATTR_KPARAM_INFO
	.align		4
.L_467:
        /*0048*/ 	.byte	0x04, 0x17
        /*004a*/ 	.short	(.L_469 - .L_468)
.L_468:
        /*004c*/ 	.word	0x00000000
        /*0050*/ 	.short	0x0002
        /*0052*/ 	.short	0x0010
        /*0054*/ 	.byte	0x00, 0xf5, 0x21, 0x00


	//----- nvinfo : EIATTR_KPARAM_INFO
	.align		4
.L_469:
        /*0058*/ 	.byte	0x04, 0x17
        /*005a*/ 	.short	(.L_471 - .L_470)
.L_470:
        /*005c*/ 	.word	0x00000000
        /*0060*/ 	.short	0x0001
        /*0062*/ 	.short	0x0008
        /*0064*/ 	.byte	0x00, 0xf5, 0x21, 0x00


	//----- nvinfo : EIATTR_KPARAM_INFO
	.align		4
.L_471:
        /*0068*/ 	.byte	0x04, 0x17
        /*006a*/ 	.short	(.L_473 - .L_472)
.L_472:
        /*006c*/ 	.word	0x00000000
        /*0070*/ 	.short	0x0000
        /*0072*/ 	.short	0x0000
        /*0074*/ 	.byte	0x00, 0xf5, 0x21, 0x00


	//----- nvinfo : EIATTR_SPARSE_MMA_MASK
	.align		4
.L_473:
        /*0078*/ 	.byte	0x03, 0x50
        /*007a*/ 	.short	0x0000


	//----- nvinfo : EIATTR_MAXREG_COUNT
	.align		4
        /*007c*/ 	.byte	0x03, 0x1b
        /*007e*/ 	.short	0x00ff


	//----- nvinfo : EIATTR_MERCURY_ISA_VERSION
	.align		4
        /*0080*/ 	.byte	0x03, 0x5f
        /*0082*/ 	.short	0x0101


	//----- nvinfo : EIATTR_COOP_GROUP_MASK_REGIDS
	.align		4
        /*0084*/ 	.byte	0x04, 0x29
        /*0086*/ 	.short	(.L_475 - .L_474)


	//   ....[0]....
.L_474:
        /*0088*/ 	.word	0xffffffff


	//   ....[1]....
        /*008c*/ 	.word	0xffffffff


	//   ....[2]....
        /*0090*/ 	.word	0xffffffff


	//   ....[3]....
        /*0094*/ 	.word	0xffffffff


	//   ....[4]....
        /*0098*/ 	.word	0xffffffff


	//   ....[5]....
        /*009c*/ 	.word	0xffffffff


	//   ....[6]....
        /*00a0*/ 	.word	0xffffffff


	//   ....[7]....
        /*00a4*/ 	.word	0xffffffff


	//   ....[8]....
        /*00a8*/ 	.word	0xffffffff


	//   ....[9]....
        /*00ac*/ 	.word	0xffffffff


	//----- nvinfo : EIATTR_COOP_GROUP_INSTR_OFFSETS
	.align		4
.L_475:
        /*00b0*/ 	.byte	0x04, 0x28
        /*00b2*/ 	.short	(.L_477 - .L_476)


	//   ....[0]....
.L_476:
        /*00b4*/ 	.word	0x00000380


	//   ....[1]....
        /*00b8*/ 	.word	0x000003b0


	//   ....[2]....
        /*00bc*/ 	.word	0x000003e0


	//   ....[3]....
        /*00c0*/ 	.word	0x00000410


	//   ....[4]....
        /*00c4*/ 	.word	0x00000440


	//   ....[5]....
        /*00c8*/ 	.word	0x00000470


	//   ....[6]....
        /*00cc*/ 	.word	0x000005f0


	//   ....[7]....
        /*00d0*/ 	.word	0x00000650


	//   ....[8]....
        /*00d4*/ 	.word	0x00000660


	//   ....[9]....
        /*00d8*/ 	.word	0x00000910


	//----- nvinfo : EIATTR_VRC_CTA_INIT_COUNT
	.align		4
.L_477:
        /*00dc*/ 	.byte	0x02, 0x4a
	.zero		1
	.zero		1


	//----- nvinfo : EIATTR_EXIT_INSTR_OFFSETS
	.align		4
        /*00e0*/ 	.byte	0x04, 0x1c
        /*00e2*/ 	.short	(.L_479 - .L_478)


	//   ....[0]....
.L_478:
        /*00e4*/ 	.word	0x00000040


	//   ....[1]....
        /*00e8*/ 	.word	0x000009b0


	//----- nvinfo : EIATTR_CRS_STACK_SIZE
	.align		4
.L_479:
        /*00ec*/ 	.byte	0x04, 0x1e
        /*00ee*/ 	.short	(.L_481 - .L_480)
.L_480:
        /*00f0*/ 	.word	0x00000000


	//----- nvinfo : EIATTR_CBANK_PARAM_SIZE
	.align		4
.L_481:
        /*00f4*/ 	.byte	0x03, 0x19
        /*00f6*/ 	.short	0x002c


	//----- nvinfo : EIATTR_PARAM_CBANK
	.align		4
        /*00f8*/ 	.byte	0x04, 0x0a
        /*00fa*/ 	.short	(.L_483 - .L_482)
	.align		4
.L_482:
        /*00fc*/ 	.word	index@(.nv.constant0.vox_attn_q4_kv8_fp16)
        /*0100*/ 	.short	0x0380
        /*0102*/ 	.short	0x002c


	//----- nvinfo : EIATTR_SW_WAR
	.align		4
.L_483:
        /*0104*/ 	.byte	0x04, 0x36
        /*0106*/ 	.short	(.L_485 - .L_484)
.L_484:
        /*0108*/ 	.word	0x00000008
.L_485:


//--------------------- .nv.callgraph             --------------------------
	.section	.nv.callgraph,"",@"SHT_CUDA_CALLGRAPH"
	.align	4
	.sectionentsize	8
	.align		4
        /*0000*/ 	.word	0x00000000
	.align		4
        /*0004*/ 	.word	0xffffffff
	.align		4
        /*0008*/ 	.word	0x00000000
	.align		4
        /*000c*/ 	.word	0xfffffffe
	.align		4
        /*0010*/ 	.word	0x00000000
	.align		4
        /*0014*/ 	.word	0xfffffffd
	.align		4
        /*0018*/ 	.word	0x00000000
	.align		4
        /*001c*/ 	.word	0xfffffffc


//--------------------- .text.vox_masked_softmax_causal_inplace_f32 --------------------------
	.section	.text.vox_masked_softmax_causal_inplace_f32,"ax",@progbits
	.align	128
        .global         vox_masked_softmax_causal_inplace_f32
        .type           vox_masked_softmax_causal_inplace_f32,@function
        .size           vox_masked_softmax_causal_inplace_f32,(.L_x_150 - vox_masked_softmax_causal_inplace_f32)
        .other          vox_masked_softmax_causal_inplace_f32,@"STO_CUDA_ENTRY STV_DEFAULT"
vox_masked_softmax_causal_inplace_f32:
.text.vox_masked_softmax_causal_inplace_f32:
[----:B------:R-:W-:Y:S08]  /*0000*/  LDC R1, c[0x0][0x37c] ;  /* 0x0000df00ff017b82 */ /* 0x000ff00000000800 */
[----:B------:R-:W0:Y:S08]  /*0010*/  S2UR UR4, SR_CTAID.Y ;  /* 0x00000000000479c3 */ /* 0x000e300000002600 */
[----:B------:R-:W0:Y:S02]  /*0020*/  LDC R9, c[0x0][0x388] ;  /* 0x0000e200ff097b82 */ /* 0x000e240000000800 */
[----:B0-----:R-:W-:-:S13]  /*0030*/  ISETP.LE.AND P0, PT, R9, UR4, PT ;  /* 0x0000000409007c0c */ /* 0x001fda000bf03270 */
[----:B------:R-:W-:Y:S05]  /*0040*/  @P0 EXIT ;  /* 0x000000000000094d */ /* 0x000fea0003800000 */
[----:B------:R-:W0:Y:S01]  /*0050*/  LDC.64 R4, c[0x0][0x390] ;  /* 0x0000e400ff047b82 */ /* 0x000e220000000a00 */
[----:B------:R-:W1:Y:S01]  /*0060*/  S2R R7, SR_TID.X ;  /* 0x0000000000077919 */ /* 0x000e620000002100 */
[----:B------:R-:W-:Y:S01]  /*0070*/  IMAD.U32 R2, RZ, RZ, UR4 ;  /* 0x00000004ff027e24 */ /* 0x000fe2000f8e00ff */
[----:B------:R-:W2:Y:S01]  /*0080*/  LDCU.64 UR8, c[0x0][0x380] ;  /* 0x00007000ff0877ac */ /* 0x000ea20008000a00 */
[----:B------:R-:W-:Y:S01]  /*0090*/  IMAD.MOV.U32 R3, RZ, RZ, RZ ;  /* 0x000000ffff037224 */ /* 0x000fe200078e00ff */
[----:B------:R-:W-:Y:S01]  /*00a0*/  BSSY.RECONVERGENT B0, `(.L_x_0) ;  /* 0x0000068000007945 */ /* 0x000fe20003800200 */
[----:B------:R-:W3:Y:S02]  /*00b0*/  LDCU.64 UR6, c[0x0][0x358] ;  /* 0x00006b00ff0677ac */ /* 0x000ee40008000a00 */
[----:B------:R-:W4:Y:S08]  /*00c0*/  S2UR UR5, SR_CTAID.X ;  /* 0x00000000000579c3 */ /* 0x000f300000002500 */
[----:B------:R-:W5:Y:S01]  /*00d0*/  LDC R11, c[0x0][0x38c] ;  /* 0x0000e300ff0b7b82 */ /* 0x000f620000000800 */
[----:B0-----:R-:W-:Y:S01]  /*00e0*/  VIADD R5, R5, UR4 ;  /* 0x0000000405057c36 */ /* 0x001fe20008000000 */
[----:B------:R-:W-:-:S04]  /*00f0*/  ISETP.GT.AND P0, PT, R4, RZ, PT ;  /* 0x000000ff0400720c */ /* 0x000fc80003f04270 */
[CC--:B------:R-:W-:Y:S02]  /*0100*/  VIADDMNMX R0, R5.reuse, -R4.reuse, 0xffffffff, !PT ;  /* 0xffffffff05007446 */ /* 0x0c0fe40007800904 */
[----:B------:R-:W-:Y:S01]  /*0110*/  ISETP.GE.AND P1, PT, R5, R4, PT ;  /* 0x000000040500720c */ /* 0x000fe20003f26270 */
[----:B----4-:R-:W-:-:S04]  /*0120*/  IMAD.WIDE.U32 R2, R9, UR5, R2 ;  /* 0x0000000509027c25 */ /* 0x010fc8000f8e0002 */
[----:B------:R-:W-:Y:S01]  /*0130*/  VIADD R0, R0, 0x1 ;  /* 0x0000000100007836 */ /* 0x000fe20000000000 */
[----:B-----5:R-:W-:Y:S01]  /*0140*/  SHF.R.S32.HI R9, RZ, 0x1f, R11 ;  /* 0x0000001fff097819 */ /* 0x020fe2000001140b */
[----:B------:R-:W-:-:S03]  /*0150*/  IMAD R3, R3, R11, RZ ;  /* 0x0000000b03037224 */ /* 0x000fc600078e02ff */
[----:B------:R-:W-:Y:S02]  /*0160*/  SEL R0, R0, RZ, P1 ;  /* 0x000000ff00007207 */ /* 0x000fe40000800000 */
[----:B------:R-:W-:Y:S01]  /*0170*/  VIADDMNMX R14, R5, 0x1, R11, PT ;  /* 0x00000001050e7846 */ /* 0x000fe2000380010b */
[----:B------:R-:W-:Y:S01]  /*0180*/  IMAD R9, R2, R9, R3 ;  /* 0x0000000902097224 */ /* 0x000fe200078e0203 */
[----:B------:R-:W-:Y:S01]  /*0190*/  SEL R6, R0, RZ, P0 ;  /* 0x000000ff00067207 */ /* 0x000fe20000000000 */
[----:B------:R-:W-:-:S03]  /*01a0*/  IMAD.WIDE.U32 R2, R2, R11, RZ ;  /* 0x0000000b02027225 */ /* 0x000fc600078e00ff */
[----:B------:R-:W-:Y:S01]  /*01b0*/  VIMNMX R8, PT, PT, R14, R6, !PT ;  /* 0x000000060e087248 */ /* 0x000fe20007fe0100 */
[----:B-1----:R-:W-:Y:S01]  /*01c0*/  IMAD.IADD R11, R6, 0x1, R7 ;  /* 0x00000001060b7824 */ /* 0x002fe200078e0207 */
[----:B------:R-:W-:Y:S01]  /*01d0*/  IADD3 R3, PT, PT, R3, R9, RZ ;  /* 0x0000000903037210 */ /* 0x000fe20007ffe0ff */
[----:B------:R-:W-:Y:S02]  /*01e0*/  IMAD.SHL.U32 R4, R2, 0x4, RZ ;  /* 0x0000000402047824 */ /* 0x000fe400078e00ff */
[----:B------:R-:W-:Y:S01]  /*01f0*/  IMAD.MOV.U32 R9, RZ, RZ, -0xeb60d36 ;  /* 0xf149f2caff097424 */ /* 0x000fe200078e00ff */
[----:B------:R-:W-:Y:S02]  /*0200*/  ISETP.GT.AND P0, PT, R14, R11, PT ;  /* 0x0000000b0e00720c */ /* 0x000fe40003f04270 */
[----:B------:R-:W-:Y:S02]  /*0210*/  SHF.L.U64.HI R5, R2, 0x2, R3 ;  /* 0x0000000202057819 */ /* 0x000fe40000010203 */
[----:B--2---:R-:W-:-:S04]  /*0220*/  IADD3 R2, P1, PT, R4, UR8, RZ ;  /* 0x0000000804027c10 */ /* 0x004fc8000ff3e0ff */
[----:B------:R-:W-:-:S05]  /*0230*/  IADD3.X R3, PT, PT, R5, UR9, RZ, P1, !PT ;  /* 0x0000000905037c10 */ /* 0x000fca0008ffe4ff */
[----:B---3--:R-:W-:Y:S05]  /*0240*/  @!P0 BRA `(.L_x_1) ;  /* 0x0000000400348947 */ /* 0x008fea0003800000 */
[----:B------:R-:W0:Y:S01]  /*0250*/  LDC R0, c[0x0][0x360] ;  /* 0x0000d800ff007b82 */ /* 0x000e220000000800 */
[----:B------:R-:W-:Y:S01]  /*0260*/  BSSY.RECONVERGENT B1, `(.L_x_2) ;  /* 0x0000034000017945 */ /* 0x000fe20003800200 */
[----:B0-----:R-:W0:Y:S01]  /*0270*/  I2F.U32.RP R16, R0 ;  /* 0x0000000000107306 */ /* 0x001e220000209000 */
[----:B------:R-:W-:Y:S01]  /*0280*/  IMAD.IADD R9, R11, 0x1, R0 ;  /* 0x000000010b097824 */ /* 0x000fe200078e0200 */
[----:B------:R-:W-:-:S04]  /*0290*/  ISETP.NE.U32.AND P2, PT, R0, RZ, PT ;  /* 0x000000ff0000720c */ /* 0x000fc80003f45070 */
[----:B------:R-:W-:Y:S02]  /*02a0*/  ISETP.GE.AND P0, PT, R9, R8, PT ;  /* 0x000000080900720c */ /* 0x000fe40003f06270 */
[----:B------:R-:W-:Y:S02]  /*02b0*/  VIMNMX R10, PT, PT, R8, R9, !PT ;  /* 0x00000009080a7248 */ /* 0x000fe40007fe0100 */
[----:B------:R-:W-:-:S04]  /*02c0*/  SEL R15, RZ, 0x1, P0 ;  /* 0x00000001ff0f7807 */ /* 0x000fc80000000000 */
[----:B------:R-:W-:Y:S01]  /*02d0*/  IADD3 R9, PT, PT, R10, -R9, -R15 ;  /* 0x800000090a097210 */ /* 0x000fe20007ffe80f */
[----:B0-----:R-:W0:Y:S02]  /*02e0*/  MUFU.RCP R16, R16 ;  /* 0x0000001000107308 */ /* 0x001e240000001000 */
[----:B0-----:R-:W-:-:S06]  /*02f0*/  IADD3 R12, PT, PT, R16, 0xffffffe, RZ ;  /* 0x0ffffffe100c7810 */ /* 0x001fcc0007ffe0ff */
[----:B------:R0:W1:Y:S02]  /*0300*/  F2I.FTZ.U32.TRUNC.NTZ R13, R12 ;  /* 0x0000000c000d7305 */ /* 0x000064000021f000 */
[----:B0-----:R-:W-:Y:S02]  /*0310*/  IMAD.MOV.U32 R12, RZ, RZ, RZ ;  /* 0x000000ffff0c7224 */ /* 0x001fe400078e00ff */
[----:B-1----:R-:W-:-:S04]  /*0320*/  IMAD.MOV R17, RZ, RZ, -R13 ;  /* 0x000000ffff117224 */ /* 0x002fc800078e0a0d */
[----:B------:R-:W-:-:S04]  /*0330*/  IMAD R17, R17, R0, RZ ;  /* 0x0000000011117224 */ /* 0x000fc800078e02ff */
[----:B------:R-:W-:-:S06]  /*0340*/  IMAD.HI.U32 R16, R13, R17, R12 ;  /* 0x000000110d107227 */ /* 0x000fcc00078e000c */
[----:B------:R-:W-:-:S05]  /*0350*/  IMAD.HI.U32 R16, R16, R9, RZ ;  /* 0x0000000910107227 */ /* 0x000fca00078e00ff */
[----:B------:R-:W-:-:S05]  /*0360*/  IADD3 R10, PT, PT, -R16, RZ, RZ ;  /* 0x000000ff100a7210 */ /* 0x000fca0007ffe1ff */
[----:B------:R-:W-:-:S05]  /*0370*/  IMAD R9, R0, R10, R9 ;  /* 0x0000000a00097224 */ /* 0x000fca00078e0209 */
[----:B------:R-:W-:-:S13]  /*0380*/  ISETP.GE.U32.AND P0, PT, R9, R0, PT ;  /* 0x000000000900720c */ /* 0x000fda0003f06070 */
[----:B------:R-:W-:Y:S02]  /*0390*/  @P0 IMAD.IADD R9, R9, 0x1, -R0 ;  /* 0x0000000109090824 */ /* 0x000fe400078e0a00 */
[----:B------:R-:W-:-:S03]  /*03a0*/  @P0 VIADD R16, R16, 0x1 ;  /* 0x0000000110100836 */ /* 0x000fc60000000000 */
[----:B------:R-:W-:-:S13]  /*03b0*/  ISETP.GE.U32.AND P1, PT, R9, R0, PT ;  /* 0x000000000900720c */ /* 0x000fda0003f26070 */
[----:B------:R-:W-:Y:S01]  /*03c0*/  @P1 VIADD R16, R16, 0x1 ;  /* 0x0000000110101836 */ /* 0x000fe20000000000 */
[----:B------:R-:W-:-:S04]  /*03d0*/  @!P2 LOP3.LUT R16, RZ, R0, RZ, 0x33, !PT ;  /* 0x00000000ff10a212 */ /* 0x000fc800078e33ff */
[----:B------:R-:W-:Y:S01]  /*03e0*/  IADD3 R16, PT, PT, R15, R16, RZ ;  /* 0x000000100f107210 */ /* 0x000fe20007ffe0ff */
[----:B------:R-:W-:-:S03]  /*03f0*/  IMAD.MOV.U32 R15, RZ, RZ, R11 ;  /* 0x000000ffff0f7224 */ /* 0x000fc600078e000b */
[C---:B------:R-:W-:Y:S02]  /*0400*/  LOP3.LUT R9, R16.reuse, 0x3, RZ, 0xc0, !PT ;  /* 0x0000000310097812 */ /* 0x040fe400078ec0ff */
[----:B------:R-:W-:Y:S02]  /*0410*/  ISETP.GE.U32.AND P0, PT, R16, 0x3, PT ;  /* 0x000000031000780c */ /* 0x000fe40003f06070 */
[----:B------:R-:W-:Y:S01]  /*0420*/  ISETP.NE.AND P1, PT, R9, 0x3, PT ;  /* 0x000000030900780c */ /* 0x000fe20003f25270 */
[----:B------:R-:W-:-:S12]  /*0430*/  IMAD.MOV.U32 R9, RZ, RZ, -0xeb60d36 ;  /* 0xf149f2caff097424 */ /* 0x000fd800078e00ff */
[----:B------:R-:W-:Y:S05]  /*0440*/  @!P1 BRA `(.L_x_3) ;  /* 0x0000000000549947 */ /* 0x000fea0003800000 */
[----:B------:R-:W-:Y:S01]  /*0450*/  IADD3 R13, P1, PT, R6, R7, RZ ;  /* 0x00000007060d7210 */ /* 0x000fe20007f3e0ff */
[----:B------:R-:W-:-:S03]  /*0460*/  VIADD R9, R16, 0x1 ;  /* 0x0000000110097836 */ /* 0x000fc60000000000 */
[----:B------:R-:W-:Y:S02]  /*0470*/  LEA R12, P2, R13, R4, 0x2 ;  /* 0x000000040d0c7211 */ /* 0x000fe400078410ff */
[----:B------:R-:W-:Y:S02]  /*0480*/  IADD3.X R15, PT, PT, RZ, RZ, RZ, P1, !PT ;  /* 0x000000ffff0f7210 */ /* 0x000fe40000ffe4ff */
[----:B------:R-:W-:Y:S01]  /*0490*/  LOP3.LUT R10, R9, 0x3, RZ, 0xc0, !PT ;  /* 0x00000003090a7812 */ /* 0x000fe200078ec0ff */
[----:B------:R-:W-:Y:S01]  /*04a0*/  IMAD.MOV.U32 R9, RZ, RZ, -0xeb60d36 ;  /* 0xf149f2caff097424 */ /* 0x000fe200078e00ff */
[----:B------:R-:W-:Y:S02]  /*04b0*/  IADD3 R12, P1, PT, R12, UR8, RZ ;  /* 0x000000080c0c7c10 */ /* 0x000fe4000ff3e0ff */
[----:B------:R-:W-:Y:S01]  /*04c0*/  LEA.HI.X R13, R13, R5, R15, 0x2, P2 ;  /* 0x000000050d0d7211 */ /* 0x000fe200010f140f */
[----:B------:R-:W-:Y:S02]  /*04d0*/  IMAD.MOV.U32 R15, RZ, RZ, R11 ;  /* 0x000000ffff0f7224 */ /* 0x000fe400078e000b */
[----:B------:R-:W-:Y:S01]  /*04e0*/  IMAD.MOV R10, RZ, RZ, -R10 ;  /* 0x000000ffff0a7224 */ /* 0x000fe200078e0a0a */
[----:B------:R-:W-:-:S07]  /*04f0*/  IADD3.X R13, PT, PT, R13, UR9, RZ, P1, !PT ;  /* 0x000000090d0d7c10 */ /* 0x000fce0008ffe4ff */
.L_x_4:
[----:B------:R-:W-:Y:S01]  /*0500*/  MOV R16, R12 ;  /* 0x0000000c00107202 */ /* 0x000fe20000000f00 */
[----:B------:R-:W-:-:S05]  /*0510*/  IMAD.MOV.U32 R17, RZ, RZ, R13 ;  /* 0x000000ffff117224 */ /* 0x000fca00078e000d */
[----:B------:R-:W2:Y:S01]  /*0520*/  LDG.E R18, desc[UR6][R16.64] ;  /* 0x0000000610127981 */ /* 0x000ea2000c1e1900 */
[----:B------:R-:W-:Y:S02]  /*0530*/  VIADD R10, R10, 0x1 ;  /* 0x000000010a0a7836 */ /* 0x000fe40000000000 */
[----:B------:R-:W-:-:S03]  /*0540*/  IMAD.WIDE.U32 R12, R0, 0x4, R16 ;  /* 0x00000004000c7825 */ /* 0x000fc600078e0010 */
[----:B------:R-:W-:Y:S01]  /*0550*/  ISETP.NE.AND P2, PT, R10, RZ, PT ;  /* 0x000000ff0a00720c */ /* 0x000fe20003f45270 */
[----:B------:R-:W-:Y:S01]  /*0560*/  IMAD.IADD R15, R0, 0x1, R15 ;  /* 0x00000001000f7824 */ /* 0x000fe200078e020f */
[----:B--2---:R-:W-:-:S04]  /*0570*/  FSETP.GT.AND P1, PT, R18, R9, PT ;  /* 0x000000091200720b */ /* 0x004fc80003f24000 */
[----:B------:R-:W-:-:S07]  /*0580*/  FSEL R9, R18, R9, P1 ;  /* 0x0000000912097208 */ /* 0x000fce0000800000 */
[----:B------:R-:W-:Y:S05]  /*0590*/  @P2 BRA `(.L_x_4) ;  /* 0xfffffffc00d82947 */ /* 0x000fea000383ffff */
.L_x_3:
[----:B------:R-:W-:Y:S05]  /*05a0*/  BSYNC.RECONVERGENT B1 ;  /* 0x0000000000017941 */ /* 0x000fea0003800200 */
.L_x_2:
[----:B------:R-:W-:Y:S05]  /*05b0*/  @!P0 BRA `(.L_x_1) ;  /* 0x0000000000588947 */ /* 0x000fea0003800000 */
.L_x_5:
[----:B------:R-:W-:Y:S01]  /*05c0*/  IMAD.WIDE.U32 R12, R15, 0x4, R2 ;  /* 0x000000040f0c7825 */ /* 0x000fe200078e0002 */
[----:B------:R-:W-:-:S05]  /*05d0*/  IADD3 R15, PT, PT, R0, R15, RZ ;  /* 0x0000000f000f7210 */ /* 0x000fca0007ffe0ff */
[----:B------:R-:W2:Y:S01]  /*05e0*/  LDG.E R12, desc[UR6][R12.64] ;  /* 0x000000060c0c7981 */ /* 0x000ea2000c1e1900 */
[----:B------:R-:W-:-:S04]  /*05f0*/  IMAD.WIDE.U32 R16, R15, 0x4, R2 ;  /* 0x000000040f107825 */ /* 0x000fc800078e0002 */
[----:B------:R-:W-:Y:S02]  /*0600*/  IMAD.IADD R15, R15, 0x1, R0 ;  /* 0x000000010f0f7824 */ /* 0x000fe400078e0200 */
[----:B------:R-:W3:Y:S02]  /*0610*/  LDG.E R16, desc[UR6][R16.64] ;  /* 0x0000000610107981 */ /* 0x000ee4000c1e1900 */
[----:B------:R-:W-:-:S04]  /*0620*/  IMAD.WIDE.U32 R18, R15, 0x4, R2 ;  /* 0x000000040f127825 */ /* 0x000fc800078e0002 */
[----:B------:R-:W-:Y:S02]  /*0630*/  IMAD.IADD R15, R15, 0x1, R0 ;  /* 0x000000010f0f7824 */ /* 0x000fe400078e0200 */
[----:B------:R-:W4:Y:S02]  /*0640*/  LDG.E R18, desc[UR6][R18.64] ;  /* 0x0000000612127981 */ /* 0x000f24000c1e1900 */
[----:B------:R-:W-:-:S06]  /*0650*/  IMAD.WIDE.U32 R20, R15, 0x4, R2 ;  /* 0x000000040f147825 */ /* 0x000fcc00078e0002 */
[----:B------:R-:W5:Y:S01]  /*0660*/  LDG.E R20, desc[UR6][R20.64] ;  /* 0x0000000614147981 */ /* 0x000f62000c1e1900 */
[----:B------:R-:W-:-:S05]  /*0670*/  IMAD.IADD R15, R15, 0x1, R0 ;  /* 0x000000010f0f7824 */ /* 0x000fca00078e0200 */
[----:B------:R-:W-:Y:S02]  /*0680*/  ISETP.GE.AND P1, PT, R15, R8, PT ;  /* 0x000000080f00720c */ /* 0x000fe40003f26270 */
[----:B--2---:R-:W-:-:S04]  /*0690*/  FSETP.GT.AND P0, PT, R12, R9, PT ;  /* 0x000000090c00720b */ /* 0x004fc80003f04000 */
[----:B------:R-:W-:-:S04]  /*06a0*/  FSEL R9, R12, R9, P0 ;  /* 0x000000090c097208 */ /* 0x000fc80000000000 */
[----:B---3--:R-:W-:-:S04]  /*06b0*/  FSETP.GT.AND P0, PT, R16, R9, PT ;  /* 0x000000091000720b */ /* 0x008fc80003f04000 */
[----:B------:R-:W-:-:S04]  /*06c0*/  FSEL R9, R16, R9, P0 ;  /* 0x0000000910097208 */ /* 0x000fc80000000000 */
[----:B----4-:R-:W-:-:S04]  /*06d0*/  FSETP.GT.AND P0, PT, R18, R9, PT ;  /* 0x000000091200720b */ /* 0x010fc80003f04000 */
[----:B------:R-:W-:-:S04]  /*06e0*/  FSEL R9, R18, R9, P0 ;  /* 0x0000000912097208 */ /* 0x000fc80000000000 */
[----:B-----5:R-:W-:-:S04]  /*06f0*/  FSETP.GT.AND P0, PT, R20, R9, PT ;  /* 0x000000091400720b */ /* 0x020fc80003f04000 */
[----:B------:R-:W-:Y:S01]  /*0700*/  FSEL R9, R20, R9, P0 ;  /* 0x0000000914097208 */ /* 0x000fe20000000000 */
[----:B------:R-:W-:Y:S08]  /*0710*/  @!P1 BRA `(.L_x_5) ;  /* 0xfffffffc00a89947 */ /* 0x000ff0000383ffff */
.L_x_1:
[----:B------:R-:W-:Y:S05]  /*0720*/  BSYNC.RECONVERGENT B0 ;  /* 0x0000000000007941 */ /* 0x000fea0003800200 */
.L_x_0:
[----:B------:R-:W0:Y:S01]  /*0730*/  SHFL.DOWN PT, R0, R9, 0x10, 0x1f ;  /* 0x0a001f0009007f89 */ /* 0x000e2200000e0000 */
[----:B------:R-:W1:Y:S01]  /*0740*/  S2UR UR5, SR_CgaCtaId ;  /* 0x00000000000579c3 */ /* 0x000e620000008800 */
[----:B------:R-:W-:Y:S01]  /*0750*/  UMOV UR4, 0x400 ;  /* 0x0000040000047882 */ /* 0x000fe20000000000 */
[----:B0-----:R-:W-:Y:S01]  /*0760*/  FSETP.GEU.AND P0, PT, R9, R0, PT ;  /* 0x000000000900720b */ /* 0x001fe20003f0e000 */
[----:B-1----:R-:W-:-:S03]  /*0770*/  ULEA UR4, UR5, UR4, 0x18 ;  /* 0x0000000405047291 */ /* 0x002fc6000f8ec0ff */
[----:B------:R-:W-:Y:S02]  /*0780*/  FSEL R0, R0, R9, !P0 ;  /* 0x0000000900007208 */ /* 0x000fe40004000000 */
[----:B------:R-:W-:-:S03]  /*0790*/  SHF.R.U32.HI R9, RZ, 0x3, R7 ;  /* 0x00000003ff097819 */ /* 0x000fc60000011607 */
[----:B------:R-:W0:Y:S02]  /*07a0*/  SHFL.DOWN PT, R13, R0, 0x8, 0x1f ;  /* 0x09001f00000d7f89 */ /* 0x000e2400000e0000 */
[----:B0-----:R-:W-:-:S04]  /*07b0*/  FSETP.GEU.AND P0, PT, R0, R13, PT ;  /* 0x0000000d0000720b */ /* 0x001fc80003f0e000 */
[----:B------:R-:W-:-:S05]  /*07c0*/  FSEL R13, R13, R0, !P0 ;  /* 0x000000000d0d7208 */ /* 0x000fca0004000000 */
[----:B------:R-:W0:Y:S02]  /*07d0*/  SHFL.DOWN PT, R10, R13, 0x4, 0x1f ;  /* 0x08801f000d0a7f89 */ /* 0x000e2400000e0000 */
[----:B0-----:R-:W-:-:S04]  /*07e0*/  FSETP.GEU.AND P0, PT, R13, R10, PT ;  /* 0x0000000a0d00720b */ /* 0x001fc80003f0e000 */
[----:B------:R-:W-:-:S05]  /*07f0*/  FSEL R10, R10, R13, !P0 ;  /* 0x0000000d0a0a7208 */ /* 0x000fca0004000000 */
[----:B------:R-:W0:Y:S02]  /*0800*/  SHFL.DOWN PT, R15, R10, 0x2, 0x1f ;  /* 0x08401f000a0f7f89 */ /* 0x000e2400000e0000 */
[----:B0-----:R-:W-:-:S04]  /*0810*/  FSETP.GEU.AND P0, PT, R10, R15, PT ;  /* 0x0000000f0a00720b */ /* 0x001fc80003f0e000 */
[----:B------:R-:W-:Y:S02]  /*0820*/  FSEL R15, R15, R10, !P0 ;  /* 0x0000000a0f0f7208 */ /* 0x000fe40004000000 */
[----:B------:R-:W-:Y:S02]  /*0830*/  LOP3.LUT P0, R0, R7, 0x1f, RZ, 0xc0, !PT ;  /* 0x0000001f07007812 */ /* 0x000fe4000780c0ff */
[----:B------:R-:W-:Y:S01]  /*0840*/  LOP3.LUT R10, R9, 0x7c, RZ, 0xc0, !PT ;  /* 0x0000007c090a7812 */ /* 0x000fe200078ec0ff */
[----:B------:R-:W0:Y:S02]  /*0850*/  SHFL.DOWN PT, R12, R15, 0x1, 0x1f ;  /* 0x08201f000f0c7f89 */ /* 0x000e2400000e0000 */
[----:B0-----:R-:W-:-:S04]  /*0860*/  FSETP.GEU.AND P1, PT, R15, R12, PT ;  /* 0x0000000c0f00720b */ /* 0x001fc80003f2e000 */
[----:B------:R-:W-:Y:S01]  /*0870*/  FSEL R13, R12, R15, !P1 ;  /* 0x0000000f0c0d7208 */ /* 0x000fe20004800000 */
[----:B------:R-:W-:Y:S01]  /*0880*/  HFMA2 R15, -RZ, RZ, -10824, -13904 ;  /* 0xf149f2caff0f7431 */ /* 0x000fe200000001ff */
[----:B------:R-:W-:-:S03]  /*0890*/  LEA R12, R0, UR4, 0x2 ;  /* 0x00000004000c7c11 */ /* 0x000fc6000f8e10ff */
[----:B------:R0:W-:Y:S01]  /*08a0*/  @!P0 STS [R10+UR4], R13 ;  /* 0x0000000d0a008988 */ /* 0x0001e20008000804 */
[----:B------:R-:W-:Y:S01]  /*08b0*/  BAR.SYNC.DEFER_BLOCKING 0x0 ;  /* 0x0000000000007b1d */ /* 0x000fe20000010000 */
[----:B------:R-:W-:-:S13]  /*08c0*/  ISETP.GT.U32.AND P0, PT, R7, 0x1f, PT ;  /* 0x0000001f0700780c */ /* 0x000fda0003f04070 */
[----:B0-----:R-:W-:Y:S05]  /*08d0*/  @P0 BRA `(.L_x_6) ;  /* 0x0000000000580947 */ /* 0x001fea0003800000 */
[----:B------:R-:W0:Y:S01]  /*08e0*/  LDCU UR5, c[0x0][0x360] ;  /* 0x00006c00ff0577ac */ /* 0x000e220008000800 */
[----:B------:R-:W-:Y:S01]  /*08f0*/  IMAD.MOV.U32 R9, RZ, RZ, -0xeb60d36 ;  /* 0xf149f2caff097424 */ /* 0x000fe200078e00ff */
[----:B0-----:R-:W-:-:S06]  /*0900*/  USHF.R.U32.HI UR5, URZ, 0x5, UR5 ;  /* 0x00000005ff057899 */ /* 0x001fcc0008011605 */
[----:B------:R-:W-:Y:S01]  /*0910*/  ISETP.GE.U32.AND P0, PT, R0, UR5, PT ;  /* 0x0000000500007c0c */ /* 0x000fe2000bf06070 */
[----:B------:R-:W-:-:S12]  /*0920*/  UMOV UR5, 0xffffffff ;  /* 0xffffffff00057882 */ /* 0x000fd80000000000 */
[----:B------:R0:W1:Y:S01]  /*0930*/  @!P0 LDS R9, [R12] ;  /* 0x000000000c098984 */ /* 0x0000620000000800 */
[----:B------:R-:W-:Y:S05]  /*0940*/  BRA.DIV UR5, `(.L_x_7) ;  /* 0x0000001205ec7947 */ /* 0x000fea000b800000 */
[----:B-1----:R-:W1:Y:S02]  /*0950*/  SHFL.DOWN PT, R16, R9, 0x10, 0x1f ;  /* 0x0a001f0009107f89 */ /* 0x002e6400000e0000 */
[----:B-1----:R-:W-:-:S04]  /*0960*/  FSETP.GEU.AND P0, PT, R9, R16, PT ;  /* 0x000000100900720b */ /* 0x002fc80003f0e000 */
[----:B------:R-:W-:-:S05]  /*0970*/  FSEL R16, R16, R9, !P0 ;  /* 0x0000000910107208 */ /* 0x000fca0004000000 */
[----:B------:R-:W1:Y:S02]  /*0980*/  SHFL.DOWN PT, R13, R16, 0x8, 0x1f ;  /* 0x09001f00100d7f89 */ /* 0x000e6400000e0000 */
        /* <DEDUP_REMOVED lines=8> */
[----:B------:R1:W2:Y:S04]  /*0a10*/  SHFL.DOWN PT, R20, R15, 0x1, 0x1f ;  /* 0x08201f000f147f89 */ /* 0x0002a800000e0000 */
.L_x_27:
[----:B--2---:R-:W-:-:S04]  /*0a20*/  FSETP.GEU.AND P0, PT, R15, R20, PT ;  /* 0x000000140f00720b */ /* 0x004fc80003f0e000 */
[----:B-1----:R-:W-:-:S09]  /*0a30*/  FSEL R15, R20, R15, !P0 ;  /* 0x0000000f140f7208 */ /* 0x002fd20004000000 */
.L_x_6:
[----:B------:R-:W-:Y:S05]  /*0a40*/  WARPSYNC.ALL ;  /* 0x0000000000007948 */ /* 0x000fea0003800000 */
[----:B------:R-:W-:Y:S01]  /*0a50*/  BAR.SYNC.DEFER_BLOCKING 0x0 ;  /* 0x0000000000007b1d */ /* 0x000fe20000010000 */
[----:B------:R-:W-:Y:S01]  /*0a60*/  ISETP.NE.AND P0, PT, R7, RZ, PT ;  /* 0x000000ff0700720c */ /* 0x000fe20003f05270 */
[----:B------:R-:W-:-:S04]  /*0a70*/  IMAD.MOV.U32 R13, RZ, RZ, RZ ;  /* 0x000000ffff0d7224 */ /* 0x000fc800078e00ff */
[----:B------:R-:W-:Y:S08]  /*0a80*/  BSSY.RECONVERGENT B0, `(.L_x_8) ;  /* 0x000006a000007945 */ /* 0x000ff00003800200 */
[----:B------:R1:W-:Y:S01]  /*0a90*/  @!P0 STS [UR4], R15 ;  /* 0x0000000fff008988 */ /* 0x0003e20008000804 */
[----:B------:R-:W-:Y:S01]  /*0aa0*/  BAR.SYNC.DEFER_BLOCKING 0x0 ;  /* 0x0000000000007b1d */ /* 0x000fe20000010000 */
[----:B------:R-:W-:-:S05]  /*0ab0*/  ISETP.GT.AND P0, PT, R14, R11, PT ;  /* 0x0000000b0e00720c */ /* 0x000fca0003f04270 */
[----:B------:R-:W2:Y:S08]  /*0ac0*/  LDS R9, [UR4] ;  /* 0x00000004ff097984 */ /* 0x000eb00008000800 */
[----:B-1----:R-:W-:Y:S05]  /*0ad0*/  @!P0 BRA `(.L_x_9) ;  /* 0x0000000400908947 */ /* 0x002fea0003800000 */
[----:B------:R-:W1:Y:S01]  /*0ae0*/  LDC R14, c[0x0][0x360] ;  /* 0x0000d800ff0e7b82 */ /* 0x000e620000000800 */
[----:B------:R-:W-:Y:S01]  /*0af0*/  BSSY.RECONVERGENT B1, `(.L_x_10) ;  /* 0x0000037000017945 */ /* 0x000fe20003800200 */
[----:B-1----:R-:W1:Y:S01]  /*0b00*/  I2F.U32.RP R19, R14 ;  /* 0x0000000e00137306 */ /* 0x002e620000209000 */
[----:B------:R-:W-:Y:S01]  /*0b10*/  IMAD.IADD R13, R11, 0x1, R14 ;  /* 0x000000010b0d7824 */ /* 0x000fe200078e020e */
[----:B------:R-:W-:-:S04]  /*0b20*/  ISETP.NE.U32.AND P2, PT, R14, RZ, PT ;  /* 0x000000ff0e00720c */ /* 0x000fc80003f45070 */
[----:B------:R-:W-:Y:S02]  /*0b30*/  ISETP.GE.AND P0, PT, R13, R8, PT ;  /* 0x000000080d00720c */ /* 0x000fe40003f06270 */
[----:B------:R-:W-:Y:S02]  /*0b40*/  VIMNMX R18, PT, PT, R8, R13, !PT ;  /* 0x0000000d08127248 */ /* 0x000fe40007fe0100 */
[----:B------:R-:W-:-:S04]  /*0b50*/  SEL R15, RZ, 0x1, P0 ;  /* 0x00000001ff0f7807 */ /* 0x000fc80000000000 */
[----:B------:R-:W-:Y:S01]  /*0b60*/  IADD3 R13, PT, PT, R18, -R13, -R15 ;  /* 0x8000000d120d7210 */ /* 0x000fe20007ffe80f */
[----:B-1----:R-:W1:Y:S02]  /*0b70*/  MUFU.RCP R19, R19 ;  /* 0x0000001300137308 */ /* 0x002e640000001000 */
[----:B-1----:R-:W-:-:S06]  /*0b80*/  VIADD R16, R19, 0xffffffe ;  /* 0x0ffffffe13107836 */ /* 0x002fcc0000000000 */
[----:B------:R1:W3:Y:S02]  /*0b90*/  F2I.FTZ.U32.TRUNC.NTZ R17, R16 ;  /* 0x0000001000117305 */ /* 0x0002e4000021f000 */
[----:B-1----:R-:W-:Y:S01]  /*0ba0*/  IMAD.MOV.U32 R16, RZ, RZ, RZ ;  /* 0x000000ffff107224 */ /* 0x002fe200078e00ff */
[----:B---3--:R-:W-:-:S05]  /*0bb0*/  IADD3 R21, PT, PT, RZ, -R17, RZ ;  /* 0x80000011ff157210 */ /* 0x008fca0007ffe0ff */
[----:B------:R-:W-:-:S04]  /*0bc0*/  IMAD R21, R21, R14, RZ ;  /* 0x0000000e15157224 */ /* 0x000fc800078e02ff */
[----:B------:R-:W-:-:S06]  /*0bd0*/  IMAD.HI.U32 R20, R17, R21, R16 ;  /* 0x0000001511147227 */ /* 0x000fcc00078e0010 */
[----:B------:R-:W-:-:S04]  /*0be0*/  IMAD.HI.U32 R20, R20, R13, RZ ;  /* 0x0000000d14147227 */ /* 0x000fc800078e00ff */
[----:B------:R-:W-:-:S04]  /*0bf0*/  IMAD.MOV R16, RZ, RZ, -R20 ;  /* 0x000000ffff107224 */ /* 0x000fc800078e0a14 */
[----:B------:R-:W-:-:S05]  /*0c00*/  IMAD R13, R14, R16, R13 ;  /* 0x000000100e0d7224 */ /* 0x000fca00078e020d */
[----:B------:R-:W-:-:S13]  /*0c10*/  ISETP.GE.U32.AND P0, PT, R13, R14, PT ;  /* 0x0000000e0d00720c */ /* 0x000fda0003f06070 */
[----:B------:R-:W-:Y:S01]  /*0c20*/  @P0 IADD3 R13, PT, PT, R13, -R14, RZ ;  /* 0x8000000e0d0d0210 */ /* 0x000fe20007ffe0ff */
[----:B------:R-:W-:-:S03]  /*0c30*/  @P0 VIADD R20, R20, 0x1 ;  /* 0x0000000114140836 */ /* 0x000fc60000000000 */
[----:B------:R-:W-:-:S13]  /*0c40*/  ISETP.GE.U32.AND P1, PT, R13, R14, PT ;  /* 0x0000000e0d00720c */ /* 0x000fda0003f26070 */
[----:B------:R-:W-:Y:S01]  /*0c50*/  @P1 VIADD R20, R20, 0x1 ;  /* 0x0000000114141836 */ /* 0x000fe20000000000 */
[----:B------:R-:W-:-:S05]  /*0c60*/  @!P2 LOP3.LUT R20, RZ, R14, RZ, 0x33, !PT ;  /* 0x0000000eff14a212 */ /* 0x000fca00078e33ff */
[----:B------:R-:W-:-:S05]  /*0c70*/  IMAD.IADD R15, R15, 0x1, R20 ;  /* 0x000000010f0f7824 */ /* 0x000fca00078e0214 */
[C---:B------:R-:W-:Y:S02]  /*0c80*/  LOP3.LUT R13, R15.reuse, 0x3, RZ, 0xc0, !PT ;  /* 0x000000030f0d7812 */ /* 0x040fe400078ec0ff */
[----:B------:R-:W-:Y:S02]  /*0c90*/  ISETP.GE.U32.AND P0, PT, R15, 0x3, PT ;  /* 0x000000030f00780c */ /* 0x000fe40003f06070 */
[----:B------:R-:W-:Y:S02]  /*0ca0*/  ISETP.NE.AND P1, PT, R13, 0x3, PT ;  /* 0x000000030d00780c */ /* 0x000fe40003f25270 */
[----:B------:R-:W-:-:S11]  /*0cb0*/  MOV R13, RZ ;  /* 0x000000ff000d7202 */ /* 0x000fd60000000f00 */
[----:B------:R-:W-:Y:S05]  /*0cc0*/  @!P1 BRA `(.L_x_11) ;  /* 0x0000000000649947 */ /* 0x000fea0003800000 */
[----:B------:R-:W-:Y:S01]  /*0cd0*/  IADD3 R17, P1, PT, R6, R7, RZ ;  /* 0x0000000706117210 */ /* 0x000fe20007f3e0ff */
[----:B------:R-:W-:-:S03]  /*0ce0*/  VIADD R13, R15, 0x1 ;  /* 0x000000010f0d7836 */ /* 0x000fc60000000000 */
[----:B------:R-:W-:Y:S01]  /*0cf0*/  LEA R18, P2, R17, R4, 0x2 ;  /* 0x0000000411127211 */ /* 0x000fe200078410ff */
[----:B------:R-:W-:Y:S01]  /*0d00*/  IMAD.X R16, RZ, RZ, RZ, P1 ;  /* 0x000000ffff107224 */ /* 0x000fe200008e06ff */
[----:B------:R-:W-:Y:S01]  /*0d10*/  LOP3.LUT R15, R13, 0x3, RZ, 0xc0, !PT ;  /* 0x000000030d0f7812 */ /* 0x000fe200078ec0ff */
[----:B------:R-:W-:Y:S01]  /*0d20*/  IMAD.MOV.U32 R13, RZ, RZ, RZ ;  /* 0x000000ffff0d7224 */ /* 0x000fe200078e00ff */
[----:B------:R-:W-:Y:S02]  /*0d30*/  IADD3 R18, P1, PT, R18, UR8, RZ ;  /* 0x0000000812127c10 */ /* 0x000fe4000ff3e0ff */
[----:B------:R-:W-:Y:S02]  /*0d40*/  LEA.HI.X R16, R17, R5, R16, 0x2, P2 ;  /* 0x0000000511107211 */ /* 0x000fe400010f1410 */
[----:B------:R-:W-:Y:S02]  /*0d50*/  IADD3 R15, PT, PT, -R15, RZ, RZ ;  /* 0x000000ff0f0f7210 */ /* 0x000fe40007ffe1ff */
[----:B------:R-:W-:-:S07]  /*0d60*/  IADD3.X R19, PT, PT, R16, UR9, RZ, P1, !PT ;  /* 0x0000000910137c10 */ /* 0x000fce0008ffe4ff */
.L_x_12:
[----:B------:R-:W-:Y:S02]  /*0d70*/  IMAD.MOV.U32 R16, RZ, RZ, R18 ;  /* 0x000000ffff107224 */ /* 0x000fe400078e0012 */
[----:B------:R-:W-:-:S05]  /*0d80*/  IMAD.MOV.U32 R17, RZ, RZ, R19 ;  /* 0x000000ffff117224 */ /* 0x000fca00078e0013 */
[----:B------:R-:W2:Y:S01]  /*0d90*/  LDG.E R18, desc[UR6][R16.64] ;  /* 0x0000000610127981 */ /* 0x000ea2000c1e1900 */
[----:B------:R-:W-:Y:S01]  /*0da0*/  VIADD R15, R15, 0x1 ;  /* 0x000000010f0f7836 */ /* 0x000fe20000000000 */
[----:B------:R-:W-:-:S04]  /*0db0*/  IADD3 R11, PT, PT, R14, R11, RZ ;  /* 0x0000000b0e0b7210 */ /* 0x000fc80007ffe0ff */
[----:B------:R-:W-:Y:S01]  /*0dc0*/  ISETP.NE.AND P2, PT, R15, RZ, PT ;  /* 0x000000ff0f00720c */ /* 0x000fe20003f45270 */
[----:B--2---:R-:W-:-:S04]  /*0dd0*/  FADD R18, -R9, R18 ;  /* 0x0000001209127221 */ /* 0x004fc80000000100 */
[----:B------:R-:W-:Y:S01]  /*0de0*/  FMUL R20, R18, 1.4426950216293334961 ;  /* 0x3fb8aa3b12147820 */ /* 0x000fe20000400000 */
[----:B------:R-:W-:-:S04]  /*0df0*/  IMAD.WIDE.U32 R18, R14, 0x4, R16 ;  /* 0x000000040e127825 */ /* 0x000fc800078e0010 */
[----:B------:R-:W-:-:S13]  /*0e00*/  FSETP.GEU.AND P1, PT, R20, -126, PT ;  /* 0xc2fc00001400780b */ /* 0x000fda0003f2e000 */
[----:B------:R-:W-:-:S04]  /*0e10*/  @!P1 FMUL R20, R20, 0.5 ;  /* 0x3f00000014149820 */ /* 0x000fc80000400000 */
[----:B------:R-:W1:Y:S02]  /*0e20*/  MUFU.EX2 R22, R20 ;  /* 0x0000001400167308 */ /* 0x000e640000000800 */
[----:B-1----:R-:W-:-:S04]  /*0e30*/  @!P1 FMUL R22, R22, R22 ;  /* 0x0000001616169220 */ /* 0x002fc80000400000 */
[----:B------:R-:W-:Y:S01]  /*0e40*/  FADD R13, R22, R13 ;  /* 0x0000000d160d7221 */ /* 0x000fe20000000000 */
[----:B------:R-:W-:Y:S06]  /*0e50*/  @P2 BRA `(.L_x_12) ;  /* 0xfffffffc00c42947 */ /* 0x000fec000383ffff */
.L_x_11:
[----:B------:R-:W-:Y:S05]  /*0e60*/  BSYNC.RECONVERGENT B1 ;  /* 0x0000000000017941 */ /* 0x000fea0003800200 */
.L_x_10:
[----:B------:R-:W-:Y:S05]  /*0e70*/  @!P0 BRA `(.L_x_9) ;  /* 0x0000000000a88947 */ /* 0x000fea0003800000 */
.L_x_13:
[----:B------:R-:W-:-:S04]  /*0e80*/  IMAD.WIDE.U32 R22, R11, 0x4, R2 ;  /* 0x000000040b167825 */ /* 0x000fc800078e0002 */
[----:B------:R-:W-:Y:S02]  /*0e90*/  IMAD.IADD R11, R14, 0x1, R11 ;  /* 0x000000010e0b7824 */ /* 0x000fe400078e020b */
[----:B------:R-:W2:Y:S02]  /*0ea0*/  LDG.E R22, desc[UR6][R22.64] ;  /* 0x0000000616167981 */ /* 0x000ea4000c1e1900 */
        /* <DEDUP_REMOVED lines=8> */
[----:B------:R-:W-:Y:S01]  /*0f30*/  IADD3 R11, PT, PT, R11, R14, RZ ;  /* 0x0000000e0b0b7210 */ /* 0x000fe20007ffe0ff */
[----:B--2---:R-:W-:-:S04]  /*0f40*/  FADD R15, -R9, R22 ;  /* 0x00000016090f7221 */ /* 0x004fc80000000100 */
[----:B------:R-:W-:Y:S01]  /*0f50*/  FMUL R15, R15, 1.4426950216293334961 ;  /* 0x3fb8aa3b0f0f7820 */ /* 0x000fe20000400000 */
[----:B---3--:R-:W-:-:S04]  /*0f60*/  FADD R22, -R9, R20 ;  /* 0x0000001409167221 */ /* 0x008fc80000000100 */
[----:B------:R-:W-:Y:S01]  /*0f70*/  FSETP.GEU.AND P1, PT, R15, -126, PT ;  /* 0xc2fc00000f00780b */ /* 0x000fe20003f2e000 */
[----:B------:R-:W-:Y:S01]  /*0f80*/  FMUL R22, R22, 1.4426950216293334961 ;  /* 0x3fb8aa3b16167820 */ /* 0x000fe20000400000 */
[----:B----4-:R-:W-:-:S04]  /*0f90*/  FADD R20, -R9, R16 ;  /* 0x0000001009147221 */ /* 0x010fc80000000100 */
[----:B------:R-:W-:Y:S01]  /*0fa0*/  FSETP.GEU.AND P2, PT, R22, -126, PT ;  /* 0xc2fc00001600780b */ /* 0x000fe20003f4e000 */
[----:B------:R-:W-:-:S06]  /*0fb0*/  FMUL R20, R20, 1.4426950216293334961 ;  /* 0x3fb8aa3b14147820 */ /* 0x000fcc0000400000 */
[----:B------:R-:W-:Y:S01]  /*0fc0*/  @!P1 FMUL R15, R15, 0.5 ;  /* 0x3f0000000f0f9820 */ /* 0x000fe20000400000 */
[----:B-----5:R-:W-:Y:S01]  /*0fd0*/  FADD R16, -R9, R18 ;  /* 0x0000001209107221 */ /* 0x020fe20000000100 */
[----:B------:R-:W-:-:S03]  /*0fe0*/  FSETP.GEU.AND P3, PT, R20, -126, PT ;  /* 0xc2fc00001400780b */ /* 0x000fc60003f6e000 */
[----:B------:R-:W-:Y:S02]  /*0ff0*/  FMUL R17, R16, 1.4426950216293334961 ;  /* 0x3fb8aa3b10117820 */ /* 0x000fe40000400000 */
[----:B------:R-:W1:Y:S01]  /*1000*/  MUFU.EX2 R16, R15 ;  /* 0x0000000f00107308 */ /* 0x000e620000000800 */
[----:B------:R-:W-:Y:S02]  /*1010*/  @!P2 FMUL R22, R22, 0.5 ;  /* 0x3f0000001616a820 */ /* 0x000fe40000400000 */
[----:B------:R-:W-:-:S05]  /*1020*/  FSETP.GEU.AND P0, PT, R17, -126, PT ;  /* 0xc2fc00001100780b */ /* 0x000fca0003f0e000 */
[----:B------:R-:W2:Y:S01]  /*1030*/  MUFU.EX2 R18, R22 ;  /* 0x0000001600127308 */ /* 0x000ea20000000800 */
[----:B------:R-:W-:-:S07]  /*1040*/  @!P3 FMUL R20, R20, 0.5 ;  /* 0x3f0000001414b820 */ /* 0x000fce0000400000 */
[----:B------:R-:W3:Y:S01]  /*1050*/  MUFU.EX2 R24, R20 ;  /* 0x0000001400187308 */ /* 0x000ee20000000800 */
[----:B------:R-:W-:Y:S01]  /*1060*/  @!P0 FMUL R17, R17, 0.5 ;  /* 0x3f00000011118820 */ /* 0x000fe20000400000 */
[----:B-1----:R-:W-:Y:S01]  /*1070*/  @!P1 FMUL R16, R16, R16 ;  /* 0x0000001010109220 */ /* 0x002fe20000400000 */
[----:B------:R-:W-:-:S03]  /*1080*/  ISETP.GE.AND P1, PT, R11, R8, PT ;  /* 0x000000080b00720c */ /* 0x000fc60003f26270 */
[----:B------:R-:W-:Y:S02]  /*1090*/  FADD R13, R16, R13 ;  /* 0x0000000d100d7221 */ /* 0x000fe40000000000 */
[----:B------:R-:W1:Y:S01]  /*10a0*/  MUFU.EX2 R26, R17 ;  /* 0x00000011001a7308 */ /* 0x000e620000000800 */
[----:B--2---:R-:W-:-:S04]  /*10b0*/  @!P2 FMUL R18, R18, R18 ;  /* 0x000000121212a220 */ /* 0x004fc80000400000 */
[----:B------:R-:W-:Y:S01]  /*10c0*/  FADD R13, R13, R18 ;  /* 0x000000120d0d7221 */ /* 0x000fe20000000000 */
[----:B---3--:R-:W-:-:S04]  /*10d0*/  @!P3 FMUL R24, R24, R24 ;  /* 0x000000181818b220 */ /* 0x008fc80000400000 */
[----:B------:R-:W-:Y:S01]  /*10e0*/  FADD R13, R13, R24 ;  /* 0x000000180d0d7221 */ /* 0x000fe20000000000 */
[----:B-1----:R-:W-:-:S04]  /*10f0*/  @!P0 FMUL R26, R26, R26 ;  /* 0x0000001a1a1a8220 */ /* 0x002fc80000400000 */
[----:B------:R-:W-:Y:S01]  /*1100*/  FADD R13, R13, R26 ;  /* 0x0000001a0d0d7221 */ /* 0x000fe20000000000 */
[----:B------:R-:W-:Y:S06]  /*1110*/  @!P1 BRA `(.L_x_13) ;  /* 0xfffffffc00589947 */ /* 0x000fec000383ffff */
.L_x_9:
[----:B------:R-:W-:Y:S05]  /*1120*/  BSYNC.RECONVERGENT B0 ;  /* 0x0000000000007941 */ /* 0x000fea0003800200 */
.L_x_8:
[----:B------:R-:W1:Y:S01]  /*1130*/  SHFL.DOWN PT, R14, R13, 0x10, 0x1f ;  /* 0x0a001f000d0e7f89 */ /* 0x000e6200000e0000 */
[----:B------:R-:W-:Y:S01]  /*1140*/  ISETP.NE.AND P0, PT, R0, RZ, PT ;  /* 0x000000ff0000720c */ /* 0x000fe20003f05270 */
[----:B-1----:R-:W-:Y:S01]  /*1150*/  FADD R14, R14, R13 ;  /* 0x0000000d0e0e7221 */ /* 0x002fe20000000000 */
[----:B------:R-:W-:-:S04]  /*1160*/  IMAD.MOV.U32 R13, RZ, RZ, RZ ;  /* 0x000000ffff0d7224 */ /* 0x000fc800078e00ff */
[----:B------:R-:W1:Y:S02]  /*1170*/  SHFL.DOWN PT, R11, R14, 0x8, 0x1f ;  /* 0x09001f000e0b7f89 */ /* 0x000e6400000e0000 */
[----:B-1----:R-:W-:-:S05]  /*1180*/  FADD R11, R14, R11 ;  /* 0x0000000b0e0b7221 */ /* 0x002fca0000000000 */
[----:B------:R-:W1:Y:S02]  /*1190*/  SHFL.DOWN PT, R16, R11, 0x4, 0x1f ;  /* 0x08801f000b107f89 */ /* 0x000e6400000e0000 */
[----:B-1----:R-:W-:-:S05]  /*11a0*/  FADD R16, R11, R16 ;  /* 0x000000100b107221 */ /* 0x002fca0000000000 */
[----:B------:R-:W1:Y:S02]  /*11b0*/  SHFL.DOWN PT, R15, R16, 0x2, 0x1f ;  /* 0x08401f00100f7f89 */ /* 0x000e6400000e0000 */
[----:B-1----:R-:W-:-:S05]  /*11c0*/  FADD R15, R16, R15 ;  /* 0x0000000f100f7221 */ /* 0x002fca0000000000 */
[----:B------:R-:W1:Y:S02]  /*11d0*/  SHFL.DOWN PT, R18, R15, 0x1, 0x1f ;  /* 0x08201f000f127f89 */ /* 0x000e6400000e0000 */
[----:B-1----:R-:W-:-:S05]  /*11e0*/  FADD R17, R15, R18 ;  /* 0x000000120f117221 */ /* 0x002fca0000000000 */
[----:B------:R1:W-:Y:S01]  /*11f0*/  @!P0 STS [R10+UR4], R17 ;  /* 0x000000110a008988 */ /* 0x0003e20008000804 */
[----:B------:R-:W-:Y:S01]  /*1200*/  BAR.SYNC.DEFER_BLOCKING 0x0 ;  /* 0x0000000000007b1d */ /* 0x000fe20000010000 */
[----:B------:R-:W-:-:S13]  /*1210*/  ISETP.GT.U32.AND P0, PT, R7, 0x1f, PT ;  /* 0x0000001f0700780c */ /* 0x000fda0003f04070 */
[----:B-1----:R-:W-:Y:S05]  /*1220*/  @P0 BRA `(.L_x_14) ;  /* 0x0000000000440947 */ /* 0x002fea0003800000 */
[----:B------:R-:W1:Y:S02]  /*1230*/  LDCU UR5, c[0x0][0x360] ;  /* 0x00006c00ff0577ac */ /* 0x000e640008000800 */
[----:B-1----:R-:W-:-:S06]  /*1240*/  USHF.R.U32.HI UR5, URZ, 0x5, UR5 ;  /* 0x00000005ff057899 */ /* 0x002fcc0008011605 */
[----:B------:R-:W-:Y:S01]  /*1250*/  ISETP.GE.U32.AND P0, PT, R0, UR5, PT ;  /* 0x0000000500007c0c */ /* 0x000fe2000bf06070 */
[----:B------:R-:W-:Y:S01]  /*1260*/  IMAD.MOV.U32 R0, RZ, RZ, RZ ;  /* 0x000000ffff007224 */ /* 0x000fe200078e00ff */
[----:B------:R-:W-:-:S11]  /*1270*/  UMOV UR5, 0xffffffff ;  /* 0xffffffff00057882 */ /* 0x000fd60000000000 */
[----:B------:R1:W3:Y:S01]  /*1280*/  @!P0 LDS R0, [R12] ;  /* 0x000000000c008984 */ /* 0x0002e20000000800 */
[----:B------:R-:W-:Y:S05]  /*1290*/  BRA.DIV UR5, `(.L_x_15) ;  /* 0x0000000e05387947 */ /* 0x000fea000b800000 */
[----:B---3--:R-:W3:Y:S02]  /*12a0*/  SHFL.DOWN PT, R11, R0, 0x10, 0x1f ;  /* 0x0a001f00000b7f89 */ /* 0x008ee400000e0000 */
[----:B---3--:R-:W-:-:S05]  /*12b0*/  FADD R11, R11, R0 ;  /* 0x000000000b0b7221 */ /* 0x008fca0000000000 */
[----:B------:R-:W3:Y:S02]  /*12c0*/  SHFL.DOWN PT, R10, R11, 0x8, 0x1f ;  /* 0x09001f000b0a7f89 */ /* 0x000ee400000e0000 */
[----:B---3--:R-:W-:-:S05]  /*12d0*/  FADD R10, R11, R10 ;  /* 0x0000000a0b0a7221 */ /* 0x008fca0000000000 */
[----:B------:R-:W3:Y:S02]  /*12e0*/  SHFL.DOWN PT, R13, R10, 0x4, 0x1f ;  /* 0x08801f000a0d7f89 */ /* 0x000ee400000e0000 */
[----:B---3--:R-:W-:-:S05]  /*12f0*/  FADD R13, R10, R13 ;  /* 0x0000000d0a0d7221 */ /* 0x008fca0000000000 */
[----:B01----:R-:W0:Y:S02]  /*1300*/  SHFL.DOWN PT, R12, R13, 0x2, 0x1f ;  /* 0x08401f000d0c7f89 */ /* 0x003e2400000e0000 */
[----:B0-----:R-:W-:-:S05]  /*1310*/  FADD R12, R13, R12 ;  /* 0x0000000c0d0c7221 */ /* 0x001fca0000000000 */
[----:B------:R0:W1:Y:S02]  /*1320*/  SHFL.DOWN PT, R15, R12, 0x1, 0x1f ;  /* 0x08201f000c0f7f89 */ /* 0x00006400000e0000 */
.L_x_33:
[----:B-1----:R-:W-:-:S07]  /*1330*/  FADD R13, R12, R15 ;  /* 0x0000000f0c0d7221 */ /* 0x002fce0000000000 */
.L_x_14:
[----:B------:R-:W-:Y:S05]  /*1340*/  WARPSYNC.ALL ;  /* 0x0000000000007948 */ /* 0x000fea0003800000 */
[----:B------:R-:W-:Y:S01]  /*1350*/  ISETP.NE.AND P0, PT, R7, RZ, PT ;  /* 0x000000ff0700720c */ /* 0x000fe20003f05270 */
[----:B------:R-:W-:-:S12]  /*1360*/  BAR.SYNC.DEFER_BLOCKING 0x0 ;  /* 0x0000000000007b1d */ /* 0x000fd80000010000 */
[----:B------:R-:W-:Y:S01]  /*1370*/  @!P0 STS [UR4], R13 ;  /* 0x0000000dff008988 */ /* 0x000fe20008000804 */
[----:B------:R-:W-:Y:S06]  /*1380*/  BAR.SYNC.DEFER_BLOCKING 0x0 ;  /* 0x0000000000007b1d */ /* 0x000fec0000010000 */
[----:B------:R-:W1:Y:S04]  /*1390*/  @!P0 LDS R0, [UR4] ;  /* 0x00000004ff008984 */ /* 0x000e680008000800 */
[----:B-1----:R-:W-:Y:S01]  /*13a0*/  @!P0 STS [UR4+0x20], R0 ;  /* 0x00002000ff008988 */ /* 0x002fe20008000804 */
[----:B------:R-:W-:Y:S06]  /*13b0*/  BAR.SYNC.DEFER_BLOCKING 0x0 ;  /* 0x0000000000007b1d */ /* 0x000fec0000010000 */
[----:B------:R-:W1:Y:S02]  /*13c0*/  LDS R0, [UR4+0x20] ;  /* 0x00002004ff007984 */ /* 0x000e640008000800 */
[C---:B-1----:R-:W-:Y:S01]  /*13d0*/  VIADD R10, R0.reuse, 0x1800000 ;  /* 0x01800000000a7836 */ /* 0x042fe20000000000 */
[----:B------:R-:W-:-:S04]  /*13e0*/  FSETP.GT.AND P3, PT, R0, RZ, PT ;  /* 0x000000ff0000720b */ /* 0x000fc80003f64000 */
[----:B------:R-:W-:-:S04]  /*13f0*/  LOP3.LUT R10, R10, 0x7f800000, RZ, 0xc0, !PT ;  /* 0x7f8000000a0a7812 */ /* 0x000fc800078ec0ff */
[----:B------:R-:W-:-:S13]  /*1400*/  ISETP.GT.U32.AND P0, PT, R10, 0x1ffffff, PT ;  /* 0x01ffffff0a00780c */ /* 0x000fda0003f04070 */
[----:B------:R-:W-:Y:S05]  /*1410*/  @P0 BRA `(.L_x_16) ;  /* 0x00000000000c0947 */ /* 0x000fea0003800000 */
[----:B------:R-:W-:-:S07]  /*1420*/  MOV R10, 0x1440 ;  /* 0x00001440000a7802 */ /* 0x000fce0000000f00 */
[----:B0-2---:R-:W-:Y:S05]  /*1430*/  CALL.REL.NOINC `($__internal_0_$__cuda_sm20_rcp_rn_f32_slowpath) ;  /* 0x0000000c00647944 */ /* 0x005fea0003c00000 */
[----:B------:R-:W-:Y:S05]  /*1440*/  BRA `(.L_x_17) ;  /* 0x0000000000107947 */ /* 0x000fea0003800000 */
.L_x_16:
[----:B------:R-:W1:Y:S02]  /*1450*/  MUFU.RCP R11, R0 ;  /* 0x00000000000b7308 */ /* 0x000e640000001000 */
[----:B-1----:R-:W-:-:S04]  /*1460*/  FFMA R10, R0, R11, -1 ;  /* 0xbf800000000a7423 */ /* 0x002fc8000000000b */
[----:B------:R-:W-:-:S04]  /*1470*/  FADD.FTZ R10, -R10, -RZ ;  /* 0x800000ff0a0a7221 */ /* 0x000fc80000010100 */
[----:B0-----:R-:W-:-:S07]  /*1480*/  FFMA R12, R11, R10, R11 ;  /* 0x0000000a0b0c7223 */ /* 0x001fce000000000b */
.L_x_17:
[----:B------:R-:W0:Y:S02]  /*1490*/  LDCU UR4, c[0x0][0x38c] ;  /* 0x00007180ff0477ac */ /* 0x000e240008000800 */
[----:B0-----:R-:W-:-:S13]  /*14a0*/  ISETP.GE.AND P0, PT, R7, UR4, PT ;  /* 0x0000000407007c0c */ /* 0x001fda000bf06270 */
[----:B------:R-:W-:Y:S05]  /*14b0*/  @P0 EXIT ;  /* 0x000000000000094d */ /* 0x000fea0003800000 */
[----:B------:R-:W0:Y:S01]  /*14c0*/  LDC R0, c[0x0][0x360] ;  /* 0x0000d800ff007b82 */ /* 0x000e220000000800 */
[----:B------:R-:W1:Y:S01]  /*14d0*/  LDCU UR8, c[0x0][0x38c] ;  /* 0x00007180ff0877ac */ /* 0x000e620008000800 */
[----:B------:R-:W-:Y:S01]  /*14e0*/  BSSY.RECONVERGENT B0, `(.L_x_18) ;  /* 0x000003d000007945 */ /* 0x000fe20003800200 */
[----:B0-----:R-:W0:Y:S01]  /*14f0*/  I2F.U32.RP R16, R0 ;  /* 0x0000000000107306 */ /* 0x001e220000209000 */
[----:B------:R-:W-:Y:S01]  /*1500*/  IMAD.IADD R13, R7, 0x1, R0 ;  /* 0x00000001070d7824 */ /* 0x000fe200078e0200 */
[----:B------:R-:W-:-:S04]  /*1510*/  ISETP.NE.U32.AND P2, PT, R0, RZ, PT ;  /* 0x000000ff0000720c */ /* 0x000fc80003f45070 */
[C---:B------:R-:W-:Y:S02]  /*1520*/  ISETP.GE.U32.AND P0, PT, R13.reuse, UR4, PT ;  /* 0x000000040d007c0c */ /* 0x040fe4000bf06070 */
[----:B------:R-:W-:Y:S02]  /*1530*/  VIMNMX.U32 R14, PT, PT, R13, UR4, !PT ;  /* 0x000000040d0e7c48 */ /* 0x000fe4000ffe0000 */
[----:B------:R-:W-:-:S04]  /*1540*/  SEL R15, RZ, 0x1, P0 ;  /* 0x00000001ff0f7807 */ /* 0x000fc80000000000 */
[----:B------:R-:W-:Y:S01]  /*1550*/  IADD3 R13, PT, PT, R14, -R13, -R15 ;  /* 0x8000000d0e0d7210 */ /* 0x000fe20007ffe80f */
[----:B0-----:R-:W0:Y:S02]  /*1560*/  MUFU.RCP R16, R16 ;  /* 0x0000001000107308 */ /* 0x001e240000001000 */
[----:B0-----:R-:W-:-:S06]  /*1570*/  IADD3 R10, PT, PT, R16, 0xffffffe, RZ ;  /* 0x0ffffffe100a7810 */ /* 0x001fcc0007ffe0ff */
[----:B------:R0:W3:Y:S02]  /*1580*/  F2I.FTZ.U32.TRUNC.NTZ R11, R10 ;  /* 0x0000000a000b7305 */ /* 0x0000e4000021f000 */
[----:B0-----:R-:W-:Y:S02]  /*1590*/  IMAD.MOV.U32 R10, RZ, RZ, RZ ;  /* 0x000000ffff0a7224 */ /* 0x001fe400078e00ff */
[----:B---3--:R-:W-:-:S04]  /*15a0*/  IMAD.MOV R17, RZ, RZ, -R11 ;  /* 0x000000ffff117224 */ /* 0x008fc800078e0a0b */
[----:B------:R-:W-:-:S04]  /*15b0*/  IMAD R17, R17, R0, RZ ;  /* 0x0000000011117224 */ /* 0x000fc800078e02ff */
[----:B------:R-:W-:-:S04]  /*15c0*/  IMAD.HI.U32 R16, R11, R17, R10 ;  /* 0x000000110b107227 */ /* 0x000fc800078e000a */
[----:B------:R-:W-:Y:S02]  /*15d0*/  IMAD.MOV.U32 R11, RZ, RZ, R7 ;  /* 0x000000ffff0b7224 */ /* 0x000fe400078e0007 */
        /* <DEDUP_REMOVED lines=9> */
[----:B------:R-:W-:-:S04]  /*1670*/  IADD3 R15, PT, PT, R15, R16, RZ ;  /* 0x000000100f0f7210 */ /* 0x000fc80007ffe0ff */
[C---:B------:R-:W-:Y:S02]  /*1680*/  LOP3.LUT R10, R15.reuse, 0x3, RZ, 0xc0, !PT ;  /* 0x000000030f0a7812 */ /* 0x040fe400078ec0ff */
[----:B------:R-:W-:Y:S02]  /*1690*/  ISETP.GE.U32.AND P2, PT, R15, 0x3, PT ;  /* 0x000000030f00780c */ /* 0x000fe40003f46070 */
[----:B------:R-:W-:Y:S02]  /*16a0*/  ISETP.NE.AND P0, PT, R10, 0x3, PT ;  /* 0x000000030a00780c */ /* 0x000fe40003f05270 */
[----:B------:R-:W-:-:S11]  /*16b0*/  FSEL R10, R12, RZ, P3 ;  /* 0x000000ff0c0a7208 */ /* 0x000fd60001800000 */
[----:B-1----:R-:W-:Y:S05]  /*16c0*/  @!P0 BRA `(.L_x_19) ;  /* 0x0000000000788947 */ /* 0x002fea0003800000 */
[----:B------:R-:W0:Y:S01]  /*16d0*/  LDCU.64 UR4, c[0x0][0x380] ;  /* 0x00007000ff0477ac */ /* 0x000e220008000a00 */
[----:B------:R-:W-:Y:S02]  /*16e0*/  VIADD R11, R15, 0x1 ;  /* 0x000000010f0b7836 */ /* 0x000fe40000000000 */
[----:B------:R-:W-:-:S03]  /*16f0*/  IMAD.WIDE.U32 R4, R7, 0x4, R4 ;  /* 0x0000000407047825 */ /* 0x000fc600078e0004 */
[----:B------:R-:W-:-:S05]  /*1700*/  LOP3.LUT R12, R11, 0x3, RZ, 0xc0, !PT ;  /* 0x000000030b0c7812 */ /* 0x000fca00078ec0ff */
[----:B------:R-:W-:Y:S02]  /*1710*/  IMAD R11, R12, R0, R7 ;  /* 0x000000000c0b7224 */ /* 0x000fe400078e0207 */
[----:B------:R-:W-:Y:S01]  /*1720*/  IMAD.MOV R14, RZ, RZ, -R12 ;  /* 0x000000ffff0e7224 */ /* 0x000fe200078e0a0c */
[----:B0-----:R-:W-:-:S04]  /*1730*/  IADD3 R16, P0, PT, R4, UR4, RZ ;  /* 0x0000000404107c10 */ /* 0x001fc8000ff1e0ff */
[----:B------:R-:W-:-:S09]  /*1740*/  IADD3.X R13, PT, PT, R5, UR5, RZ, P0, !PT ;  /* 0x00000005050d7c10 */ /* 0x000fd200087fe4ff */
.L_x_20:
[C---:B------:R-:W-:Y:S01]  /*1750*/  ISETP.GE.AND P0, PT, R7.reuse, R8, PT ;  /* 0x000000080700720c */ /* 0x040fe20003f06270 */
[----:B0-----:R-:W-:Y:S01]  /*1760*/  IMAD.MOV.U32 R5, RZ, RZ, R13 ;  /* 0x000000ffff057224 */ /* 0x001fe200078e000d */
[----:B------:R-:W-:Y:S02]  /*1770*/  MOV R4, R16 ;  /* 0x0000001000047202 */ /* 0x000fe40000000f00 */
[----:B------:R-:W-:-:S13]  /*1780*/  ISETP.LT.OR P1, PT, R7, R6, P0 ;  /* 0x000000060700720c */ /* 0x000fda0000721670 */
[----:B------:R-:W2:Y:S01]  /*1790*/  @!P1 LDG.E R12, desc[UR6][R4.64] ;  /* 0x00000006040c9981 */ /* 0x000ea2000c1e1900 */
[----:B------:R-:W-:Y:S01]  /*17a0*/  PLOP3.LUT P0, PT, PT, PT, PT, 0x80, 0x8 ;  /* 0x000000000008781c */ /* 0x000fe20003f0f070 */
[----:B------:R-:W-:Y:S01]  /*17b0*/  VIADD R14, R14, 0x1 ;  /* 0x000000010e0e7836 */ /* 0x000fe20000000000 */
[----:B------:R-:W-:Y:S01]  /*17c0*/  IADD3 R7, PT, PT, R0, R7, RZ ;  /* 0x0000000700077210 */ /* 0x000fe20007ffe0ff */
[----:B--2---:R-:W-:-:S04]  /*17d0*/  @!P1 FADD R12, -R9, R12 ;  /* 0x0000000c090c9221 */ /* 0x004fc80000000100 */
[----:B------:R-:W-:-:S05]  /*17e0*/  @!P1 FMUL R15, R12, 1.4426950216293334961 ;  /* 0x3fb8aa3b0c0f9820 */ /* 0x000fca0000400000 */
[----:B------:R-:W-:-:S04]  /*17f0*/  @!P1 FSETP.GEU.AND P3, PT, R15, -126, PT ;  /* 0xc2fc00000f00980b */ /* 0x000fc80003f6e000 */
[----:B------:R-:W-:-:S13]  /*1800*/  @!P1 PLOP3.LUT P0, PT, P3, PT, PT, 0x80, 0x8 ;  /* 0x000000000008981c */ /* 0x000fda0001f0f070 */
[----:B------:R-:W-:-:S04]  /*1810*/  @!P0 FMUL R15, R15, 0.5 ;  /* 0x3f0000000f0f8820 */ /* 0x000fc80000400000 */
[----:B------:R-:W0:Y:S02]  /*1820*/  @!P1 MUFU.EX2 R13, R15 ;  /* 0x0000000f000d9308 */ /* 0x000e240000000800 */
[----:B0-----:R-:W-:Y:S01]  /*1830*/  @!P0 FMUL R13, R13, R13 ;  /* 0x0000000d0d0d8220 */ /* 0x001fe20000400000 */
[----:B------:R-:W-:-:S03]  /*1840*/  ISETP.NE.AND P0, PT, R14, RZ, PT ;  /* 0x000000ff0e00720c */ /* 0x000fc60003f05270 */
[----:B------:R-:W-:Y:S01]  /*1850*/  @!P1 FMUL R17, R10, R13 ;  /* 0x0000000d0a119220 */ /* 0x000fe20000400000 */
[----:B------:R-:W-:-:S04]  /*1860*/  IMAD.WIDE.U32 R12, R0, 0x4, R4 ;  /* 0x00000004000c7825 */ /* 0x000fc800078e0004 */
[----:B------:R0:W-:Y:S01]  /*1870*/  @!P1 STG.E desc[UR6][R4.64], R17 ;  /* 0x0000001104009986 */ /* 0x0001e2000c101906 */
[----:B------:R-:W-:-:S03]  /*1880*/  IMAD.MOV.U32 R16, RZ, RZ, R12 ;  /* 0x000000ffff107224 */ /* 0x000fc600078e000c */
[----:B------:R0:W-:Y:S01]  /*1890*/  @P1 STG.E desc[UR6][R4.64], RZ ;  /* 0x000000ff04001986 */ /* 0x0001e2000c101906 */
[----:B------:R-:W-:Y:S05]  /*18a0*/  @P0 BRA `(.L_x_20) ;  /* 0xfffffffc00a80947 */ /* 0x000fea000383ffff */
.L_x_19:
[----:B------:R-:W-:Y:S05]  /*18b0*/  BSYNC.RECONVERGENT B0 ;  /* 0x0000000000007941 */ /* 0x000fea0003800200 */
.L_x_18:
[----:B------:R-:W-:Y:S05]  /*18c0*/  @!P2 EXIT ;  /* 0x000000000000a94d */ /* 0x000fea0003800000 */
.L_x_21:
[C---:B------:R-:W-:Y:S01]  /*18d0*/  ISETP.GE.AND P2, PT, R11.reuse, R8, PT ;  /* 0x000000080b00720c */ /* 0x040fe20003f46270 */
[----:B-1----:R-:W-:-:S03]  /*18e0*/  IMAD.WIDE.U32 R12, R11, 0x4, R2 ;  /* 0x000000040b0c7825 */ /* 0x002fc600078e0002 */
[----:B------:R-:W-:-:S13]  /*18f0*/  ISETP.GE.AND P2, PT, R11, R6, !P2 ;  /* 0x000000060b00720c */ /* 0x000fda0005746270 */
[----:B------:R-:W-:Y:S04]  /*1900*/  @!P2 STG.E desc[UR6][R12.64], RZ ;  /* 0x000000ff0c00a986 */ /* 0x000fe8000c101906 */
[----:B0-----:R-:W2:Y:S01]  /*1910*/  @P2 LDG.E R4, desc[UR6][R12.64] ;  /* 0x000000060c042981 */ /* 0x001ea2000c1e1900 */
[----:B------:R-:W-:Y:S01]  /*1920*/  PLOP3.LUT P0, PT, PT, PT, PT, 0x80, 0x8 ;  /* 0x000000000008781c */ /* 0x000fe20003f0f070 */
[----:B------:R-:W-:Y:S02]  /*1930*/  IMAD.IADD R15, R0, 0x1, R11 ;  /* 0x00000001000f7824 */ /* 0x000fe400078e020b */
[----:B--2---:R-:W-:-:S04]  /*1940*/  @P2 FADD R4, -R9, R4 ;  /* 0x0000000409042221 */ /* 0x004fc80000000100 */
[----:B------:R-:W-:-:S05]  /*1950*/  @P2 FMUL R7, R4, 1.4426950216293334961 ;  /* 0x3fb8aa3b04072820 */ /* 0x000fca0000400000 */
[----:B------:R-:W-:-:S04]  /*1960*/  @P2 FSETP.GEU.AND P1, PT, R7, -126, PT ;  /* 0xc2fc00000700280b */ /* 0x000fc80003f2e000 */
[----:B------:R-:W-:Y:S02]  /*1970*/  @P2 PLOP3.LUT P0, PT, P1, PT, PT, 0x80, 0x8 ;  /* 0x000000000008281c */ /* 0x000fe40000f0f070 */
[----:B------:R-:W-:-:S04]  /*1980*/  ISETP.GE.AND P1, PT, R15, R8, PT ;  /* 0x000000080f00720c */ /* 0x000fc80003f26270 */
[----:B------:R-:W-:-:S07]  /*1990*/  ISETP.LT.OR P1, PT, R15, R6, P1 ;  /* 0x000000060f00720c */ /* 0x000fce0000f21670 */
[----:B------:R-:W-:-:S04]  /*19a0*/  @!P0 FMUL R7, R7, 0.5 ;  /* 0x3f00000007078820 */ /* 0x000fc80000400000 */
[----:B------:R-:W0:Y:S02]  /*19b0*/  @P2 MUFU.EX2 R5, R7 ;  /* 0x0000000700052308 */ /* 0x000e240000000800 */
[----:B0-----:R-:W-:-:S04]  /*19c0*/  @!P0 FMUL R5, R5, R5 ;  /* 0x0000000505058220 */ /* 0x001fc80000400000 */
[----:B------:R-:W-:Y:S01]  /*19d0*/  @P2 FMUL R11, R10, R5 ;  /* 0x000000050a0b2220 */ /* 0x000fe20000400000 */
[----:B------:R-:W-:-:S04]  /*19e0*/  IMAD.WIDE.U32 R4, R15, 0x4, R2 ;  /* 0x000000040f047825 */ /* 0x000fc800078e0002 */
[----:B------:R0:W-:Y:S04]  /*19f0*/  @P2 STG.E desc[UR6][R12.64], R11 ;  /* 0x0000000b0c002986 */ /* 0x0001e8000c101906 */
[----:B------:R-:W2:Y:S01]  /*1a00*/  @!P1 LDG.E R14, desc[UR6][R4.64] ;  /* 0x00000006040e9981 */ /* 0x000ea2000c1e1900 */
[----:B------:R-:W-:Y:S01]  /*1a10*/  PLOP3.LUT P0, PT, PT, PT, PT, 0x80, 0x8 ;  /* 0x000000000008781c */ /* 0x000fe20003f0f070 */
[----:B------:R-:W-:-:S04]  /*1a20*/  IMAD.IADD R15, R15, 0x1, R0 ;  /* 0x000000010f0f7824 */ /* 0x000fc800078e0200 */
[----:B0-----:R-:W-:-:S04]  /*1a30*/  IMAD.WIDE.U32 R12, R15, 0x4, R2 ;  /* 0x000000040f0c7825 */ /* 0x001fc800078e0002 */
[----:B--2---:R-:W-:-:S04]  /*1a40*/  @!P1 FADD R14, -R9, R14 ;  /* 0x0000000e090e9221 */ /* 0x004fc80000000100 */
[----:B------:R-:W-:-:S05]  /*1a50*/  @!P1 FMUL R14, R14, 1.4426950216293334961 ;  /* 0x3fb8aa3b0e0e9820 */ /* 0x000fca0000400000 */
[----:B------:R-:W-:-:S04]  /*1a60*/  @!P1 FSETP.GEU.AND P2, PT, R14, -126, PT ;  /* 0xc2fc00000e00980b */ /* 0x000fc80003f4e000 */
[----:B------:R-:W-:Y:S02]  /*1a70*/  @!P1 PLOP3.LUT P0, PT, P2, PT, PT, 0x80, 0x8 ;  /* 0x000000000008981c */ /* 0x000fe4000170f070 */
[----:B------:R-:W-:-:S04]  /*1a80*/  ISETP.GE.AND P2, PT, R15, R8, PT ;  /* 0x000000080f00720c */ /* 0x000fc80003f46270 */
[----:B------:R-:W-:-:S07]  /*1a90*/  ISETP.LT.OR P2, PT, R15, R6, P2 ;  /* 0x000000060f00720c */ /* 0x000fce0001741670 */
[----:B------:R-:W-:-:S04]  /*1aa0*/  @!P0 FMUL R14, R14, 0.5 ;  /* 0x3f0000000e0e8820 */ /* 0x000fc80000400000 */
[----:B------:R-:W0:Y:S02]  /*1ab0*/  @!P1 MUFU.EX2 R7, R14 ;  /* 0x0000000e00079308 */ /* 0x000e240000000800 */
[----:B0-----:R-:W-:-:S04]  /*1ac0*/  @!P0 FMUL R7, R7, R7 ;  /* 0x0000000707078220 */ /* 0x001fc80000400000 */
[----:B------:R-:W-:-:S05]  /*1ad0*/  @!P1 FMUL R7, R10, R7 ;  /* 0x000000070a079220 */ /* 0x000fca0000400000 */
[----:B------:R-:W-:Y:S04]  /*1ae0*/  @!P1 STG.E desc[UR6][R4.64], R7 ;  /* 0x0000000704009986 */ /* 0x000fe8000c101906 */
[----:B------:R0:W-:Y:S04]  /*1af0*/  @P1 STG.E desc[UR6][R4.64], RZ ;  /* 0x000000ff04001986 */ /* 0x0001e8000c101906 */
        /* <DEDUP_REMOVED lines=14> */
[----:B------:R0:W-:Y:S04]  /*1be0*/  @!P2 STG.E desc[UR6][R12.64], R11 ;  /* 0x0000000b0c00a986 */ /* 0x0001e8000c101906 */
[----:B------:R1:W-:Y:S04]  /*1bf0*/  @P2 STG.E desc[UR6][R12.64], RZ ;  /* 0x000000ff0c002986 */ /* 0x0003e8000c101906 */
[----:B------:R-:W2:Y:S01]  /*1c00*/  @!P1 LDG.E R14, desc[UR6][R4.64] ;  /* 0x00000006040e9981 */ /* 0x000ea2000c1e1900 */
[----:B------:R-:W-:Y:S02]  /*1c10*/  PLOP3.LUT P0, PT, PT, PT, PT, 0x80, 0x8 ;  /* 0x000000000008781c */ /* 0x000fe40003f0f070 */
[----:B0-----:R-:W-:Y:S01]  /*1c20*/  IADD3 R11, PT, PT, R15, R0, RZ ;  /* 0x000000000f0b7210 */ /* 0x001fe20007ffe0ff */
[----:B--2---:R-:W-:-:S04]  /*1c30*/  @!P1 FADD R14, -R9, R14 ;  /* 0x0000000e090e9221 */ /* 0x004fc80000000100 */
[----:B------:R-:W-:-:S05]  /*1c40*/  @!P1 FMUL R14, R14, 1.4426950216293334961 ;  /* 0x3fb8aa3b0e0e9820 */ /* 0x000fca0000400000 */
[----:B------:R-:W-:-:S04]  /*1c50*/  @!P1 FSETP.GEU.AND P2, PT, R14, -126, PT ;  /* 0xc2fc00000e00980b */ /* 0x000fc80003f4e000 */
[----:B------:R-:W-:-:S13]  /*1c60*/  @!P1 PLOP3.LUT P0, PT, P2, PT, PT, 0x80, 0x8 ;  /* 0x000000000008981c */ /* 0x000fda000170f070 */
[----:B------:R-:W-:-:S04]  /*1c70*/  @!P0 FMUL R14, R14, 0.5 ;  /* 0x3f0000000e0e8820 */ /* 0x000fc80000400000 */
[----:B------:R-:W0:Y:S02]  /*1c80*/  @!P1 MUFU.EX2 R7, R14 ;  /* 0x0000000e00079308 */ /* 0x000e240000000800 */
[----:B0-----:R-:W-:Y:S01]  /*1c90*/  @!P0 FMUL R7, R7, R7 ;  /* 0x0000000707078220 */ /* 0x001fe20000400000 */
[----:B------:R-:W-:-:S03]  /*1ca0*/  ISETP.GE.AND P0, PT, R11, UR8, PT ;  /* 0x000000080b007c0c */ /* 0x000fc6000bf06270 */
[----:B------:R-:W-:-:S05]  /*1cb0*/  @!P1 FMUL R7, R10, R7 ;  /* 0x000000070a079220 */ /* 0x000fca0000400000 */
[----:B------:R1:W-:Y:S04]  /*1cc0*/  @!P1 STG.E desc[UR6][R4.64], R7 ;  /* 0x0000000704009986 */ /* 0x0003e8000c101906 */
[----:B------:R1:W-:Y:S01]  /*1cd0*/  @P1 STG.E desc[UR6][R4.64], RZ ;  /* 0x000000ff04001986 */ /* 0x0003e2000c101906 */
[----:B------:R-:W-:Y:S05]  /*1ce0*/  @!P0 BRA `(.L_x_21) ;  /* 0xfffffff800f88947 */ /* 0x000fea000383ffff */
[----:B------:R-:W-:Y:S05]  /*1cf0*/  EXIT ;  /* 0x000000000000794d */ /* 0x000fea0003800000 */
.L_x_7:
[----:B-1----:R-:W-:Y:S01]  /*1d00*/  IMAD.MOV.U32 R22, RZ, RZ, R9 ;  /* 0x000000ffff167224 */ /* 0x002fe200078e0009 */
[----:B------:R-:W-:Y:S01]  /*1d10*/  MOV R17, 0xffffffff ;  /* 0xffffffff00117802 */ /* 0x000fe20000000f00 */
[----:B------:R-:W-:Y:S02]  /*1d20*/  IMAD.MOV.U32 R19, RZ, RZ, 0x10 ;  /* 0x00000010ff137424 */ /* 0x000fe400078e00ff */
[----:B------:R-:W-:-:S07]  /*1d30*/  IMAD.MOV.U32 R24, RZ, RZ, 0x1f ;  /* 0x0000001fff187424 */ /* 0x000fce00078e00ff */
[----:B0-----:R-:W-:Y:S05]  /*1d40*/  WARPSYNC.COLLECTIVE R17, `(.L_x_22) ;  /* 0x0000000011087348 */ /* 0x001fea0003c00000 */
[----:B------:R1:W2:Y:S02]  /*1d50*/  SHFL.DOWN P0, R20, R22, R19, R24 ;  /* 0x0800001316147389 */ /* 0x0002a40000000018 */
[----:B012---:R-:W-:Y:S05]  /*1d60*/  ENDCOLLECTIVE ;  /* 0x000000000000791b */ /* 0x007fea0003800000 */
.L_x_22:
[----:B------:R-:W-:Y:S02]  /*1d70*/  IMAD.MOV.U32 R19, RZ, RZ, 0x8 ;  /* 0x00000008ff137424 */ /* 0x000fe400078e00ff */
[----:B------:R-:W-:-:S05]  /*1d80*/  IMAD.MOV.U32 R16, RZ, RZ, R20 ;  /* 0x000000ffff107224 */ /* 0x000fca00078e0014 */
[----:B------:R-:W-:-:S04]  /*1d90*/  FSETP.GEU.AND P0, PT, R9, R16, PT ;  /* 0x000000100900720b */ /* 0x000fc80003f0e000 */
[----:B------:R-:W-:-:S05]  /*1da0*/  FSEL R16, R16, R9, !P0 ;  /* 0x0000000910107208 */ /* 0x000fca0004000000 */
[----:B------:R-:W-:-:S07]  /*1db0*/  IMAD.MOV.U32 R22, RZ, RZ, R16 ;  /* 0x000000ffff167224 */ /* 0x000fce00078e0010 */
[----:B------:R-:W-:Y:S05]  /*1dc0*/  WARPSYNC.COLLECTIVE R17, `(.L_x_23) ;  /* 0x0000000011087348 */ /* 0x000fea0003c00000 */
[----:B------:R0:W1:Y:S02]  /*1dd0*/  SHFL.DOWN P0, R20, R22, R19, R24 ;  /* 0x0800001316147389 */ /* 0x0000640000000018 */
[----:B01----:R-:W-:Y:S05]  /*1de0*/  ENDCOLLECTIVE ;  /* 0x000000000000791b */ /* 0x003fea0003800000 */
.L_x_23:
[----:B------:R-:W-:Y:S01]  /*1df0*/  IMAD.MOV.U32 R19, RZ, RZ, 0x4 ;  /* 0x00000004ff137424 */ /* 0x000fe200078e00ff */
[----:B------:R-:W-:-:S04]  /*1e00*/  MOV R13, R20 ;  /* 0x00000014000d7202 */ /* 0x000fc80000000f00 */
[----:B------:R-:W-:-:S04]  /*1e10*/  FSETP.GEU.AND P0, PT, R16, R13, PT ;  /* 0x0000000d1000720b */ /* 0x000fc80003f0e000 */
[----:B------:R-:W-:-:S05]  /*1e20*/  FSEL R13, R13, R16, !P0 ;  /* 0x000000100d0d7208 */ /* 0x000fca0004000000 */
[----:B------:R-:W-:-:S07]  /*1e30*/  IMAD.MOV.U32 R22, RZ, RZ, R13 ;  /* 0x000000ffff167224 */ /* 0x000fce00078e000d */
[----:B------:R-:W-:Y:S05]  /*1e40*/  WARPSYNC.COLLECTIVE R17, `(.L_x_24) ;  /* 0x0000000011087348 */ /* 0x000fea0003c00000 */
[----:B------:R0:W1:Y:S02]  /*1e50*/  SHFL.DOWN P0, R20, R22, R19, R24 ;  /* 0x0800001316147389 */ /* 0x0000640000000018 */
[----:B01----:R-:W-:Y:S05]  /*1e60*/  ENDCOLLECTIVE ;  /* 0x000000000000791b */ /* 0x003fea0003800000 */
.L_x_24:
[----:B------:R-:W-:Y:S02]  /*1e70*/  IMAD.MOV.U32 R19, RZ, RZ, 0x2 ;  /* 0x00000002ff137424 */ /* 0x000fe400078e00ff */
[----:B------:R-:W-:-:S05]  /*1e80*/  IMAD.MOV.U32 R18, RZ, RZ, R20 ;  /* 0x000000ffff127224 */ /* 0x000fca00078e0014 */
[----:B------:R-:W-:-:S04]  /*1e90*/  FSETP.GEU.AND P0, PT, R13, R18, PT ;  /* 0x000000120d00720b */ /* 0x000fc80003f0e000 */
[----:B------:R-:W-:-:S04]  /*1ea0*/  FSEL R18, R18, R13, !P0 ;  /* 0x0000000d12127208 */ /* 0x000fc80004000000 */
[----:B------:R-:W-:-:S07]  /*1eb0*/  MOV R22, R18 ;  /* 0x0000001200167202 */ /* 0x000fce0000000f00 */
[----:B------:R-:W-:Y:S05]  /*1ec0*/  WARPSYNC.COLLECTIVE R17, `(.L_x_25) ;  /* 0x0000000011087348 */ /* 0x000fea0003c00000 */
[----:B------:R0:W1:Y:S02]  /*1ed0*/  SHFL.DOWN P0, R20, R22, R19, R24 ;  /* 0x0800001316147389 */ /* 0x0000640000000018 */
[----:B01----:R-:W-:Y:S05]  /*1ee0*/  ENDCOLLECTIVE ;  /* 0x000000000000791b */ /* 0x003fea0003800000 */
.L_x_25:
[----:B------:R-:W-:Y:S02]  /*1ef0*/  HFMA2 R19, -RZ, RZ, 0, 5.9604644775390625e-08 ;  /* 0x00000001ff137431 */ /* 0x000fe400000001ff */
[----:B------:R-:W-:-:S05]  /*1f00*/  IMAD.MOV.U32 R15, RZ, RZ, R20 ;  /* 0x000000ffff0f7224 */ /* 0x000fca00078e0014 */
[----:B------:R-:W-:-:S04]  /*1f10*/  FSETP.GEU.AND P0, PT, R18, R15, PT ;  /* 0x0000000f1200720b */ /* 0x000fc80003f0e000 */
[----:B------:R-:W-:-:S05]  /*1f20*/  FSEL R15, R15, R18, !P0 ;  /* 0x000000120f0f7208 */ /* 0x000fca0004000000 */
[----:B------:R-:W-:-:S07]  /*1f30*/  IMAD.MOV.U32 R22, RZ, RZ, R15 ;  /* 0x000000ffff167224 */ /* 0x000fce00078e000f */
[----:B------:R-:W-:Y:S05]  /*1f40*/  WARPSYNC.COLLECTIVE R17, `(.L_x_26) ;  /* 0x0000000011087348 */ /* 0x000fea0003c00000 */
[----:B------:R0:W1:Y:S02]  /*1f50*/  SHFL.DOWN P0, R20, R22, R19, R24 ;  /* 0x0800001316147389 */ /* 0x0000640000000018 */
[----:B01----:R-:W-:Y:S05]  /*1f60*/  ENDCOLLECTIVE ;  /* 0x000000000000791b */ /* 0x003fea0003800000 */
.L_x_26:
[----:B------:R-:W-:Y:S05]  /*1f70*/  BRA `(.L_x_27) ;  /* 0xffffffe800a87947 */ /* 0x000fea000383ffff */
.L_x_15:
[----:B---3--:R-:W-:Y:S01]  /*1f80*/  IMAD.MOV.U32 R22, RZ, RZ, R0 ;  /* 0x000000ffff167224 */ /* 0x008fe200078e0000 */
[----:B------:R-:W-:Y:S01]  /*1f90*/  MOV R17, 0xffffffff ;  /* 0xffffffff00117802 */ /* 0x000fe20000000f00 */
[----:B------:R-:W-:Y:S02]  /*1fa0*/  IMAD.MOV.U32 R19, RZ, RZ, 0x10 ;  /* 0x00000010ff137424 */ /* 0x000fe400078e00ff */
[----:B------:R-:W-:-:S07]  /*1fb0*/  IMAD.MOV.U32 R24, RZ, RZ, 0x1f ;  /* 0x0000001fff187424 */ /* 0x000fce00078e00ff */
[----:B012---:R-:W-:Y:S05]  /*1fc0*/  WARPSYNC.COLLECTIVE R17, `(.L_x_28) ;  /* 0x0000000011087348 */ /* 0x007fea0003c00000 */
[----:B------:R3:W4:Y:S02]  /*1fd0*/  SHFL.DOWN P0, R20, R22, R19, R24 ;  /* 0x0800001316147389 */ /* 0x0007240000000018 */
[----:B01234-:R-:W-:Y:S05]  /*1fe0*/  ENDCOLLECTIVE ;  /* 0x000000000000791b */ /* 0x01ffea0003800000 */
.L_x_28:
[----:B------:R-:W-:Y:S02]  /*1ff0*/  IMAD.MOV.U32 R19, RZ, RZ, 0x8 ;  /* 0x00000008ff137424 */ /* 0x000fe400078e00ff */
[----:B------:R-:W-:-:S04]  /*2000*/  IMAD.MOV.U32 R11, RZ, RZ, R20 ;  /* 0x000000ffff0b7224 */ /* 0x000fc800078e0014 */
[----:B------:R-:W-:-:S04]  /*2010*/  FADD R11, R11, R0 ;  /* 0x000000000b0b7221 */ /* 0x000fc80000000000 */
[----:B------:R-:W-:-:S07]  /*2020*/  IMAD.MOV.U32 R22, RZ, RZ, R11 ;  /* 0x000000ffff167224 */ /* 0x000fce00078e000b */
[----:B------:R-:W-:Y:S05]  /*2030*/  WARPSYNC.COLLECTIVE R17, `(.L_x_29) ;  /* 0x0000000011087348 */ /* 0x000fea0003c00000 */
[----:B------:R0:W1:Y:S02]  /*2040*/  SHFL.DOWN P0, R20, R22, R19, R24 ;  /* 0x0800001316147389 */ /* 0x0000640000000018 */
[----:B01----:R-:W-:Y:S05]  /*2050*/  ENDCOLLECTIVE ;  /* 0x000000000000791b */ /* 0x003fea0003800000 */
.L_x_29:
[----:B------:R-:W-:Y:S01]  /*2060*/  IMAD.MOV.U32 R19, RZ, RZ, 0x4 ;  /* 0x00000004ff137424 */ /* 0x000fe200078e00ff */
[----:B------:R-:W-:-:S05]  /*2070*/  MOV R10, R20 ;  /* 0x00000014000a7202 */ /* 0x000fca0000000f00 */
[----:B------:R-:W-:-:S04]  /*2080*/  FADD R10, R11, R10 ;  /* 0x0000000a0b0a7221 */ /* 0x000fc80000000000 */
[----:B------:R-:W-:-:S07]  /*2090*/  IMAD.MOV.U32 R22, RZ, RZ, R10 ;  /* 0x000000ffff167224 */ /* 0x000fce00078e000a */
[----:B------:R-:W-:Y:S05]  /*20a0*/  WARPSYNC.COLLECTIVE R17, `(.L_x_30) ;  /* 0x0000000011087348 */ /* 0x000fea0003c00000 */
[----:B------:R0:W1:Y:S02]  /*20b0*/  SHFL.DOWN P0, R20, R22, R19, R24 ;  /* 0x0800001316147389 */ /* 0x0000640000000018 */
[----:B01----:R-:W-:Y:S05]  /*20c0*/  ENDCOLLECTIVE ;  /* 0x000000000000791b */ /* 0x003fea0003800000 */
.L_x_30:
[----:B------:R-:W-:Y:S02]  /*20d0*/  IMAD.MOV.U32 R19, RZ, RZ, 0x2 ;  /* 0x00000002ff137424 */ /* 0x000fe400078e00ff */
[----:B------:R-:W-:-:S04]  /*20e0*/  IMAD.MOV.U32 R13, RZ, RZ, R20 ;  /* 0x000000ffff0d7224 */ /* 0x000fc800078e0014 */
[----:B------:R-:W-:-:S05]  /*20f0*/  FADD R13, R10, R13 ;  /* 0x0000000d0a0d7221 */ /* 0x000fca0000000000 */
[----:B------:R-:W-:-:S07]  /*2100*/  MOV R22, R13 ;  /* 0x0000000d00167202 */ /* 0x000fce0000000f00 */
[----:B------:R-:W-:Y:S05]  /*2110*/  WARPSYNC.COLLECTIVE R17, `(.L_x_31) ;  /* 0x0000000011087348 */ /* 0x000fea0003c00000 */
[----:B------:R0:W1:Y:S02]  /*2120*/  SHFL.DOWN P0, R20, R22, R19, R24 ;  /* 0x0800001316147389 */ /* 0x0000640000000018 */
[----:B01----:R-:W-:Y:S05]  /*2130*/  ENDCOLLECTIVE ;  /* 0x000000000000791b */ /* 0x003fea0003800000 */
.L_x_31:
[----:B------:R-:W-:Y:S02]  /*2140*/  HFMA2 R19, -RZ, RZ, 0, 5.9604644775390625e-08 ;  /* 0x00000001ff137431 */ /* 0x000fe400000001ff */
[----:B------:R-:W-:-:S04]  /*2150*/  IMAD.MOV.U32 R12, RZ, RZ, R20 ;  /* 0x000000ffff0c7224 */ /* 0x000fc800078e0014 */
[----:B------:R-:W-:-:S04]  /*2160*/  FADD R12, R13, R12 ;  /* 0x0000000c0d0c7221 */ /* 0x000fc80000000000 */
[----:B------:R-:W-:-:S07]  /*2170*/  IMAD.MOV.U32 R22, RZ, RZ, R12 ;  /* 0x000000ffff167224 */ /* 0x000fce00078e000c */
[----:B------:R-:W-:Y:S05]  /*2180*/  WARPSYNC.COLLECTIVE R17, `(.L_x_32) ;  /* 0x0000000011087348 */ /* 0x000fea0003c00000 */
[----:B------:R0:W1:Y:S02]  /*2190*/  SHFL.DOWN P0, R20, R22, R19, R24 ;  /* 0x0800001316147389 */ /* 0x0000640000000018 */
[----:B01----:R-:W-:Y:S05]  /*21a0*/  ENDCOLLECTIVE ;  /* 0x000000000000791b */ /* 0x003fea0003800000 */
.L_x_32:
[----:B------:R-:W-:Y:S01]  /*21b0*/  IMAD.MOV.U32 R15, RZ, RZ, R20 ;  /* 0x000000ffff0f7224 */ /* 0x000fe200078e0014 */
[----:B------:R-:W-:Y:S06]  /*21c0*/  BRA `(.L_x_33) ;  /* 0xfffffff000587947 */ /* 0x000fec000383ffff */
        .weak           $__internal_0_$__cuda_sm20_rcp_rn_f32_slowpath
        .type           $__internal_0_$__cuda_sm20_rcp_rn_f32_slowpath,@function
        .size           $__internal_0_$__cuda_sm20_rcp_rn_f32_slowpath,(.L_x_150 - $__internal_0_$__cuda_sm20_rcp_rn_f32_slowpath)
$__internal_0_$__cuda_sm20_rcp_rn_f32_slowpath:
[----:B------:R-:W-:-:S05]  /*21d0*/  IMAD.SHL.U32 R11, R0, 0x2, RZ ;  /* 0x00000002000b7824 */ /* 0x000fca00078e00ff */
[----:B------:R-:W-:-:S04]  /*21e0*/  SHF.R.U32.HI R11, RZ, 0x18, R11 ;  /* 0x00000018ff0b7819 */ /* 0x000fc8000001160b */
[----:B------:R-:W-:-:S13]  /*21f0*/  ISETP.NE.U32.AND P0, PT, R11, RZ, PT ;  /* 0x000000ff0b00720c */ /* 0x000fda0003f05070 */
[----:B------:R-:W-:Y:S05]  /*2200*/  @P0 BRA `(.L_x_34) ;  /* 0x00000000002c0947 */ /* 0x000fea0003800000 */
[----:B------:R-:W-:-:S05]  /*2210*/  IMAD.SHL.U32 R11, R0, 0x2, RZ ;  /* 0x00000002000b7824 */ /* 0x000fca00078e00ff */
[----:B------:R-:W-:-:S13]  /*2220*/  ISETP.NE.AND P0, PT, R11, RZ, PT ;  /* 0x000000ff0b00720c */ /* 0x000fda0003f05270 */
[----:B------:R2:W3:Y:S01]  /*2230*/  @!P0 MUFU.RCP R11, R0 ;  /* 0x00000000000b8308 */ /* 0x0004e20000001000 */
[----:B------:R-:W-:Y:S05]  /*2240*/  @!P0 BRA `(.L_x_35) ;  /* 0x0000000000a48947 */ /* 0x000fea0003800000 */
[----:B------:R-:W-:-:S04]  /*2250*/  FFMA R12, R0, 1.84467440737095516160e+19, RZ ;  /* 0x5f800000000c7823 */ /* 0x000fc800000000ff */
[----:B---3--:R-:W2:Y:S02]  /*2260*/  MUFU.RCP R11, R12 ;  /* 0x0000000c000b7308 */ /* 0x008ea40000001000 */
[----:B--2---:R-:W-:-:S04]  /*2270*/  FFMA R0, R12, R11, -1 ;  /* 0xbf8000000c007423 */ /* 0x004fc8000000000b */
[----:B------:R-:W-:-:S04]  /*2280*/  FADD.FTZ R0, -R0, -RZ ;  /* 0x800000ff00007221 */ /* 0x000fc80000010100 */
[----:B------:R-:W-:-:S04]  /*2290*/  FFMA R0, R11, R0, R11 ;  /* 0x000000000b007223 */ /* 0x000fc8000000000b */
[----:B------:R-:W-:Y:S01]  /*22a0*/  FFMA R11, R0, 1.84467440737095516160e+19, RZ ;  /* 0x5f800000000b7823 */ /* 0x000fe200000000ff */
[----:B------:R-:W-:Y:S06]  /*22b0*/  BRA `(.L_x_35) ;  /* 0x0000000000887947 */ /* 0x000fec0003800000 */
.L_x_34:
[----:B------:R-:W-:-:S04]  /*22c0*/  IADD3 R12, PT, PT, R11, -0xfd, RZ ;  /* 0xffffff030b0c7810 */ /* 0x000fc80007ffe0ff */
[----:B------:R-:W-:-:S13]  /*22d0*/  ISETP.GT.U32.AND P0, PT, R12, 0x1, PT ;  /* 0x000000010c00780c */ /* 0x000fda0003f04070 */
[----:B------:R-:W-:Y:S05]  /*22e0*/  @P0 BRA `(.L_x_36) ;  /* 0x0000000000780947 */ /* 0x000fea0003800000 */
[----:B------:R-:W-:Y:S01]  /*22f0*/  LOP3.LUT R13, R0, 0x7fffff, RZ, 0xc0, !PT ;  /* 0x007fffff000d7812 */ /* 0x000fe200078ec0ff */
[----:B------:R-:W-:-:S03]  /*2300*/  IMAD.MOV.U32 R17, RZ, RZ, 0x3 ;  /* 0x00000003ff117424 */ /* 0x000fc600078e00ff */
[----:B------:R-:W-:Y:S02]  /*2310*/  LOP3.LUT R13, R13, 0x3f800000, RZ, 0xfc, !PT ;  /* 0x3f8000000d0d7812 */ /* 0x000fe400078efcff */
[----:B------:R-:W-:Y:S02]  /*2320*/  SHF.L.U32 R18, R17, R12, RZ ;  /* 0x0000000c11127219 */ /* 0x000fe400000006ff */
[----:B------:R-:W0:Y:S02]  /*2330*/  MUFU.RCP R14, R13 ;  /* 0x0000000d000e7308 */ /* 0x000e240000001000 */
[----:B0-----:R-:W-:-:S04]  /*2340*/  FFMA R15, R13, R14, -1 ;  /* 0xbf8000000d0f7423 */ /* 0x001fc8000000000e */
[----:B------:R-:W-:-:S04]  /*2350*/  FADD.FTZ R15, -R15, -RZ ;  /* 0x800000ff0f0f7221 */ /* 0x000fc80000010100 */
[CCC-:B------:R-:W-:Y:S01]  /*2360*/  FFMA.RM R16, R14.reuse, R15.reuse, R14.reuse ;  /* 0x0000000f0e107223 */ /* 0x1c0fe2000000400e */
[----:B------:R-:W-:-:S04]  /*2370*/  FFMA.RP R15, R14, R15, R14 ;  /* 0x0000000f0e0f7223 */ /* 0x000fc8000000800e */
[C---:B------:R-:W-:Y:S02]  /*2380*/  LOP3.LUT R14, R16.reuse, 0x7fffff, RZ, 0xc0, !PT ;  /* 0x007fffff100e7812 */ /* 0x040fe400078ec0ff */
[----:B------:R-:W-:Y:S02]  /*2390*/  FSETP.NEU.FTZ.AND P0, PT, R16, R15, PT ;  /* 0x0000000f1000720b */ /* 0x000fe40003f1d000 */
[----:B------:R-:W-:Y:S02]  /*23a0*/  LOP3.LUT R15, R14, 0x800000, RZ, 0xfc, !PT ;  /* 0x008000000e0f7812 */ /* 0x000fe400078efcff */
[----:B------:R-:W-:Y:S02]  /*23b0*/  SEL R14, RZ, 0xffffffff, !P0 ;  /* 0xffffffffff0e7807 */ /* 0x000fe40004000000 */
[----:B------:R-:W-:-:S03]  /*23c0*/  LOP3.LUT R13, R18, R15, RZ, 0xc0, !PT ;  /* 0x0000000f120d7212 */ /* 0x000fc600078ec0ff */
[----:B------:R-:W-:Y:S01]  /*23d0*/  IMAD.MOV R14, RZ, RZ, -R14 ;  /* 0x000000ffff0e7224 */ /* 0x000fe200078e0a0e */
[----:B------:R-:W-:-:S04]  /*23e0*/  SHF.R.U32.HI R13, RZ, R12, R13 ;  /* 0x0000000cff0d7219 */ /* 0x000fc8000001160d */
[----:B------:R-:W-:Y:S02]  /*23f0*/  LOP3.LUT P1, RZ, R14, R12, R15, 0xf8, !PT ;  /* 0x0000000c0eff7212 */ /* 0x000fe4000782f80f */
[C---:B------:R-:W-:Y:S02]  /*2400*/  LOP3.LUT P0, RZ, R13.reuse, 0x1, RZ, 0xc0, !PT ;  /* 0x000000010dff7812 */ /* 0x040fe4000780c0ff */
[----:B------:R-:W-:-:S04]  /*2410*/  LOP3.LUT P2, RZ, R13, 0x2, RZ, 0xc0, !PT ;  /* 0x000000020dff7812 */ /* 0x000fc8000784c0ff */
[----:B------:R-:W-:Y:S02]  /*2420*/  PLOP3.LUT P0, PT, P0, P1, P2, 0xe0, 0x0 ;  /* 0x000000000000781c */ /* 0x000fe40000703c20 */
[----:B------:R-:W-:Y:S02]  /*2430*/  LOP3.LUT P1, RZ, R0, 0x7fffff, RZ, 0xc0, !PT ;  /* 0x007fffff00ff7812 */ /* 0x000fe4000782c0ff */
[----:B------:R-:W-:-:S05]  /*2440*/  SEL R12, RZ, 0x1, !P0 ;  /* 0x00000001ff0c7807 */ /* 0x000fca0004000000 */
[----:B------:R-:W-:-:S05]  /*2450*/  IMAD.MOV R12, RZ, RZ, -R12 ;  /* 0x000000ffff0c7224 */ /* 0x000fca00078e0a0c */
[----:B------:R-:W-:Y:S02]  /*2460*/  ISETP.GE.AND P0, PT, R12, RZ, PT ;  /* 0x000000ff0c00720c */ /* 0x000fe40003f06270 */
[----:B------:R-:W-:-:S04]  /*2470*/  IADD3 R12, PT, PT, R11, -0xfc, RZ ;  /* 0xffffff040b0c7810 */ /* 0x000fc80007ffe0ff */
[----:B------:R-:W-:-:S07]  /*2480*/  SHF.R.U32.HI R11, RZ, R12, R15 ;  /* 0x0000000cff0b7219 */ /* 0x000fce000001160f */
[----:B------:R-:W-:-:S04]  /*2490*/  @!P0 VIADD R11, R11, 0x1 ;  /* 0x000000010b0b8836 */ /* 0x000fc80000000000 */
[----:B------:R-:W-:-:S05]  /*24a0*/  @!P1 IMAD.SHL.U32 R11, R11, 0x2, RZ ;  /* 0x000000020b0b9824 */ /* 0x000fca00078e00ff */
[----:B------:R-:W-:Y:S01]  /*24b0*/  LOP3.LUT R11, R11, 0x80000000, R0, 0xf8, !PT ;  /* 0x800000000b0b7812 */ /* 0x000fe200078ef800 */
[----:B------:R-:W-:Y:S06]  /*24c0*/  BRA `(.L_x_35) ;  /* 0x0000000000047947 */ /* 0x000fec0003800000 */
.L_x_36:
[----:B------:R0:W1:Y:S02]  /*24d0*/  MUFU.RCP R11, R0 ;  /* 0x00000000000b7308 */ /* 0x0000640000001000 */
.L_x_35:
[----:B-1-3--:R-:W-:Y:S01]  /*24e0*/  MOV R12, R11 ;  /* 0x0000000b000c7202 */ /* 0x00afe20000000f00 */
[----:B------:R-:W-:-:S04]  /*24f0*/  IMAD.MOV.U32 R11, RZ, RZ, 0x0 ;  /* 0x00000000ff0b7424 */ /* 0x000fc800078e00ff */
[----:B0-2---:R-:W-:Y:S05]  /*2500*/  RET.REL.NODEC R10 `(vox_masked_softmax_causal_inplace_f32) ;  /* 0xffffffd80abc7950 */ /* 0x005fea0003c3ffff */
.L_x_37:
[----:B------:R-:W-:-:S00]  /*2510*/  BRA `(.L_x_37) ;  /* 0xfffffffc00fc7947 */ /* 0x000fc0000383ffff */
[----:B------:R-:W-:-:S00]  /*2520*/  NOP ;  /* 0x0000000000007918 */ /* 0x000fc00000000000 */
        /* <DEDUP_REMOVED lines=13> */
.L_x_150:


//--------------------- .text.vox_argmax_f32      --------------------------
	.section	.text.vox_argmax_f32,"ax",@progbits
	.align	128
        .global         vox_argmax_f32
        .type           vox_argmax_f32,@function
        .size           vox_argmax_f32,(.L_x_157 - vox_argmax_f32)
        .other          vox_argmax_f32,@"STO_CUDA_ENTRY STV_DEFAULT"
vox_argmax_f32:
.text.vox_argmax_f32:
[----:B------:R-:W-:Y:S01]  /*0000*/  LDC R1, c[0x0][0x37c] ;  /* 0x0000df00ff017b82 */ /* 0x000fe20000000800 */
[----:B------:R-:W0:Y:S01]  /*0010*/  S2R R0, SR_TID.X ;  /* 0x0000000000007919 */ /* 0x000e220000002100 */
[----:B------:R-:W0:Y:S01]  /*0020*/  LDCU UR4, c[0x0][0x390] ;  /* 0x00007200ff0477ac */ /* 0x000e220008000800 */
[----:B------:R-:W-:Y:S01]  /*0030*/  BSSY.RECONVERGENT B2, `(.L_x_38) ;  /* 0x0000118000027945 */ /* 0x000fe20003800200 */
[----:B------:R-:W-:Y:S01]  /*0040*/  IMAD.MOV.U32 R7, RZ, RZ, RZ ;  /* 0x000000ffff077224 */ /* 0x000fe200078e00ff */
[----:B------:R-:W1:Y:S01]  /*0050*/  LDCU.64 UR8, c[0x0][0x358] ;  /* 0x00006b00ff0877ac */ /* 0x000e620008000a00 */
[----:B------:R-:W-:Y:S01]  /*0060*/  IMAD.MOV.U32 R2, RZ, RZ, -0xeb60d36 ;  /* 0xf149f2caff027424 */ /* 0x000fe200078e00ff */
[----:B0-----:R-:W-:-:S13]  /*0070*/  ISETP.GE.AND P0, PT, R0, UR4, PT ;  /* 0x0000000400007c0c */ /* 0x001fda000bf06270 */
[----:B-1----:R-:W-:Y:S05]  /*0080*/  @P0 BRA `(.L_x_39) ;  /* 0x0000001000480947 */ /* 0x002fea0003800000 */
[----:B------:R-:W0:Y:S01]  /*0090*/  LDC R3, c[0x0][0x360] ;  /* 0x0000d800ff037b82 */ /* 0x000e220000000800 */
[----:B------:R-:W-:Y:S01]  /*00a0*/  IMAD.MOV.U32 R4, RZ, RZ, RZ ;  /* 0x000000ffff047224 */ /* 0x000fe200078e00ff */
[----:B------:R-:W-:Y:S01]  /*00b0*/  BSSY.RECONVERGENT B1, `(.L_x_40) ;  /* 0x0000101000017945 */ /* 0x000fe20003800200 */
[----:B------:R-:W-:Y:S01]  /*00c0*/  IMAD.MOV.U32 R8, RZ, RZ, R0 ;  /* 0x000000ffff087224 */ /* 0x000fe200078e0000 */
[----:B0-----:R-:W0:Y:S01]  /*00d0*/  I2F.U32.RP R6, R3 ;  /* 0x0000000300067306 */ /* 0x001e220000209000 */
[----:B------:R-:W-:Y:S01]  /*00e0*/  IMAD.IADD R20, R0, 0x1, R3 ;  /* 0x0000000100147824 */ /* 0x000fe200078e0203 */
[----:B------:R-:W-:-:S04]  /*00f0*/  ISETP.NE.U32.AND P2, PT, R3, RZ, PT ;  /* 0x000000ff0300720c */ /* 0x000fc80003f45070 */
[C---:B------:R-:W-:Y:S02]  /*0100*/  ISETP.GE.U32.AND P0, PT, R20.reuse, UR4, PT ;  /* 0x0000000414007c0c */ /* 0x040fe4000bf06070 */
[----:B------:R-:W-:Y:S01]  /*0110*/  VIMNMX.U32 R7, PT, PT, R20, UR4, !PT ;  /* 0x0000000414077c48 */ /* 0x000fe2000ffe0000 */
[----:B0-----:R-:W0:Y:S02]  /*0120*/  MUFU.RCP R6, R6 ;  /* 0x0000000600067308 */ /* 0x001e240000001000 */
[----:B0-----:R-:W-:-:S06]  /*0130*/  VIADD R5, R6, 0xffffffe ;  /* 0x0ffffffe06057836 */ /* 0x001fcc0000000000 */
[----:B------:R-:W0:Y:S02]  /*0140*/  F2I.FTZ.U32.TRUNC.NTZ R5, R5 ;  /* 0x0000000500057305 */ /* 0x000e24000021f000 */
[----:B0-----:R-:W-:-:S04]  /*0150*/  IMAD.MOV R2, RZ, RZ, -R5 ;  /* 0x000000ffff027224 */ /* 0x001fc800078e0a05 */
[----:B------:R-:W-:Y:S01]  /*0160*/  IMAD R9, R2, R3, RZ ;  /* 0x0000000302097224 */ /* 0x000fe200078e02ff */
[----:B------:R-:W-:-:S03]  /*0170*/  SEL R2, RZ, 0x1, P0 ;  /* 0x00000001ff027807 */ /* 0x000fc60000000000 */
[----:B------:R-:W-:Y:S01]  /*0180*/  IMAD.HI.U32 R9, R5, R9, R4 ;  /* 0x0000000905097227 */ /* 0x000fe200078e0004 */
[----:B------:R-:W-:-:S03]  /*0190*/  IADD3 R4, PT, PT, R7, -R20, -R2 ;  /* 0x8000001407047210 */ /* 0x000fc60007ffe802 */
[----:B------:R-:W-:Y:S02]  /*01a0*/  IMAD.MOV.U32 R7, RZ, RZ, RZ ;  /* 0x000000ffff077224 */ /* 0x000fe400078e00ff */
[----:B------:R-:W-:-:S04]  /*01b0*/  IMAD.HI.U32 R9, R9, R4, RZ ;  /* 0x0000000409097227 */ /* 0x000fc800078e00ff */
[----:B------:R-:W-:-:S04]  /*01c0*/  IMAD.MOV R5, RZ, RZ, -R9 ;  /* 0x000000ffff057224 */ /* 0x000fc800078e0a09 */
[----:B------:R-:W-:-:S05]  /*01d0*/  IMAD R4, R3, R5, R4 ;  /* 0x0000000503047224 */ /* 0x000fca00078e0204 */
[----:B------:R-:W-:-:S13]  /*01e0*/  ISETP.GE.U32.AND P0, PT, R4, R3, PT ;  /* 0x000000030400720c */ /* 0x000fda0003f06070 */
[----:B------:R-:W-:Y:S02]  /*01f0*/  @P0 IMAD.IADD R4, R4, 0x1, -R3 ;  /* 0x0000000104040824 */ /* 0x000fe400078e0a03 */
[----:B------:R-:W-:-:S03]  /*0200*/  @P0 VIADD R9, R9, 0x1 ;  /* 0x0000000109090836 */ /* 0x000fc60000000000 */
[----:B------:R-:W-:-:S13]  /*0210*/  ISETP.GE.U32.AND P1, PT, R4, R3, PT ;  /* 0x000000030400720c */ /* 0x000fda0003f26070 */
[----:B------:R-:W-:Y:S01]  /*0220*/  @P1 VIADD R9, R9, 0x1 ;  /* 0x0000000109091836 */ /* 0x000fe20000000000 */
[----:B------:R-:W-:-:S05]  /*0230*/  @!P2 LOP3.LUT R9, RZ, R3, RZ, 0x33, !PT ;  /* 0x00000003ff09a212 */ /* 0x000fca00078e33ff */
[----:B------:R-:W-:-:S04]  /*0240*/  IMAD.IADD R2, R2, 0x1, R9 ;  /* 0x0000000102027824 */ /* 0x000fc800078e0209 */
[C---:B------:R-:W-:Y:S01]  /*0250*/  VIADD R5, R2.reuse, 0x1 ;  /* 0x0000000102057836 */ /* 0x040fe20000000000 */
[----:B------:R-:W-:Y:S01]  /*0260*/  ISETP.GE.U32.AND P0, PT, R2, 0x3, PT ;  /* 0x000000030200780c */ /* 0x000fe20003f06070 */
[----:B------:R-:W-:-:S03]  /*0270*/  IMAD.MOV.U32 R2, RZ, RZ, -0xeb60d36 ;  /* 0xf149f2caff027424 */ /* 0x000fc600078e00ff */
[----:B------:R-:W-:-:S09]  /*0280*/  LOP3.LUT R4, R5, 0x3, RZ, 0xc0, !PT ;  /* 0x0000000305047812 */ /* 0x000fd200078ec0ff */
[----:B------:R-:W-:Y:S05]  /*0290*/  @!P0 BRA `(.L_x_41) ;  /* 0x0000000c00888947 */ /* 0x000fea0003800000 */
[----:B------:R-:W-:Y:S01]  /*02a0*/  LOP3.LUT R5, R5, 0xfffffffc, RZ, 0xc0, !PT ;  /* 0xfffffffc05057812 */ /* 0x000fe200078ec0ff */
[----:B------:R-:W0:Y:S01]  /*02b0*/  LDC.64 R18, c[0x0][0x388] ;  /* 0x0000e200ff127b82 */ /* 0x000e220000000a00 */
[----:B------:R-:W-:Y:S01]  /*02c0*/  BSSY.RELIABLE B0, `(.L_x_42) ;  /* 0x00000c1000007945 */ /* 0x000fe20003800100 */
[C-C-:B------:R-:W-:Y:S02]  /*02d0*/  IMAD R10, R3.reuse, 0x2, R0.reuse ;  /* 0x00000002030a7824 */ /* 0x140fe400078e0200 */
[----:B------:R-:W-:Y:S02]  /*02e0*/  IMAD.MOV R5, RZ, RZ, -R5 ;  /* 0x000000ffff057224 */ /* 0x000fe400078e0a05 */
[----:B------:R-:W-:Y:S02]  /*02f0*/  IMAD R26, R3, 0x3, R0 ;  /* 0x00000003031a7824 */ /* 0x000fe400078e0200 */
[----:B------:R-:W-:Y:S01]  /*0300*/  IMAD.MOV.U32 R2, RZ, RZ, -0xeb60d36 ;  /* 0xf149f2caff027424 */ /* 0x000fe200078e00ff */
[----:B------:R-:W-:Y:S01]  /*0310*/  ISETP.GE.AND P0, PT, R5, RZ, PT ;  /* 0x000000ff0500720c */ /* 0x000fe20003f06270 */
[----:B------:R-:W-:-:S02]  /*0320*/  IMAD.MOV.U32 R7, RZ, RZ, RZ ;  /* 0x000000ffff077224 */ /* 0x000fc400078e00ff */
[----:B------:R-:W-:-:S10]  /*0330*/  IMAD.MOV.U32 R8, RZ, RZ, R0 ;  /* 0x000000ffff087224 */ /* 0x000fd400078e0000 */
[----:B------:R-:W-:Y:S05]  /*0340*/  @P0 BRA `(.L_x_43) ;  /* 0x0000000800e00947 */ /* 0x000fea0003800000 */
[----:B------:R-:W-:Y:S01]  /*0350*/  IMAD.MOV R6, RZ, RZ, -R5 ;  /* 0x000000ffff067224 */ /* 0x000fe200078e0a05 */
[----:B------:R-:W-:Y:S01]  /*0360*/  BSSY.RECONVERGENT B3, `(.L_x_44) ;  /* 0x0000075000037945 */ /* 0x000fe20003800200 */
[----:B------:R-:W-:-:S03]  /*0370*/  PLOP3.LUT P0, PT, PT, PT, PT, 0x80, 0x8 ;  /* 0x000000000008781c */ /* 0x000fc60003f0f070 */
[----:B------:R-:W-:-:S13]  /*0380*/  ISETP.GT.AND P1, PT, R6, 0xc, PT ;  /* 0x0000000c0600780c */ /* 0x000fda0003f24270 */
[----:B------:R-:W-:Y:S05]  /*0390*/  @!P1 BRA `(.L_x_45) ;  /* 0x0000000400c49947 */ /* 0x000fea0003800000 */
[----:B------:R-:W1:Y:S01]  /*03a0*/  LDC.64 R16, c[0x0][0x388] ;  /* 0x0000e200ff107b82 */ /* 0x000e620000000a00 */
[----:B------:R-:W-:-:S13]  /*03b0*/  PLOP3.LUT P0, PT, PT, PT, PT, 0x8, 0x80 ;  /* 0x000000000080781c */ /* 0x000fda0003f0e170 */
.L_x_46:
[----:B-1----:R-:W-:-:S05]  /*03c0*/  IMAD.WIDE.U32 R22, R8, 0x4, R16 ;  /* 0x0000000408167825 */ /* 0x002fca00078e0010 */
[----:B------:R1:W2:Y:S01]  /*03d0*/  LDG.E R29, desc[UR8][R22.64] ;  /* 0x00000008161d7981 */ /* 0x0002a2000c1e1900 */
[----:B------:R-:W-:-:S06]  /*03e0*/  IMAD.WIDE.U32 R14, R20, 0x4, R16 ;  /* 0x00000004140e7825 */ /* 0x000fcc00078e0010 */
[----:B------:R-:W3:Y:S01]  /*03f0*/  LDG.E R15, desc[UR8][R14.64] ;  /* 0x000000080e0f7981 */ /* 0x000ee2000c1e1900 */
[----:B------:R-:W-:-:S05]  /*0400*/  IMAD.WIDE.U32 R12, R10, 0x4, R16 ;  /* 0x000000040a0c7825 */ /* 0x000fca00078e0010 */
[----:B------:R4:W5:Y:S01]  /*0410*/  LDG.E R6, desc[UR8][R12.64] ;  /* 0x000000080c067981 */ /* 0x000962000c1e1900 */
[----:B-1----:R-:W-:-:S04]  /*0420*/  IMAD.WIDE.U32 R22, R26, 0x4, R16 ;  /* 0x000000041a167825 */ /* 0x002fc800078e0010 */
[C---:B------:R-:W-:Y:S01]  /*0430*/  IMAD.IADD R28, R3.reuse, 0x1, R8 ;  /* 0x00000001031c7824 */ /* 0x040fe200078e0208 */
[----:B------:R1:W5:Y:S03]  /*0440*/  LDG.E R14, desc[UR8][R22.64] ;  /* 0x00000008160e7981 */ /* 0x000366000c1e1900 */
[----:B----4-:R-:W-:-:S04]  /*0450*/  IMAD.IADD R12, R3, 0x1, R28 ;  /* 0x00000001030c7824 */ /* 0x010fc800078e021c */
[----:B------:R-:W-:-:S04]  /*0460*/  IMAD.IADD R25, R3, 0x1, R12 ;  /* 0x0000000103197824 */ /* 0x000fc800078e020c */
[----:B------:R-:W-:-:S04]  /*0470*/  IMAD.IADD R9, R3, 0x1, R25 ;  /* 0x0000000103097824 */ /* 0x000fc800078e0219 */
[----:B-1----:R-:W-:-:S05]  /*0480*/  IMAD.WIDE.U32 R22, R9, 0x4, R16 ;  /* 0x0000000409167825 */ /* 0x002fca00078e0010 */
[----:B------:R1:W4:Y:S01]  /*0490*/  LDG.E R27, desc[UR8][R22.64] ;  /* 0x00000008161b7981 */ /* 0x000322000c1e1900 */
[----:B------:R-:W-:-:S04]  /*04a0*/  IMAD R11, R3, 0x4, R20 ;  /* 0x00000004030b7824 */ /* 0x000fc800078e0214 */
[----:B------:R-:W-:-:S05]  /*04b0*/  IMAD.WIDE.U32 R20, R11, 0x4, R16 ;  /* 0x000000040b147825 */ /* 0x000fca00078e0010 */
[----:B------:R0:W4:Y:S01]  /*04c0*/  LDG.E R13, desc[UR8][R20.64] ;  /* 0x00000008140d7981 */ /* 0x000122000c1e1900 */
[C---:B-1----:R-:W-:Y:S02]  /*04d0*/  IMAD.IADD R22, R3.reuse, 0x1, R9 ;  /* 0x0000000103167824 */ /* 0x042fe400078e0209 */
[C---:B------:R-:W-:Y:S02]  /*04e0*/  IMAD R26, R3.reuse, 0x4, R26 ;  /* 0x00000004031a7824 */ /* 0x040fe400078e021a */
[----:B------:R-:W-:Y:S01]  /*04f0*/  IMAD R11, R3, 0x4, R11 ;  /* 0x00000004030b7824 */ /* 0x000fe200078e020b */
[----:B--2---:R-:W-:-:S04]  /*0500*/  FSETP.GT.AND P1, PT, R29, R2, PT ;  /* 0x000000021d00720b */ /* 0x004fc80003f24000 */
[----:B------:R-:W-:Y:S01]  /*0510*/  FSEL R2, R29, R2, P1 ;  /* 0x000000021d027208 */ /* 0x000fe20000800000 */
[----:B------:R-:W-:-:S03]  /*0520*/  IMAD R29, R3, 0x4, R10 ;  /* 0x00000004031d7824 */ /* 0x000fc600078e020a */
[----:B---3--:R-:W-:Y:S01]  /*0530*/  FSETP.GT.AND P2, PT, R15, R2, PT ;  /* 0x000000020f00720b */ /* 0x008fe20003f44000 */
[----:B0-----:R-:W-:-:S03]  /*0540*/  IMAD.WIDE.U32 R20, R29, 0x4, R16 ;  /* 0x000000041d147825 */ /* 0x001fc600078e0010 */
[----:B------:R-:W-:Y:S02]  /*0550*/  FSEL R15, R15, R2, P2 ;  /* 0x000000020f0f7208 */ /* 0x000fe40001000000 */
[----:B------:R-:W-:Y:S01]  /*0560*/  SEL R7, R8, R7, P1 ;  /* 0x0000000708077207 */ /* 0x000fe20000800000 */
[C---:B------:R-:W-:Y:S01]  /*0570*/  IMAD.IADD R2, R3.reuse, 0x1, R22 ;  /* 0x0000000103027824 */ /* 0x040fe200078e0216 */
[CC--:B-----5:R-:W-:Y:S01]  /*0580*/  FSETP.GT.AND P1, PT, R6.reuse, R15.reuse, PT ;  /* 0x0000000f0600720b */ /* 0x0e0fe20003f24000 */
[----:B------:R0:W2:Y:S03]  /*0590*/  LDG.E R24, desc[UR8][R20.64] ;  /* 0x0000000814187981 */ /* 0x0000a6000c1e1900 */
[----:B------:R-:W-:Y:S01]  /*05a0*/  FSEL R15, R6, R15, P1 ;  /* 0x0000000f060f7208 */ /* 0x000fe20000800000 */
[----:B------:R-:W-:Y:S01]  /*05b0*/  IMAD.IADD R6, R3, 0x1, R2 ;  /* 0x0000000103067824 */ /* 0x000fe200078e0202 */
[----:B------:R-:W-:-:S02]  /*05c0*/  SEL R10, R28, R7, P2 ;  /* 0x000000071c0a7207 */ /* 0x000fc40001000000 */
[----:B------:R-:W-:Y:S01]  /*05d0*/  FSETP.GT.AND P3, PT, R14, R15, PT ;  /* 0x0000000f0e00720b */ /* 0x000fe20003f64000 */
[----:B0-----:R-:W-:-:S03]  /*05e0*/  IMAD.WIDE.U32 R20, R26, 0x4, R16 ;  /* 0x000000041a147825 */ /* 0x001fc600078e0010 */
[----:B------:R-:W-:Y:S01]  /*05f0*/  FSEL R28, R14, R15, P3 ;  /* 0x0000000f0e1c7208 */ /* 0x000fe20001800000 */
[----:B------:R-:W-:Y:S01]  /*0600*/  IMAD.IADD R8, R3, 0x1, R6 ;  /* 0x0000000103087824 */ /* 0x000fe200078e0206 */
[----:B------:R-:W3:Y:S03]  /*0610*/  LDG.E R7, desc[UR8][R20.64] ;  /* 0x0000000814077981 */ /* 0x000ee6000c1e1900 */
[----:B------:R-:W-:-:S05]  /*0620*/  IMAD.WIDE.U32 R14, R8, 0x4, R16 ;  /* 0x00000004080e7825 */ /* 0x000fca00078e0010 */
[----:B------:R0:W5:Y:S01]  /*0630*/  LDG.E R23, desc[UR8][R14.64] ;  /* 0x000000080e177981 */ /* 0x000162000c1e1900 */
[----:B----4-:R-:W-:-:S04]  /*0640*/  FSETP.GT.AND P4, PT, R27, R28, PT ;  /* 0x0000001c1b00720b */ /* 0x010fc80003f84000 */
[----:B------:R-:W-:Y:S01]  /*0650*/  FSEL R27, R27, R28, P4 ;  /* 0x0000001c1b1b7208 */ /* 0x000fe20002000000 */
[----:B0-----:R-:W-:-:S05]  /*0660*/  IMAD.WIDE.U32 R14, R11, 0x4, R16 ;  /* 0x000000040b0e7825 */ /* 0x001fca00078e0010 */
[----:B------:R0:W4:Y:S01]  /*0670*/  LDG.E R28, desc[UR8][R14.64] ;  /* 0x000000080e1c7981 */ /* 0x000122000c1e1900 */
[----:B------:R-:W-:-:S04]  /*0680*/  FSETP.GT.AND P2, PT, R13, R27, PT ;  /* 0x0000001b0d00720b */ /* 0x000fc80003f44000 */
[----:B------:R-:W-:Y:S02]  /*0690*/  FSEL R27, R13, R27, P2 ;  /* 0x0000001b0d1b7208 */ /* 0x000fe40001000000 */
[----:B------:R-:W-:Y:S01]  /*06a0*/  SEL R10, R12, R10, P1 ;  /* 0x0000000a0c0a7207 */ /* 0x000fe20000800000 */
[----:B------:R-:W-:-:S03]  /*06b0*/  IMAD R29, R3, 0x4, R29 ;  /* 0x00000004031d7824 */ /* 0x000fc600078e021d */
[----:B------:R-:W-:Y:S01]  /*06c0*/  SEL R12, R25, R10, P3 ;  /* 0x0000000a190c7207 */ /* 0x000fe20001800000 */
[----:B------:R-:W-:-:S04]  /*06d0*/  IMAD.WIDE.U32 R20, R29, 0x4, R16 ;  /* 0x000000041d147825 */ /* 0x000fc800078e0010 */
[----:B------:R-:W-:Y:S01]  /*06e0*/  IMAD.IADD R10, R3, 0x1, R8 ;  /* 0x00000001030a7824 */ /* 0x000fe200078e0208 */
[----:B0-----:R-:W-:Y:S01]  /*06f0*/  SEL R15, R9, R12, P4 ;  /* 0x0000000c090f7207 */ /* 0x001fe20002000000 */
[C---:B------:R-:W-:Y:S01]  /*0700*/  IMAD R26, R3.reuse, 0x4, R26 ;  /* 0x00000004031a7824 */ /* 0x040fe200078e021a */
[----:B------:R0:W4:Y:S01]  /*0710*/  LDG.E R13, desc[UR8][R20.64] ;  /* 0x00000008140d7981 */ /* 0x000122000c1e1900 */
[----:B------:R-:W-:-:S04]  /*0720*/  IMAD.IADD R12, R3, 0x1, R10 ;  /* 0x00000001030c7824 */ /* 0x000fc800078e020a */
[----:B------:R-:W-:-:S04]  /*0730*/  IMAD.IADD R14, R3, 0x1, R12 ;  /* 0x00000001030e7824 */ /* 0x000fc800078e020c */
[C---:B------:R-:W-:Y:S02]  /*0740*/  IMAD.IADD R9, R3.reuse, 0x1, R14 ;  /* 0x0000000103097824 */ /* 0x040fe400078e020e */
[C---:B------:R-:W-:Y:S01]  /*0750*/  IMAD R11, R3.reuse, 0x4, R11 ;  /* 0x00000004030b7824 */ /* 0x040fe200078e020b */
[----:B------:R-:W-:Y:S01]  /*0760*/  SEL R15, R22, R15, P2 ;  /* 0x0000000f160f7207 */ /* 0x000fe20001000000 */
[----:B------:R-:W-:Y:S01]  /*0770*/  IMAD R29, R3, 0x4, R29 ;  /* 0x00000004031d7824 */ /* 0x000fe200078e021d */
[----:B--2---:R-:W-:-:S04]  /*0780*/  FSETP.GT.AND P5, PT, R24, R27, PT ;  /* 0x0000001b1800720b */ /* 0x004fc80003fa4000 */
[----:B------:R-:W-:Y:S01]  /*0790*/  FSEL R27, R24, R27, P5 ;  /* 0x0000001b181b7208 */ /* 0x000fe20002800000 */
[----:B------:R-:W-:-:S03]  /*07a0*/  IMAD.WIDE.U32 R24, R26, 0x4, R16 ;  /* 0x000000041a187825 */ /* 0x000fc600078e0010 */
[----:B---3--:R-:W-:-:S04]  /*07b0*/  FSETP.GT.AND P4, PT, R7, R27, PT ;  /* 0x0000001b0700720b */ /* 0x008fc80003f84000 */
[----:B0-----:R-:W-:Y:S02]  /*07c0*/  FSEL R20, R7, R27, P4 ;  /* 0x0000001b07147208 */ /* 0x001fe40002000000 */
[----:B------:R0:W2:Y:S02]  /*07d0*/  LDG.E R7, desc[UR8][R24.64] ;  /* 0x0000000818077981 */ /* 0x0000a4000c1e1900 */
[----:B-----5:R-:W-:-:S04]  /*07e0*/  FSETP.GT.AND P1, PT, R23, R20, PT ;  /* 0x000000141700720b */ /* 0x020fc80003f24000 */
[----:B0-----:R-:W-:Y:S01]  /*07f0*/  FSEL R25, R23, R20, P1 ;  /* 0x0000001417197208 */ /* 0x001fe20000800000 */
[----:B------:R-:W-:-:S05]  /*0800*/  IMAD.WIDE.U32 R20, R9, 0x4, R16 ;  /* 0x0000000409147825 */ /* 0x000fca00078e0010 */
[----:B------:R0:W3:Y:S01]  /*0810*/  LDG.E R27, desc[UR8][R20.64] ;  /* 0x00000008141b7981 */ /* 0x0000e2000c1e1900 */
[----:B------:R-:W-:Y:S01]  /*0820*/  IMAD.WIDE.U32 R22, R11, 0x4, R16 ;  /* 0x000000040b167825 */ /* 0x000fe200078e0010 */
[----:B----4-:R-:W-:-:S04]  /*0830*/  FSETP.GT.AND P3, PT, R28, R25, PT ;  /* 0x000000191c00720b */ /* 0x010fc80003f64000 */
[----:B------:R-:W-:Y:S01]  /*0840*/  FSEL R28, R28, R25, P3 ;  /* 0x000000191c1c7208 */ /* 0x000fe20001800000 */
[----:B------:R-:W4:Y:S01]  /*0850*/  LDG.E R22, desc[UR8][R22.64] ;  /* 0x0000000816167981 */ /* 0x000f22000c1e1900 */
[----:B------:R-:W-:-:S04]  /*0860*/  IMAD.WIDE.U32 R24, R29, 0x4, R16 ;  /* 0x000000041d187825 */ /* 0x000fc800078e0010 */
[----:B------:R-:W-:Y:S02]  /*0870*/  IMAD R26, R3, 0x4, R26 ;  /* 0x00000004031a7824 */ /* 0x000fe400078e021a */
[----:B------:R-:W5:Y:S02]  /*0880*/  LDG.E R24, desc[UR8][R24.64] ;  /* 0x0000000818187981 */ /* 0x000f64000c1e1900 */
[----:B0-----:R-:W-:-:S06]  /*0890*/  IMAD.WIDE.U32 R20, R26, 0x4, R16 ;  /* 0x000000041a147825 */ /* 0x001fcc00078e0010 */
[----:B------:R-:W5:Y:S01]  /*08a0*/  LDG.E R20, desc[UR8][R20.64] ;  /* 0x0000000814147981 */ /* 0x000f62000c1e1900 */
[CC--:B------:R-:W-:Y:S02]  /*08b0*/  FSETP.GT.AND P2, PT, R13.reuse, R28.reuse, PT ;  /* 0x0000001c0d00720b */ /* 0x0c0fe40003f44000 */
[----:B------:R-:W-:Y:S02]  /*08c0*/  SEL R15, R2, R15, P5 ;  /* 0x0000000f020f7207 */ /* 0x000fe40002800000 */
[----:B------:R-:W-:Y:S02]  /*08d0*/  FSEL R28, R13, R28, P2 ;  /* 0x0000001c0d1c7208 */ /* 0x000fe40001000000 */
[----:B------:R-:W-:-:S04]  /*08e0*/  SEL R15, R6, R15, P4 ;  /* 0x0000000f060f7207 */ /* 0x000fc80002000000 */
[----:B------:R-:W-:-:S04]  /*08f0*/  SEL R15, R8, R15, P1 ;  /* 0x0000000f080f7207 */ /* 0x000fc80000800000 */
[----:B------:R-:W-:-:S04]  /*0900*/  SEL R15, R10, R15, P3 ;  /* 0x0000000f0a0f7207 */ /* 0x000fc80001800000 */
[----:B------:R-:W-:Y:S01]  /*0910*/  SEL R15, R12, R15, P2 ;  /* 0x0000000f0c0f7207 */ /* 0x000fe20001000000 */
[----:B------:R-:W-:-:S05]  /*0920*/  VIADD R5, R5, 0x10 ;  /* 0x0000001005057836 */ /* 0x000fca0000000000 */
[----:B------:R-:W-:Y:S01]  /*0930*/  ISETP.GE.AND P3, PT, R5, -0xc, PT ;  /* 0xfffffff40500780c */ /* 0x000fe20003f66270 */
[C---:B------:R-:W-:Y:S02]  /*0940*/  IMAD R10, R3.reuse, 0x4, R29 ;  /* 0x00000004030a7824 */ /* 0x040fe400078e021d */
[----:B------:R-:W-:Y:S01]  /*0950*/  IMAD R26, R3, 0x4, R26 ;  /* 0x00000004031a7824 */ /* 0x000fe200078e021a */
[----:B--2---:R-:W-:-:S04]  /*0960*/  FSETP.GT.AND P5, PT, R7, R28, PT ;  /* 0x0000001c0700720b */ /* 0x004fc80003fa4000 */
[----:B------:R-:W-:Y:S02]  /*0970*/  FSEL R28, R7, R28, P5 ;  /* 0x0000001c071c7208 */ /* 0x000fe40002800000 */
[----:B------:R-:W-:Y:S02]  /*0980*/  SEL R14, R14, R15, P5 ;  /* 0x0000000f0e0e7207 */ /* 0x000fe40002800000 */
[----:B---3--:R-:W-:-:S04]  /*0990*/  FSETP.GT.AND P4, PT, R27, R28, PT ;  /* 0x0000001c1b00720b */ /* 0x008fc80003f84000 */
[----:B------:R-:W-:-:S04]  /*09a0*/  FSEL R27, R27, R28, P4 ;  /* 0x0000001c1b1b7208 */ /* 0x000fc80002000000 */
[CC--:B----4-:R-:W-:Y:S02]  /*09b0*/  FSETP.GT.AND P1, PT, R22.reuse, R27.reuse, PT ;  /* 0x0000001b1600720b */ /* 0x0d0fe40003f24000 */
[----:B------:R-:W-:Y:S01]  /*09c0*/  SEL R14, R9, R14, P4 ;  /* 0x0000000e090e7207 */ /* 0x000fe20002000000 */
[----:B------:R-:W-:Y:S01]  /*09d0*/  IMAD.IADD R9, R3, 0x1, R9 ;  /* 0x0000000103097824 */ /* 0x000fe200078e0209 */
[----:B------:R-:W-:-:S04]  /*09e0*/  FSEL R27, R22, R27, P1 ;  /* 0x0000001b161b7208 */ /* 0x000fc80000800000 */
[CC--:B-----5:R-:W-:Y:S02]  /*09f0*/  FSETP.GT.AND P2, PT, R24.reuse, R27.reuse, PT ;  /* 0x0000001b1800720b */ /* 0x0e0fe40003f44000 */
[----:B------:R-:W-:Y:S01]  /*0a00*/  SEL R14, R9, R14, P1 ;  /* 0x0000000e090e7207 */ /* 0x000fe20000800000 */
[----:B------:R-:W-:Y:S01]  /*0a10*/  IMAD.IADD R9, R3, 0x1, R9 ;  /* 0x0000000103097824 */ /* 0x000fe200078e0209 */
[----:B------:R-:W-:-:S03]  /*0a20*/  FSEL R27, R24, R27, P2 ;  /* 0x0000001b181b7208 */ /* 0x000fc60001000000 */
[----:B------:R-:W-:Y:S01]  /*0a30*/  IMAD.IADD R8, R3, 0x1, R9 ;  /* 0x0000000103087824 */ /* 0x000fe200078e0209 */
[CC--:B------:R-:W-:Y:S02]  /*0a40*/  FSETP.GT.AND P1, PT, R20.reuse, R27.reuse, PT ;  /* 0x0000001b1400720b */ /* 0x0c0fe40003f24000 */
[----:B------:R-:W-:Y:S02]  /*0a50*/  SEL R14, R9, R14, P2 ;  /* 0x0000000e090e7207 */ /* 0x000fe40001000000 */
[----:B------:R-:W-:Y:S01]  /*0a60*/  FSEL R2, R20, R27, P1 ;  /* 0x0000001b14027208 */ /* 0x000fe20000800000 */
[C---:B------:R-:W-:Y:S01]  /*0a70*/  IMAD R20, R3.reuse, 0x4, R11 ;  /* 0x0000000403147824 */ /* 0x040fe200078e020b */
[----:B------:R-:W-:Y:S01]  /*0a80*/  SEL R7, R8, R14, P1 ;  /* 0x0000000e08077207 */ /* 0x000fe20000800000 */
[----:B------:R-:W-:Y:S01]  /*0a90*/  IMAD.IADD R8, R3, 0x1, R8 ;  /* 0x0000000103087824 */ /* 0x000fe200078e0208 */
[----:B------:R-:W-:Y:S06]  /*0aa0*/  @!P3 BRA `(.L_x_46) ;  /* 0xfffffff80044b947 */ /* 0x000fec000383ffff */
.L_x_45:
[----:B------:R-:W-:Y:S05]  /*0ab0*/  BSYNC.RECONVERGENT B3 ;  /* 0x0000000000037941 */ /* 0x000fea0003800200 */
.L_x_44:
[----:B------:R-:W-:Y:S01]  /*0ac0*/  IMAD.MOV R6, RZ, RZ, -R5 ;  /* 0x000000ffff067224 */ /* 0x000fe200078e0a05 */
[----:B------:R-:W-:Y:S04]  /*0ad0*/  BSSY.RECONVERGENT B3, `(.L_x_47) ;  /* 0x000003c000037945 */ /* 0x000fe80003800200 */
[----:B------:R-:W-:-:S13]  /*0ae0*/  ISETP.GT.AND P1, PT, R6, 0x4, PT ;  /* 0x000000040600780c */ /* 0x000fda0003f24270 */
[----:B------:R-:W-:Y:S05]  /*0af0*/  @!P1 BRA `(.L_x_48) ;  /* 0x0000000000e49947 */ /* 0x000fea0003800000 */
[----:B------:R-:W1:Y:S02]  /*0b00*/  LDC.64 R12, c[0x0][0x388] ;  /* 0x0000e200ff0c7b82 */ /* 0x000e640000000a00 */
[----:B-1----:R-:W-:-:S05]  /*0b10*/  IMAD.WIDE.U32 R14, R8, 0x4, R12 ;  /* 0x00000004080e7825 */ /* 0x002fca00078e000c */
[----:B------:R1:W2:Y:S01]  /*0b20*/  LDG.E R9, desc[UR8][R14.64] ;  /* 0x000000080e097981 */ /* 0x0002a2000c1e1900 */
[----:B------:R-:W-:-:S06]  /*0b30*/  IMAD.WIDE.U32 R24, R20, 0x4, R12 ;  /* 0x0000000414187825 */ /* 0x000fcc00078e000c */
[----:B------:R3:W4:Y:S01]  /*0b40*/  LDG.E R25, desc[UR8][R24.64] ;  /* 0x0000000818197981 */ /* 0x000722000c1e1900 */
[----:B-1----:R-:W-:-:S05]  /*0b50*/  IMAD.WIDE.U32 R14, R10, 0x4, R12 ;  /* 0x000000040a0e7825 */ /* 0x002fca00078e000c */
[----:B------:R1:W5:Y:S01]  /*0b60*/  LDG.E R23, desc[UR8][R14.64] ;  /* 0x000000080e177981 */ /* 0x000362000c1e1900 */
[----:B---3--:R-:W-:-:S04]  /*0b70*/  IMAD.IADD R24, R8, 0x1, R3 ;  /* 0x0000000108187824 */ /* 0x008fc800078e0203 */
[----:B------:R-:W-:Y:S02]  /*0b80*/  IMAD.IADD R22, R3, 0x1, R24 ;  /* 0x0000000103167824 */ /* 0x000fe400078e0218 */
[----:B------:R-:W-:-:S04]  /*0b90*/  IMAD.WIDE.U32 R28, R26, 0x4, R12 ;  /* 0x000000041a1c7825 */ /* 0x000fc800078e000c */
[C---:B------:R-:W-:Y:S01]  /*0ba0*/  IMAD.IADD R16, R3.reuse, 0x1, R22 ;  /* 0x0000000103107824 */ /* 0x040fe200078e0216 */
[----:B------:R3:W5:Y:S03]  /*0bb0*/  LDG.E R17, desc[UR8][R28.64] ;  /* 0x000000081c117981 */ /* 0x000766000c1e1900 */
[----:B------:R-:W-:-:S04]  /*0bc0*/  IMAD.IADD R6, R3, 0x1, R16 ;  /* 0x0000000103067824 */ /* 0x000fc800078e0210 */
[----:B-1----:R-:W-:-:S04]  /*0bd0*/  IMAD.WIDE.U32 R14, R6, 0x4, R12 ;  /* 0x00000004060e7825 */ /* 0x002fc800078e000c */
[----:B------:R-:W-:Y:S02]  /*0be0*/  IMAD R27, R3, 0x4, R20 ;  /* 0x00000004031b7824 */ /* 0x000fe400078e0214 */
[----:B------:R-:W5:Y:S02]  /*0bf0*/  LDG.E R14, desc[UR8][R14.64] ;  /* 0x000000080e0e7981 */ /* 0x000f64000c1e1900 */
[----:B------:R-:W-:-:S04]  /*0c00*/  IMAD.WIDE.U32 R20, R27, 0x4, R12 ;  /* 0x000000041b147825 */ /* 0x000fc800078e000c */
[----:B---3--:R-:W-:Y:S02]  /*0c10*/  IMAD R28, R3, 0x4, R10 ;  /* 0x00000004031c7824 */ /* 0x008fe400078e020a */
[----:B------:R-:W3:Y:S02]  /*0c20*/  LDG.E R20, desc[UR8][R20.64] ;  /* 0x0000000814147981 */ /* 0x000ee4000c1e1900 */
[----:B------:R-:W-:-:S04]  /*0c30*/  IMAD.WIDE.U32 R10, R28, 0x4, R12 ;  /* 0x000000041c0a7825 */ /* 0x000fc800078e000c */
[----:B------:R-:W-:Y:S02]  /*0c40*/  IMAD R26, R3, 0x4, R26 ;  /* 0x00000004031a7824 */ /* 0x000fe400078e021a */
[----:B------:R-:W3:Y:S02]  /*0c50*/  LDG.E R10, desc[UR8][R10.64] ;  /* 0x000000080a0a7981 */ /* 0x000ee4000c1e1900 */
[----:B------:R-:W-:-:S06]  /*0c60*/  IMAD.WIDE.U32 R12, R26, 0x4, R12 ;  /* 0x000000041a0c7825 */ /* 0x000fcc00078e000c */
[----:B------:R-:W3:Y:S01]  /*0c70*/  LDG.E R12, desc[UR8][R12.64] ;  /* 0x000000080c0c7981 */ /* 0x000ee2000c1e1900 */
[----:B------:R-:W-:Y:S02]  /*0c80*/  VIADD R5, R5, 0x8 ;  /* 0x0000000805057836 */ /* 0x000fe40000000000 */
[----:B------:R-:W-:Y:S01]  /*0c90*/  IMAD R26, R3, 0x4, R26 ;  /* 0x00000004031a7824 */ /* 0x000fe200078e021a */
[----:B--2---:R-:W-:-:S04]  /*0ca0*/  FSETP.GT.AND P2, PT, R9, R2, PT ;  /* 0x000000020900720b */ /* 0x004fc80003f44000 */
[----:B------:R-:W-:-:S04]  /*0cb0*/  FSEL R2, R9, R2, P2 ;  /* 0x0000000209027208 */ /* 0x000fc80001000000 */
[----:B----4-:R-:W-:-:S04]  /*0cc0*/  FSETP.GT.AND P3, PT, R25, R2, PT ;  /* 0x000000021900720b */ /* 0x010fc80003f64000 */
[----:B------:R-:W-:-:S04]  /*0cd0*/  FSEL R2, R25, R2, P3 ;  /* 0x0000000219027208 */ /* 0x000fc80001800000 */
[----:B-----5:R-:W-:-:S04]  /*0ce0*/  FSETP.GT.AND P4, PT, R23, R2, PT ;  /* 0x000000021700720b */ /* 0x020fc80003f84000 */
[----:B------:R-:W-:Y:S02]  /*0cf0*/  FSEL R2, R23, R2, P4 ;  /* 0x0000000217027208 */ /* 0x000fe40002000000 */
[----:B------:R-:W-:Y:S02]  /*0d00*/  SEL R7, R8, R7, P2 ;  /* 0x0000000708077207 */ /* 0x000fe40001000000 */
[----:B------:R-:W-:-:S04]  /*0d10*/  FSETP.GT.AND P1, PT, R17, R2, PT ;  /* 0x000000021100720b */ /* 0x000fc80003f24000 */
[----:B------:R-:W-:Y:S02]  /*0d20*/  FSEL R17, R17, R2, P1 ;  /* 0x0000000211117208 */ /* 0x000fe40000800000 */
[----:B------:R-:W-:Y:S02]  /*0d30*/  SEL R7, R24, R7, P3 ;  /* 0x0000000718077207 */ /* 0x000fe40001800000 */
[----:B------:R-:W-:Y:S02]  /*0d40*/  FSETP.GT.AND P0, PT, R14, R17, PT ;  /* 0x000000110e00720b */ /* 0x000fe40003f04000 */
[----:B------:R-:W-:Y:S02]  /*0d50*/  SEL R7, R22, R7, P4 ;  /* 0x0000000716077207 */ /* 0x000fe40002000000 */
[----:B------:R-:W-:Y:S02]  /*0d60*/  FSEL R17, R14, R17, P0 ;  /* 0x000000110e117208 */ /* 0x000fe40000000000 */
[----:B------:R-:W-:-:S02]  /*0d70*/  SEL R7, R16, R7, P1 ;  /* 0x0000000710077207 */ /* 0x000fc40000800000 */
[----:B---3--:R-:W-:Y:S01]  /*0d80*/  FSETP.GT.AND P2, PT, R20, R17, PT ;  /* 0x000000111400720b */ /* 0x008fe20003f44000 */
[C---:B------:R-:W-:Y:S01]  /*0d90*/  IMAD.IADD R2, R3.reuse, 0x1, R6 ;  /* 0x0000000103027824 */ /* 0x040fe200078e0206 */
[----:B------:R-:W-:Y:S02]  /*0da0*/  SEL R7, R6, R7, P0 ;  /* 0x0000000706077207 */ /* 0x000fe40000000000 */
[----:B------:R-:W-:Y:S01]  /*0db0*/  FSEL R17, R20, R17, P2 ;  /* 0x0000001114117208 */ /* 0x000fe20001000000 */
[----:B------:R-:W-:Y:S01]  /*0dc0*/  IMAD.IADD R6, R3, 0x1, R2 ;  /* 0x0000000103067824 */ /* 0x000fe200078e0202 */
[----:B------:R-:W-:Y:S02]  /*0dd0*/  SEL R7, R2, R7, P2 ;  /* 0x0000000702077207 */ /* 0x000fe40001000000 */
[----:B------:R-:W-:-:S04]  /*0de0*/  FSETP.GT.AND P3, PT, R10, R17, PT ;  /* 0x000000110a00720b */ /* 0x000fc80003f64000 */
[----:B------:R-:W-:Y:S02]  /*0df0*/  FSEL R17, R10, R17, P3 ;  /* 0x000000110a117208 */ /* 0x000fe40001800000 */
[----:B------:R-:W-:Y:S01]  /*0e00*/  SEL R7, R6, R7, P3 ;  /* 0x0000000706077207 */ /* 0x000fe20001800000 */
[C---:B------:R-:W-:Y:S01]  /*0e10*/  IMAD.IADD R6, R3.reuse, 0x1, R6 ;  /* 0x0000000103067824 */ /* 0x040fe200078e0206 */
[CC--:B------:R-:W-:Y:S01]  /*0e20*/  FSETP.GT.AND P1, PT, R12.reuse, R17.reuse, PT ;  /* 0x000000110c00720b */ /* 0x0c0fe20003f24000 */
[C---:B------:R-:W-:Y:S01]  /*0e30*/  IMAD R20, R3.reuse, 0x4, R27 ;  /* 0x0000000403147824 */ /* 0x040fe200078e021b */
[----:B------:R-:W-:Y:S01]  /*0e40*/  PLOP3.LUT P0, PT, PT, PT, PT, 0x8, 0x80 ;  /* 0x000000000080781c */ /* 0x000fe20003f0e170 */
[C---:B------:R-:W-:Y:S01]  /*0e50*/  IMAD R10, R3.reuse, 0x4, R28 ;  /* 0x00000004030a7824 */ /* 0x040fe200078e021c */
[----:B------:R-:W-:Y:S01]  /*0e60*/  FSEL R2, R12, R17, P1 ;  /* 0x000000110c027208 */ /* 0x000fe20000800000 */
[----:B------:R-:W-:Y:S01]  /*0e70*/  IMAD.IADD R8, R3, 0x1, R6 ;  /* 0x0000000103087824 */ /* 0x000fe200078e0206 */
[----:B------:R-:W-:-:S09]  /*0e80*/  SEL R7, R6, R7, P1 ;  /* 0x0000000706077207 */ /* 0x000fd20000800000 */
.L_x_48:
[----:B------:R-:W-:Y:S05]  /*0e90*/  BSYNC.RECONVERGENT B3 ;  /* 0x0000000000037941 */ /* 0x000fea0003800200 */
.L_x_47:
[----:B------:R-:W-:-:S13]  /*0ea0*/  ISETP.NE.OR P0, PT, R5, RZ, P0 ;  /* 0x000000ff0500720c */ /* 0x000fda0000705670 */
[----:B------:R-:W-:Y:S05]  /*0eb0*/  @!P0 BREAK.RELIABLE B0 ;  /* 0x0000000000008942 */ /* 0x000fea0003800100 */
[----:B------:R-:W-:Y:S05]  /*0ec0*/  @!P0 BRA `(.L_x_41) ;  /* 0x00000000007c8947 */ /* 0x000fea0003800000 */
.L_x_43:
[----:B------:R-:W-:Y:S05]  /*0ed0*/  BSYNC.RELIABLE B0 ;  /* 0x0000000000007941 */ /* 0x000fea0003800100 */
.L_x_42:
[----:B0-----:R-:W-:-:S04]  /*0ee0*/  IMAD.WIDE.U32 R14, R8, 0x4, R18 ;  /* 0x00000004080e7825 */ /* 0x001fc800078e0012 */
[--C-:B------:R-:W-:Y:S02]  /*0ef0*/  IMAD.WIDE.U32 R16, R20, 0x4, R18.reuse ;  /* 0x0000000414107825 */ /* 0x100fe400078e0012 */
[----:B------:R-:W2:Y:S02]  /*0f00*/  LDG.E R15, desc[UR8][R14.64] ;  /* 0x000000080e0f7981 */ /* 0x000ea4000c1e1900 */
[--C-:B------:R-:W-:Y:S02]  /*0f10*/  IMAD.WIDE.U32 R22, R10, 0x4, R18.reuse ;  /* 0x000000040a167825 */ /* 0x100fe400078e0012 */
[----:B------:R-:W3:Y:S02]  /*0f20*/  LDG.E R17, desc[UR8][R16.64] ;  /* 0x0000000810117981 */ /* 0x000ee4000c1e1900 */
[----:B------:R-:W-:Y:S02]  /*0f30*/  IMAD.WIDE.U32 R12, R26, 0x4, R18 ;  /* 0x000000041a0c7825 */ /* 0x000fe400078e0012 */
[----:B------:R-:W4:Y:S04]  /*0f40*/  LDG.E R23, desc[UR8][R22.64] ;  /* 0x0000000816177981 */ /* 0x000f28000c1e1900 */
[----:B------:R-:W5:Y:S01]  /*0f50*/  LDG.E R13, desc[UR8][R12.64] ;  /* 0x000000080c0d7981 */ /* 0x000f62000c1e1900 */
[----:B------:R-:W-:-:S02]  /*0f60*/  IMAD.IADD R6, R3, 0x1, R8 ;  /* 0x0000000103067824 */ /* 0x000fc400078e0208 */
[----:B------:R-:W-:Y:S02]  /*0f70*/  VIADD R5, R5, 0x4 ;  /* 0x0000000405057836 */ /* 0x000fe40000000000 */
[C---:B------:R-:W-:Y:S02]  /*0f80*/  IMAD R20, R3.reuse, 0x4, R20 ;  /* 0x0000000403147824 */ /* 0x040fe400078e0214 */
[C---:B------:R-:W-:Y:S02]  /*0f90*/  IMAD R10, R3.reuse, 0x4, R10 ;  /* 0x00000004030a7824 */ /* 0x040fe400078e020a */
[----:B------:R-:W-:Y:S01]  /*0fa0*/  IMAD R26, R3, 0x4, R26 ;  /* 0x00000004031a7824 */ /* 0x000fe200078e021a */
[----:B--2---:R-:W-:-:S04]  /*0fb0*/  FSETP.GT.AND P0, PT, R15, R2, PT ;  /* 0x000000020f00720b */ /* 0x004fc80003f04000 */
[----:B------:R-:W-:Y:S02]  /*0fc0*/  FSEL R2, R15, R2, P0 ;  /* 0x000000020f027208 */ /* 0x000fe40000000000 */
[----:B------:R-:W-:Y:S02]  /*0fd0*/  SEL R7, R8, R7, P0 ;  /* 0x0000000708077207 */ /* 0x000fe40000000000 */
[----:B---3--:R-:W-:-:S04]  /*0fe0*/  FSETP.GT.AND P1, PT, R17, R2, PT ;  /* 0x000000021100720b */ /* 0x008fc80003f24000 */
[----:B------:R-:W-:Y:S02]  /*0ff0*/  FSEL R2, R17, R2, P1 ;  /* 0x0000000211027208 */ /* 0x000fe40000800000 */
[----:B------:R-:W-:Y:S01]  /*1000*/  SEL R7, R6, R7, P1 ;  /* 0x0000000706077207 */ /* 0x000fe20000800000 */
[----:B------:R-:W-:Y:S01]  /*1010*/  IMAD.IADD R6, R3, 0x1, R6 ;  /* 0x0000000103067824 */ /* 0x000fe200078e0206 */
[----:B------:R-:W-:Y:S02]  /*1020*/  ISETP.NE.AND P1, PT, R5, RZ, PT ;  /* 0x000000ff0500720c */ /* 0x000fe40003f25270 */
[----:B----4-:R-:W-:-:S04]  /*1030*/  FSETP.GT.AND P2, PT, R23, R2, PT ;  /* 0x000000021700720b */ /* 0x010fc80003f44000 */
[----:B------:R-:W-:Y:S02]  /*1040*/  FSEL R2, R23, R2, P2 ;  /* 0x0000000217027208 */ /* 0x000fe40001000000 */
[----:B------:R-:W-:Y:S01]  /*1050*/  SEL R7, R6, R7, P2 ;  /* 0x0000000706077207 */ /* 0x000fe20001000000 */
[----:B------:R-:W-:Y:S01]  /*1060*/  IMAD.IADD R6, R3, 0x1, R6 ;  /* 0x0000000103067824 */ /* 0x000fe200078e0206 */
[----:B-----5:R-:W-:-:S03]  /*1070*/  FSETP.GT.AND P0, PT, R13, R2, PT ;  /* 0x000000020d00720b */ /* 0x020fc60003f04000 */
[----:B------:R-:W-:Y:S01]  /*1080*/  IMAD.IADD R8, R3, 0x1, R6 ;  /* 0x0000000103087824 */ /* 0x000fe200078e0206 */
[----:B------:R-:W-:Y:S02]  /*1090*/  FSEL R2, R13, R2, P0 ;  /* 0x000000020d027208 */ /* 0x000fe40000000000 */
[----:B------:R-:W-:Y:S01]  /*10a0*/  SEL R7, R6, R7, P0 ;  /* 0x0000000706077207 */ /* 0x000fe20000000000 */
[----:B------:R-:W-:Y:S06]  /*10b0*/  @P1 BRA `(.L_x_42) ;  /* 0xfffffffc00881947 */ /* 0x000fec000383ffff */
.L_x_41:
[----:B------:R-:W-:Y:S05]  /*10c0*/  BSYNC.RECONVERGENT B1 ;  /* 0x0000000000017941 */ /* 0x000fea0003800200 */
.L_x_40:
[----:B------:R-:W-:-:S13]  /*10d0*/  ISETP.NE.AND P0, PT, R4, RZ, PT ;  /* 0x000000ff0400720c */ /* 0x000fda0003f05270 */
[----:B------:R-:W-:Y:S05]  /*10e0*/  @!P0 BRA `(.L_x_39) ;  /* 0x0000000000308947 */ /* 0x000fea0003800000 */
[----:B------:R-:W1:Y:S01]  /*10f0*/  LDC.64 R10, c[0x0][0x388] ;  /* 0x0000e200ff0a7b82 */ /* 0x000e620000000a00 */
[----:B------:R-:W-:Y:S02]  /*1100*/  IMAD.MOV R6, RZ, RZ, -R4 ;  /* 0x000000ffff067224 */ /* 0x000fe400078e0a04 */
[----:B-1----:R-:W-:-:S07]  /*1110*/  IMAD.WIDE.U32 R4, R8, 0x4, R10 ;  /* 0x0000000408047825 */ /* 0x002fce00078e000a */
.L_x_49:
[----:B------:R1:W2:Y:S01]  /*1120*/  LDG.E R9, desc[UR8][R4.64] ;  /* 0x0000000804097981 */ /* 0x0002a2000c1e1900 */
[----:B------:R-:W-:-:S05]  /*1130*/  VIADD R6, R6, 0x1 ;  /* 0x0000000106067836 */ /* 0x000fca0000000000 */
[----:B------:R-:W-:Y:S01]  /*1140*/  ISETP.NE.AND P1, PT, R6, RZ, PT ;  /* 0x000000ff0600720c */ /* 0x000fe20003f25270 */
[----:B-1----:R-:W-:Y:S01]  /*1150*/  IMAD.WIDE.U32 R4, R3, 0x4, R4 ;  /* 0x0000000403047825 */ /* 0x002fe200078e0004 */
[----:B--2---:R-:W-:-:S04]  /*1160*/  FSETP.GT.AND P0, PT, R9, R2, PT ;  /* 0x000000020900720b */ /* 0x004fc80003f04000 */
[----:B------:R-:W-:Y:S01]  /*1170*/  SEL R7, R8, R7, P0 ;  /* 0x0000000708077207 */ /* 0x000fe20000000000 */
[----:B------:R-:W-:Y:S01]  /*1180*/  IMAD.IADD R8, R3, 0x1, R8 ;  /* 0x0000000103087824 */ /* 0x000fe200078e0208 */
[----:B------:R-:W-:-:S05]  /*1190*/  FSEL R2, R9, R2, P0 ;  /* 0x0000000209027208 */ /* 0x000fca0000000000 */
[----:B------:R-:W-:Y:S05]  /*11a0*/  @P1 BRA `(.L_x_49) ;  /* 0xfffffffc00dc1947 */ /* 0x000fea000383ffff */
.L_x_39:
[----:B------:R-:W-:Y:S05]  /*11b0*/  BSYNC.RECONVERGENT B2 ;  /* 0x0000000000027941 */ /* 0x000fea0003800200 */
.L_x_38:
[----:B------:R-:W-:Y:S05]  /*11c0*/  WARPSYNC.ALL ;  /* 0x0000000000007948 */ /* 0x000fea0003800000 */
[----:B------:R-:W1:Y:S01]  /*11d0*/  S2UR UR6, SR_CgaCtaId ;  /* 0x00000000000679c3 */ /* 0x000e620000008800 */
[----:B------:R-:W-:Y:S02]  /*11e0*/  UMOV UR4, 0x400 ;  /* 0x0000040000047882 */ /* 0x000fe40000000000 */
[----:B------:R-:W-:Y:S02]  /*11f0*/  UIADD3 UR5, UPT, UPT, UR4, 0x400, URZ ;  /* 0x0000040004057890 */ /* 0x000fe4000fffe0ff */
[----:B-1----:R-:W-:-:S02]  /*1200*/  ULEA UR4, UR6, UR4, 0x18 ;  /* 0x0000000406047291 */ /* 0x002fc4000f8ec0ff */
[----:B------:R-:W-:-:S04]  /*1210*/  ULEA UR5, UR6, UR5, 0x18 ;  /* 0x0000000506057291 */ /* 0x000fc8000f8ec0ff */
[C---:B------:R-:W-:Y:S02]  /*1220*/  LEA R3, R0.reuse, UR4, 0x2 ;  /* 0x0000000400037c11 */ /* 0x040fe4000f8e10ff */
[----:B------:R-:W-:-:S03]  /*1230*/  LEA R4, R0, UR5, 0x2 ;  /* 0x0000000500047c11 */ /* 0x000fc6000f8e10ff */
[----:B------:R-:W1:Y:S01]  /*1240*/  LDCU UR4, c[0x0][0x360] ;  /* 0x00006c00ff0477ac */ /* 0x000e620008000800 */
[----:B------:R2:W-:Y:S04]  /*1250*/  STS [R3], R2 ;  /* 0x0000000203007388 */ /* 0x0005e80000000800 */
[----:B------:R2:W-:Y:S01]  /*1260*/  STS [R4], R7 ;  /* 0x0000000704007388 */ /* 0x0005e20000000800 */
[----:B-1----:R-:W-:Y:S01]  /*1270*/  UISETP.GE.U32.AND UP0, UPT, UR4, 0x2, UPT ;  /* 0x000000020400788c */ /* 0x002fe2000bf06070 */
[----:B------:R-:W-:Y:S08]  /*1280*/  BAR.SYNC.DEFER_BLOCKING 0x0 ;  /* 0x0000000000007b1d */ /* 0x000ff00000010000 */
[----:B--2---:R-:W-:Y:S05]  /*1290*/  BRA.U !UP0, `(.L_x_50) ;  /* 0x0000000108487547 */ /* 0x004fea000b800000 */
[----:B------:R-:W-:-:S07]  /*12a0*/  IMAD.U32 R5, RZ, RZ, UR4 ;  /* 0x00000004ff057e24 */ /* 0x000fce000f8e00ff */
.L_x_53:
[--C-:B------:R-:W-:Y:S01]  /*12b0*/  IMAD.MOV.U32 R8, RZ, RZ, R5.reuse ;  /* 0x000000ffff087224 */ /* 0x100fe200078e0005 */
[----:B------:R-:W-:Y:S01]  /*12c0*/  SHF.R.U32.HI R5, RZ, 0x1, R5 ;  /* 0x00000001ff057819 */ /* 0x000fe20000011605 */
[----:B------:R-:W-:Y:S03]  /*12d0*/  BSSY.RECONVERGENT B0, `(.L_x_51) ;  /* 0x000000b000007945 */ /* 0x000fe60003800200 */
[----:B------:R-:W-:-:S13]  /*12e0*/  ISETP.GE.U32.AND P0, PT, R0, R5, PT ;  /* 0x000000050000720c */ /* 0x000fda0003f06070 */
[----:B-1----:R-:W-:Y:S05]  /*12f0*/  @P0 BRA `(.L_x_52) ;  /* 0x0000000000200947 */ /* 0x002fea0003800000 */
[----:B------:R-:W-:Y:S01]  /*1300*/  IMAD R2, R5, 0x4, R3 ;  /* 0x0000000405027824 */ /* 0x000fe200078e0203 */
[----:B------:R-:W-:Y:S05]  /*1310*/  LDS R6, [R3] ;  /* 0x0000000003067984 */ /* 0x000fea0000000800 */
[----:B------:R-:W1:Y:S02]  /*1320*/  LDS R2, [R2] ;  /* 0x0000000002027984 */ /* 0x000e640000000800 */
[----:B-1----:R-:W-:-:S13]  /*1330*/  FSETP.GT.AND P0, PT, R2, R6, PT ;  /* 0x000000060200720b */ /* 0x002fda0003f04000 */
[----:B------:R-:W-:Y:S01]  /*1340*/  @P0 IMAD R6, R5, 0x4, R4 ;  /* 0x0000000405060824 */ /* 0x000fe200078e0204 */
[----:B------:R-:W-:Y:S04]  /*1350*/  @P0 STS [R3], R2 ;  /* 0x0000000203000388 */ /* 0x000fe80000000800 */
[----:B------:R-:W1:Y:S04]  /*1360*/  @P0 LDS R7, [R6] ;  /* 0x0000000006070984 */ /* 0x000e680000000800 */
[----:B-1----:R1:W-:Y:S02]  /*1370*/  @P0 STS [R4], R7 ;  /* 0x0000000704000388 */ /* 0x0023e40000000800 */
.L_x_52:
[----:B------:R-:W-:Y:S05]  /*1380*/  BSYNC.RECONVERGENT B0 ;  /* 0x0000000000007941 */ /* 0x000fea0003800200 */
.L_x_51:
[----:B------:R-:W-:Y:S01]  /*1390*/  BAR.SYNC.DEFER_BLOCKING 0x0 ;  /* 0x0000000000007b1d */ /* 0x000fe20000010000 */
[----:B------:R-:W-:-:S13]  /*13a0*/  ISETP.GT.U32.AND P0, PT, R8, 0x3, PT ;  /* 0x000000030800780c */ /* 0x000fda0003f04070 */
[----:B------:R-:W-:Y:S05]  /*13b0*/  @P0 BRA `(.L_x_53) ;  /* 0xfffffffc00bc0947 */ /* 0x000fea000383ffff */
.L_x_50:
[----:B------:R-:W-:-:S13]  /*13c0*/  ISETP.NE.AND P0, PT, R0, RZ, PT ;  /* 0x000000ff0000720c */ /* 0x000fda0003f05270 */
[----:B------:R-:W-:Y:S05]  /*13d0*/  @P0 EXIT ;  /* 0x000000000000094d */ /* 0x000fea0003800000 */
[----:B------:R-:W2:Y:S01]  /*13e0*/  S2UR UR5, SR_CgaCtaId ;  /* 0x00000000000579c3 */ /* 0x000ea20000008800 */
[----:B------:R-:W-:-:S07]  /*13f0*/  UMOV UR4, 0x400 ;  /* 0x0000040000047882 */ /* 0x000fce0000000000 */
[----:B------:R-:W3:Y:S01]  /*1400*/  LDC.64 R2, c[0x0][0x380] ;  /* 0x0000e000ff027b82 */ /* 0x000ee20000000a00 */
[----:B--2---:R-:W-:-:S09]  /*1410*/  ULEA UR4, UR5, UR4, 0x18 ;  /* 0x0000000405047291 */ /* 0x004fd2000f8ec0ff */
[----:B------:R-:W3:Y:S04]  /*1420*/  LDS R5, [UR4+0x400] ;  /* 0x00040004ff057984 */ /* 0x000ee80008000800 */
[----:B---3--:R-:W-:Y:S01]  /*1430*/  STG.E desc[UR8][R2.64], R5 ;  /* 0x0000000502007986 */ /* 0x008fe2000c101908 */
[----:B------:R-:W-:Y:S05]  /*1440*/  EXIT ;  /* 0x000000000000794d */ /* 0x000fea0003800000 */
.L_x_54:
        /* <DEDUP_REMOVED lines=11> */
.L_x_157:


//--------------------- .text.vox_downsample4_concat_f32 --------------------------
	.section	.text.vox_downsample4_concat_f32,"ax",@progbits
	.align	128
        .global         vox_downsample4_concat_f32
        .type           vox_downsample4_concat_f32,@function
        .size           vox_downsample4_concat_f32,(.L_x_158 - vox_downsample4_concat_f32)
        .other          vox_downsample4_concat_f32,@"STO_CUDA_ENTRY STV_DEFAULT"
vox_downsample4_concat_f32:
.text.vox_downsample4_concat_f32:
[----:B------:R-:W-:Y:S01]  /*0000*/  LDC R1, c[0x0][0x37c] ;  /* 0x0000df00ff017b82 */ /* 0x000fe20000000800 */
[----:B------:R-:W0:Y:S01]  /*0010*/  S2R R5, SR_TID.X ;  /* 0x0000000000057919 */ /* 0x000e220000002100 */
[----:B------:R-:W1:Y:S06]  /*0020*/  LDCU UR5, c[0x0][0x394] ;  /* 0x00007280ff0577ac */ /* 0x000e6c0008000800 */
[----:B------:R-:W2:Y:S08]  /*0030*/  LDC R2, c[0x0][0x398] ;  /* 0x0000e600ff027b82 */ /* 0x000eb00000000800 */
[----:B------:R-:W0:Y:S08]  /*0040*/  S2UR UR6, SR_CTAID.X ;  /* 0x00000000000679c3 */ /* 0x000e300000002500 */
[----:B------:R-:W0:Y:S01]  /*0050*/  LDC R0, c[0x0][0x360] ;  /* 0x0000d800ff007b82 */ /* 0x000e220000000800 */
[----:B-1----:R-:W-:-:S04]  /*0060*/  USHF.R.S32.HI UR4, URZ, 0x1f, UR5 ;  /* 0x0000001fff047899 */ /* 0x002fc80008011405 */
[----:B------:R-:W-:Y:S01]  /*0070*/  ULEA.HI UR4, UR4, UR5, URZ, 0x2 ;  /* 0x0000000504047291 */ /* 0x000fe2000f8f10ff */
[----:B--2---:R-:W-:-:S03]  /*0080*/  IMAD.SHL.U32 R3, R2, 0x4, RZ ;  /* 0x0000000402037824 */ /* 0x004fc600078e00ff */
[----:B------:R-:W-:Y:S01]  /*0090*/  USHF.R.S32.HI UR4, URZ, 0x2, UR4 ;  /* 0x00000002ff047899 */ /* 0x000fe20008011404 */
[----:B0-----:R-:W-:-:S05]  /*00a0*/  IMAD R0, R0, UR6, R5 ;  /* 0x0000000600007c24 */ /* 0x001fca000f8e0205 */
[----:B------:R-:W-:-:S05]  /*00b0*/  IMAD R5, R3, UR4, RZ ;  /* 0x0000000403057c24 */ /* 0x000fca000f8e02ff */
[----:B------:R-:W-:-:S13]  /*00c0*/  ISETP.GE.AND P0, PT, R0, R5, PT ;  /* 0x000000050000720c */ /* 0x000fda0003f06270 */
[----:B------:R-:W-:Y:S05]  /*00d0*/  @P0 EXIT ;  /* 0x000000000000094d */ /* 0x000fea0003800000 */
[-C--:B------:R-:W-:Y:S01]  /*00e0*/  IABS R8, R3.reuse ;  /* 0x0000000300087213 */ /* 0x080fe20000000000 */
[----:B------:R-:W0:Y:S01]  /*00f0*/  LDCU UR4, c[0x0][0x390] ;  /* 0x00007200ff0477ac */ /* 0x000e220008000800 */
[----:B------:R-:W-:Y:S02]  /*0100*/  IABS R9, R0 ;  /* 0x0000000000097213 */ /* 0x000fe40000000000 */
[----:B------:R-:W1:Y:S01]  /*0110*/  I2F.RP R6, R8 ;  /* 0x0000000800067306 */ /* 0x000e620000209400 */
[----:B------:R-:W-:Y:S01]  /*0120*/  IABS R10, R3 ;  /* 0x00000003000a7213 */ /* 0x000fe20000000000 */
[----:B------:R-:W2:Y:S01]  /*0130*/  LDCU.64 UR6, c[0x0][0x388] ;  /* 0x00007100ff0677ac */ /* 0x000ea20008000a00 */
[----:B------:R-:W-:-:S05]  /*0140*/  IABS R11, R2 ;  /* 0x00000002000b7213 */ /* 0x000fca0000000000 */
[----:B-1----:R-:W1:Y:S02]  /*0150*/  MUFU.RCP R6, R6 ;  /* 0x0000000600067308 */ /* 0x002e640000001000 */
[----:B-1----:R-:W-:-:S06]  /*0160*/  VIADD R4, R6, 0xffffffe ;  /* 0x0ffffffe06047836 */ /* 0x002fcc0000000000 */
[----:B------:R1:W3:Y:S02]  /*0170*/  F2I.FTZ.U32.TRUNC.NTZ R5, R4 ;  /* 0x0000000400057305 */ /* 0x0002e4000021f000 */
[----:B-1----:R-:W-:Y:S01]  /*0180*/  IMAD.MOV.U32 R4, RZ, RZ, RZ ;  /* 0x000000ffff047224 */ /* 0x002fe200078e00ff */
[----:B---3--:R-:W-:-:S05]  /*0190*/  IADD3 R7, PT, PT, RZ, -R5, RZ ;  /* 0x80000005ff077210 */ /* 0x008fca0007ffe0ff */
[----:B------:R-:W-:-:S04]  /*01a0*/  IMAD R7, R7, R8, RZ ;  /* 0x0000000807077224 */ /* 0x000fc800078e02ff */
[----:B------:R-:W-:-:S04]  /*01b0*/  IMAD.HI.U32 R5, R5, R7, R4 ;  /* 0x0000000705057227 */ /* 0x000fc800078e0004 */
[----:B------:R-:W-:Y:S01]  /*01c0*/  IMAD.MOV.U32 R7, RZ, RZ, R9 ;  /* 0x000000ffff077224 */ /* 0x000fe200078e0009 */
[----:B------:R-:W-:Y:S01]  /*01d0*/  IADD3 R9, PT, PT, RZ, -R10, RZ ;  /* 0x8000000aff097210 */ /* 0x000fe20007ffe0ff */
[----:B------:R-:W-:Y:S02]  /*01e0*/  IMAD.MOV.U32 R10, RZ, RZ, R11 ;  /* 0x000000ffff0a7224 */ /* 0x000fe400078e000b */
[----:B------:R-:W-:Y:S02]  /*01f0*/  IMAD.HI.U32 R4, R5, R7, RZ ;  /* 0x0000000705047227 */ /* 0x000fe400078e00ff */
[----:B------:R-:W1:Y:S02]  /*0200*/  I2F.RP R6, R10 ;  /* 0x0000000a00067306 */ /* 0x000e640000209400 */
[----:B------:R-:W-:-:S05]  /*0210*/  IMAD R5, R4, R9, R7 ;  /* 0x0000000904057224 */ /* 0x000fca00078e0207 */
[----:B------:R-:W-:Y:S01]  /*0220*/  ISETP.GT.U32.AND P2, PT, R8, R5, PT ;  /* 0x000000050800720c */ /* 0x000fe20003f44070 */
[----:B-1----:R-:W1:-:S12]  /*0230*/  MUFU.RCP R6, R6 ;  /* 0x0000000600067308 */ /* 0x002e580000001000 */
[----:B------:R-:W-:Y:S02]  /*0240*/  @!P2 IMAD.IADD R5, R5, 0x1, -R8 ;  /* 0x000000010505a824 */ /* 0x000fe400078e0a08 */
[----:B------:R-:W-:Y:S01]  /*0250*/  @!P2 VIADD R4, R4, 0x1 ;  /* 0x000000010404a836 */ /* 0x000fe20000000000 */
[----:B------:R-:W-:Y:S02]  /*0260*/  ISETP.NE.AND P2, PT, R3, RZ, PT ;  /* 0x000000ff0300720c */ /* 0x000fe40003f45270 */
[----:B------:R-:W-:Y:S02]  /*0270*/  ISETP.GE.U32.AND P0, PT, R5, R8, PT ;  /* 0x000000080500720c */ /* 0x000fe40003f06070 */
[----:B------:R-:W-:-:S04]  /*0280*/  LOP3.LUT R5, R0, R3, RZ, 0x3c, !PT ;  /* 0x0000000300057212 */ /* 0x000fc800078e3cff */
[----:B------:R-:W-:Y:S02]  /*0290*/  ISETP.GE.AND P1, PT, R5, RZ, PT ;  /* 0x000000ff0500720c */ /* 0x000fe40003f26270 */
[----:B-1----:R-:W-:-:S05]  /*02a0*/  IADD3 R5, PT, PT, R6, 0xffffffe, RZ ;  /* 0x0ffffffe06057810 */ /* 0x002fca0007ffe0ff */
[----:B------:R-:W-:Y:S01]  /*02b0*/  @P0 VIADD R4, R4, 0x1 ;  /* 0x0000000104040836 */ /* 0x000fe20000000000 */
[----:B------:R-:W1:Y:S04]  /*02c0*/  F2I.FTZ.U32.TRUNC.NTZ R5, R5 ;  /* 0x0000000500057305 */ /* 0x000e68000021f000 */
[----:B------:R-:W-:-:S05]  /*02d0*/  MOV R7, R4 ;  /* 0x0000000400077202 */ /* 0x000fca0000000f00 */
[----:B------:R-:W-:Y:S01]  /*02e0*/  @!P1 IMAD.MOV R7, RZ, RZ, -R7 ;  /* 0x000000ffff079224 */ /* 0x000fe200078e0a07 */
[----:B------:R-:W-:-:S04]  /*02f0*/  @!P2 LOP3.LUT R7, RZ, R3, RZ, 0x33, !PT ;  /* 0x00000003ff07a212 */ /* 0x000fc800078e33ff */
[----:B------:R-:W-:Y:S01]  /*0300*/  IADD3 R4, PT, PT, -R7, RZ, RZ ;  /* 0x000000ff07047210 */ /* 0x000fe20007ffe1ff */
[----:B-1----:R-:W-:-:S04]  /*0310*/  IMAD.MOV R11, RZ, RZ, -R5 ;  /* 0x000000ffff0b7224 */ /* 0x002fc800078e0a05 */
[----:B------:R-:W-:Y:S02]  /*0320*/  IMAD R9, R3, R4, R0 ;  /* 0x0000000403097224 */ /* 0x000fe400078e0200 */
[----:B------:R-:W-:Y:S02]  /*0330*/  IMAD R3, R11, R10, RZ ;  /* 0x0000000a0b037224 */ /* 0x000fe400078e02ff */
[----:B------:R-:W-:Y:S01]  /*0340*/  IMAD.MOV.U32 R4, RZ, RZ, RZ ;  /* 0x000000ffff047224 */ /* 0x000fe200078e00ff */
[----:B------:R-:W-:-:S03]  /*0350*/  IABS R6, R9 ;  /* 0x0000000900067213 */ /* 0x000fc60000000000 */
[----:B------:R-:W-:Y:S01]  /*0360*/  IMAD.HI.U32 R4, R5, R3, R4 ;  /* 0x0000000305047227 */ /* 0x000fe200078e0004 */
[----:B------:R-:W-:Y:S02]  /*0370*/  MOV R3, R6 ;  /* 0x0000000600037202 */ /* 0x000fe40000000f00 */
[----:B0-----:R-:W-:Y:S01]  /*0380*/  LEA R6, R7, UR4, 0x2 ;  /* 0x0000000407067c11 */ /* 0x001fe2000f8e10ff */
[----:B------:R-:W0:Y:S02]  /*0390*/  LDCU.64 UR4, c[0x0][0x358] ;  /* 0x00006b00ff0477ac */ /* 0x000e240008000a00 */
[----:B------:R-:W-:-:S04]  /*03a0*/  IMAD.HI.U32 R4, R4, R3, RZ ;  /* 0x0000000304047227 */ /* 0x000fc800078e00ff */
[----:B------:R-:W-:-:S04]  /*03b0*/  IMAD.MOV R5, RZ, RZ, -R4 ;  /* 0x000000ffff057224 */ /* 0x000fc800078e0a04 */
[----:B------:R-:W-:-:S05]  /*03c0*/  IMAD R3, R10, R5, R3 ;  /* 0x000000050a037224 */ /* 0x000fca00078e0203 */
[----:B------:R-:W-:-:S13]  /*03d0*/  ISETP.GT.U32.AND P2, PT, R10, R3, PT ;  /* 0x000000030a00720c */ /* 0x000fda0003f44070 */
[-C--:B------:R-:W-:Y:S01]  /*03e0*/  @!P2 IADD3 R3, PT, PT, R3, -R10.reuse, RZ ;  /* 0x8000000a0303a210 */ /* 0x080fe20007ffe0ff */
[----:B------:R-:W-:Y:S01]  /*03f0*/  @!P2 VIADD R4, R4, 0x1 ;  /* 0x000000010404a836 */ /* 0x000fe20000000000 */
[----:B------:R-:W-:Y:S02]  /*0400*/  ISETP.NE.AND P2, PT, R2, RZ, PT ;  /* 0x000000ff0200720c */ /* 0x000fe40003f45270 */
[----:B------:R-:W-:Y:S02]  /*0410*/  ISETP.GE.U32.AND P0, PT, R3, R10, PT ;  /* 0x0000000a0300720c */ /* 0x000fe40003f06070 */
[----:B------:R-:W-:-:S04]  /*0420*/  LOP3.LUT R3, R9, R2, RZ, 0x3c, !PT ;  /* 0x0000000209037212 */ /* 0x000fc800078e3cff */
[----:B------:R-:W-:-:S07]  /*0430*/  ISETP.GE.AND P1, PT, R3, RZ, PT ;  /* 0x000000ff0300720c */ /* 0x000fce0003f26270 */
[----:B------:R-:W-:-:S05]  /*0440*/  @P0 IADD3 R4, PT, PT, R4, 0x1, RZ ;  /* 0x0000000104040810 */ /* 0x000fca0007ffe0ff */
[----:B------:R-:W-:-:S05]  /*0450*/  IMAD.MOV.U32 R3, RZ, RZ, R4 ;  /* 0x000000ffff037224 */ /* 0x000fca00078e0004 */
[----:B------:R-:W-:Y:S02]  /*0460*/  @!P1 IADD3 R3, PT, PT, -R3, RZ, RZ ;  /* 0x000000ff03039210 */ /* 0x000fe40007ffe1ff */
[----:B------:R-:W-:-:S05]  /*0470*/  @!P2 LOP3.LUT R3, RZ, R2, RZ, 0x33, !PT ;  /* 0x00000002ff03a212 */ /* 0x000fca00078e33ff */
[----:B------:R-:W-:Y:S01]  /*0480*/  IMAD.MOV R5, RZ, RZ, -R3 ;  /* 0x000000ffff057224 */ /* 0x000fe200078e0a03 */
[----:B------:R-:W-:-:S03]  /*0490*/  IADD3 R3, PT, PT, R3, R6, RZ ;  /* 0x0000000603037210 */ /* 0x000fc60007ffe0ff */
[----:B------:R-:W-:-:S05]  /*04a0*/  IMAD R4, R2, R5, R9 ;  /* 0x0000000502047224 */ /* 0x000fca00078e0209 */
[----:B------:R-:W-:-:S03]  /*04b0*/  SHF.R.S32.HI R5, RZ, 0x1f, R4 ;  /* 0x0000001fff057819 */ /* 0x000fc60000011404 */
[----:B------:R-:W-:-:S03]  /*04c0*/  IMAD.WIDE R2, R3, R2, R4 ;  /* 0x0000000203027225 */ /* 0x000fc600078e0204 */
[----:B--2---:R-:W-:-:S04]  /*04d0*/  LEA R4, P0, R2, UR6, 0x2 ;  /* 0x0000000602047c11 */ /* 0x004fc8000f8010ff */
[----:B------:R-:W-:Y:S02]  /*04e0*/  LEA.HI.X R5, R2, UR7, R3, 0x2, P0 ;  /* 0x0000000702057c11 */ /* 0x000fe400080f1403 */
[----:B------:R-:W1:Y:S04]  /*04f0*/  LDC.64 R2, c[0x0][0x380] ;  /* 0x0000e000ff027b82 */ /* 0x000e680000000a00 */
[----:B0-----:R-:W2:Y:S01]  /*0500*/  LDG.E R5, desc[UR4][R4.64] ;  /* 0x0000000404057981 */ /* 0x001ea2000c1e1900 */
[----:B-1----:R-:W-:-:S05]  /*0510*/  IMAD.WIDE R2, R0, 0x4, R2 ;  /* 0x0000000400027825 */ /* 0x002fca00078e0202 */
[----:B--2---:R-:W-:Y:S01]  /*0520*/  STG.E desc[UR4][R2.64], R5 ;  /* 0x0000000502007986 */ /* 0x004fe2000c101904 */
[----:B------:R-:W-:Y:S05]  /*0530*/  EXIT ;  /* 0x000000000000794d */ /* 0x000fea0003800000 */
.L_x_55:
        /* <DEDUP_REMOVED lines=12> */
.L_x_158:


//--------------------- .text.vox_apply_rope_f32  --------------------------
	.section	.text.vox_apply_rope_f32,"ax",@progbits
	.align	128
        .global         vox_apply_rope_f32
        .type           vox_apply_rope_f32,@function
        .size           vox_apply_rope_f32,(.L_x_159 - vox_apply_rope_f32)
        .other          vox_apply_rope_f32,@"STO_CUDA_ENTRY STV_DEFAULT"
vox_apply_rope_f32:
.text.vox_apply_rope_f32:
[----:B------:R-:W-:Y:S08]  /*0000*/  LDC R1, c[0x0][0x37c] ;  /* 0x0000df00ff017b82 */ /* 0x000ff00000000800 */
[----:B------:R-:W0:Y:S01]  /*0010*/  LDC R0, c[0x0][0x398] ;  /* 0x0000e600ff007b82 */ /* 0x000e220000000800 */
[----:B------:R-:W1:Y:S07]  /*0020*/  S2R R6, SR_TID.X ;  /* 0x0000000000067919 */ /* 0x000e6e0000002100 */
[----:B------:R-:W2:Y:S08]  /*0030*/  LDC.64 R2, c[0x0][0x390] ;  /* 0x0000e400ff027b82 */ /* 0x000eb00000000a00 */
[----:B------:R-:W1:Y:S08]  /*0040*/  S2UR UR4, SR_CTAID.X ;  /* 0x00000000000479c3 */ /* 0x000e700000002500 */
[----:B------:R-:W1:Y:S01]  /*0050*/  LDC R5, c[0x0][0x360] ;  /* 0x0000d800ff057b82 */ /* 0x000e620000000800 */
[----:B0-----:R-:W-:-:S04]  /*0060*/  LEA.HI R4, R0, R0, RZ, 0x1 ;  /* 0x0000000000047211 */ /* 0x001fc800078f08ff */
[----:B------:R-:W-:Y:S01]  /*0070*/  SHF.R.S32.HI R4, RZ, 0x1, R4 ;  /* 0x00000001ff047819 */ /* 0x000fe20000011404 */
[----:B--2---:R-:W-:-:S04]  /*0080*/  IMAD R7, R3, R2, RZ ;  /* 0x0000000203077224 */ /* 0x004fc800078e02ff */
[----:B------:R-:W-:Y:S02]  /*0090*/  IMAD R2, R4, R7, RZ ;  /* 0x0000000704027224 */ /* 0x000fe400078e02ff */
[----:B-1----:R-:W-:-:S05]  /*00a0*/  IMAD R5, R5, UR4, R6 ;  /* 0x0000000405057c24 */ /* 0x002fca000f8e0206 */
[----:B------:R-:W-:-:S13]  /*00b0*/  ISETP.GE.AND P0, PT, R5, R2, PT ;  /* 0x000000020500720c */ /* 0x000fda0003f06270 */
[----:B------:R-:W-:Y:S05]  /*00c0*/  @P0 EXIT ;  /* 0x000000000000094d */ /* 0x000fea0003800000 */
[-C--:B------:R-:W-:Y:S01]  /*00d0*/  IABS R12, R4.reuse ;  /* 0x00000004000c7213 */ /* 0x080fe20000000000 */
[----:B------:R-:W0:Y:S01]  /*00e0*/  LDCU.128 UR8, c[0x0][0x380] ;  /* 0x00007000ff0877ac */ /* 0x000e220008000c00 */
[----:B------:R-:W-:Y:S02]  /*00f0*/  IABS R2, R3 ;  /* 0x0000000300027213 */ /* 0x000fe40000000000 */
[----:B------:R-:W1:Y:S01]  /*0100*/  I2F.RP R8, R12 ;  /* 0x0000000c00087306 */ /* 0x000e620000209400 */
[----:B------:R-:W-:Y:S01]  /*0110*/  IABS R10, R4 ;  /* 0x00000004000a7213 */ /* 0x000fe20000000000 */
[----:B------:R-:W2:Y:S04]  /*0120*/  LDCU.64 UR4, c[0x0][0x358] ;  /* 0x00006b00ff0477ac */ /* 0x000ea80008000a00 */
[----:B------:R-:W-:-:S02]  /*0130*/  IMAD.MOV R11, RZ, RZ, -R10 ;  /* 0x000000ffff0b7224 */ /* 0x000fc400078e0a0a */
[----:B-1----:R-:W1:Y:S02]  /*0140*/  MUFU.RCP R8, R8 ;  /* 0x0000000800087308 */ /* 0x002e640000001000 */
[----:B-1----:R-:W-:Y:S01]  /*0150*/  VIADD R6, R8, 0xffffffe ;  /* 0x0ffffffe08067836 */ /* 0x002fe20000000000 */
[----:B------:R-:W-:-:S05]  /*0160*/  IABS R8, R5 ;  /* 0x0000000500087213 */ /* 0x000fca0000000000 */
[----:B------:R1:W3:Y:S02]  /*0170*/  F2I.FTZ.U32.TRUNC.NTZ R7, R6 ;  /* 0x0000000600077305 */ /* 0x0002e4000021f000 */
[----:B-1----:R-:W-:Y:S02]  /*0180*/  HFMA2 R6, -RZ, RZ, 0, 0 ;  /* 0x00000000ff067431 */ /* 0x002fe400000001ff */
[----:B---3--:R-:W-:-:S04]  /*0190*/  IMAD.MOV R9, RZ, RZ, -R7 ;  /* 0x000000ffff097224 */ /* 0x008fc800078e0a07 */
[----:B------:R-:W-:-:S04]  /*01a0*/  IMAD R9, R9, R12, RZ ;  /* 0x0000000c09097224 */ /* 0x000fc800078e02ff */
[----:B------:R-:W-:Y:S02]  /*01b0*/  IMAD.HI.U32 R7, R7, R9, R6 ;  /* 0x0000000907077227 */ /* 0x000fe400078e0006 */
[----:B------:R-:W1:Y:S04]  /*01c0*/  I2F.RP R9, R2 ;  /* 0x0000000200097306 */ /* 0x000e680000209400 */
[----:B------:R-:W-:-:S04]  /*01d0*/  IMAD.HI.U32 R6, R7, R8, RZ ;  /* 0x0000000807067227 */ /* 0x000fc800078e00ff */
[----:B------:R-:W-:Y:S01]  /*01e0*/  IMAD R7, R6, R11, R8 ;  /* 0x0000000b06077224 */ /* 0x000fe200078e0208 */
[----:B------:R-:W-:-:S04]  /*01f0*/  LOP3.LUT R8, R5, R4, RZ, 0x3c, !PT ;  /* 0x0000000405087212 */ /* 0x000fc800078e3cff */
[----:B------:R-:W-:Y:S01]  /*0200*/  ISETP.GT.U32.AND P2, PT, R12, R7, PT ;  /* 0x000000070c00720c */ /* 0x000fe20003f44070 */
[----:B-1----:R-:W1:Y:S01]  /*0210*/  MUFU.RCP R9, R9 ;  /* 0x0000000900097308 */ /* 0x002e620000001000 */
[----:B------:R-:W-:-:S11]  /*0220*/  ISETP.GE.AND P1, PT, R8, RZ, PT ;  /* 0x000000ff0800720c */ /* 0x000fd60003f26270 */
[----:B------:R-:W-:Y:S02]  /*0230*/  @!P2 IMAD.IADD R7, R7, 0x1, -R12 ;  /* 0x000000010707a824 */ /* 0x000fe400078e0a0c */
[----:B------:R-:W-:Y:S01]  /*0240*/  @!P2 VIADD R6, R6, 0x1 ;  /* 0x000000010606a836 */ /* 0x000fe20000000000 */
[----:B------:R-:W-:Y:S02]  /*0250*/  ISETP.NE.AND P2, PT, R4, RZ, PT ;  /* 0x000000ff0400720c */ /* 0x000fe40003f45270 */
[----:B------:R-:W-:Y:S02]  /*0260*/  ISETP.GE.U32.AND P0, PT, R7, R12, PT ;  /* 0x0000000c0700720c */ /* 0x000fe40003f06070 */
[----:B-1----:R-:W-:-:S04]  /*0270*/  IADD3 R10, PT, PT, R9, 0xffffffe, RZ ;  /* 0x0ffffffe090a7810 */ /* 0x002fc80007ffe0ff */
[----:B------:R-:W1:Y:S07]  /*0280*/  F2I.FTZ.U32.TRUNC.NTZ R7, R10 ;  /* 0x0000000a00077305 */ /* 0x000e6e000021f000 */
[----:B------:R-:W-:-:S05]  /*0290*/  @P0 VIADD R6, R6, 0x1 ;  /* 0x0000000106060836 */ /* 0x000fca0000000000 */
[----:B------:R-:W-:Y:S01]  /*02a0*/  MOV R12, R6 ;  /* 0x00000006000c7202 */ /* 0x000fe20000000f00 */
[----:B------:R-:W-:Y:S02]  /*02b0*/  IMAD.MOV.U32 R6, RZ, RZ, RZ ;  /* 0x000000ffff067224 */ /* 0x000fe400078e00ff */
[----:B-1----:R-:W-:Y:S01]  /*02c0*/  IMAD.MOV R9, RZ, RZ, -R7 ;  /* 0x000000ffff097224 */ /* 0x002fe200078e0a07 */
[----:B------:R-:W-:Y:S02]  /*02d0*/  @!P1 IADD3 R12, PT, PT, -R12, RZ, RZ ;  /* 0x000000ff0c0c9210 */ /* 0x000fe40007ffe1ff */
[----:B------:R-:W-:Y:S01]  /*02e0*/  @!P2 LOP3.LUT R12, RZ, R4, RZ, 0x33, !PT ;  /* 0x00000004ff0ca212 */ /* 0x000fe200078e33ff */
[----:B------:R-:W-:-:S03]  /*02f0*/  IMAD R9, R9, R2, RZ ;  /* 0x0000000209097224 */ /* 0x000fc600078e02ff */
[----:B------:R-:W-:Y:S01]  /*0300*/  IABS R8, R12 ;  /* 0x0000000c00087213 */ /* 0x000fe20000000000 */
[----:B------:R-:W-:-:S03]  /*0310*/  IMAD.HI.U32 R6, R7, R9, R6 ;  /* 0x0000000907067227 */ /* 0x000fc600078e0006 */
[----:B------:R-:W-:-:S05]  /*0320*/  MOV R7, R8 ;  /* 0x0000000800077202 */ /* 0x000fca0000000f00 */
        /* <DEDUP_REMOVED lines=14> */
[----:B------:R-:W-:-:S04]  /*0410*/  IMAD.MOV R2, RZ, RZ, -R9 ;  /* 0x000000ffff027224 */ /* 0x000fc800078e0a09 */
[----:B------:R-:W-:Y:S01]  /*0420*/  IMAD R7, R3, R2, R12 ;  /* 0x0000000203077224 */ /* 0x000fe200078e020c */
[----:B------:R-:W-:Y:S01]  /*0430*/  IADD3 R2, PT, PT, -R12, RZ, RZ ;  /* 0x000000ff0c027210 */ /* 0x000fe20007ffe1ff */
[----:B------:R-:W-:-:S04]  /*0440*/  IMAD.WIDE R12, R4, R9, RZ ;  /* 0x00000009040c7225 */ /* 0x000fc800078e02ff */
[----:B------:R-:W-:-:S04]  /*0450*/  IMAD.WIDE R6, R7, R0, RZ ;  /* 0x0000000007067225 */ /* 0x000fc800078e02ff */
[----:B------:R-:W-:Y:S01]  /*0460*/  IMAD R0, R0, R3, RZ ;  /* 0x0000000300007224 */ /* 0x000fe200078e02ff */
[----:B------:R-:W-:Y:S01]  /*0470*/  SHF.L.U64.HI R3, R12, 0x3, R13 ;  /* 0x000000030c037819 */ /* 0x000fe2000001020d */
[----:B------:R-:W-:Y:S02]  /*0480*/  IMAD R11, R4, R2, R5 ;  /* 0x00000002040b7224 */ /* 0x000fe400078e0205 */
[----:B------:R-:W-:-:S03]  /*0490*/  IMAD.WIDE R6, R9, R0, R6 ;  /* 0x0000000009067225 */ /* 0x000fc600078e0206 */
[----:B------:R-:W-:Y:S01]  /*04a0*/  SHF.L.U32 R5, R11, 0x1, RZ ;  /* 0x000000010b057819 */ /* 0x000fe200000006ff */
[----:B------:R-:W-:-:S03]  /*04b0*/  IMAD.SHL.U32 R2, R12, 0x8, RZ ;  /* 0x000000080c027824 */ /* 0x000fc600078e00ff */
[----:B------:R-:W-:Y:S01]  /*04c0*/  IADD3 R0, P1, PT, R6, R5, RZ ;  /* 0x0000000506007210 */ /* 0x000fe20007f3e0ff */
[----:B------:R-:W-:-:S03]  /*04d0*/  IMAD.WIDE R2, R11, 0x8, R2 ;  /* 0x000000080b027825 */ /* 0x000fc600078e0202 */
[----:B------:R-:W-:Y:S02]  /*04e0*/  LEA.HI.X.SX32 R5, R5, R7, 0x1, P1 ;  /* 0x0000000705057211 */ /* 0x000fe400008f0eff */
[----:B0-----:R-:W-:Y:S02]  /*04f0*/  IADD3 R2, P0, PT, R2, UR10, RZ ;  /* 0x0000000a02027c10 */ /* 0x001fe4000ff1e0ff */
[C---:B------:R-:W-:Y:S02]  /*0500*/  LEA R4, P1, R0.reuse, UR8, 0x2 ;  /* 0x0000000800047c11 */ /* 0x040fe4000f8210ff */
[----:B------:R-:W-:Y:S02]  /*0510*/  IADD3.X R3, PT, PT, R3, UR11, RZ, P0, !PT ;  /* 0x0000000b03037c10 */ /* 0x000fe400087fe4ff */
[----:B------:R-:W-:-:S03]  /*0520*/  LEA.HI.X R5, R0, UR9, R5, 0x2, P1 ;  /* 0x0000000900057c11 */ /* 0x000fc600088f1405 */
[----:B--2---:R-:W2:Y:S04]  /*0530*/  LDG.E R6, desc[UR4][R2.64+0x4] ;  /* 0x0000040402067981 */ /* 0x004ea8000c1e1900 */
[----:B------:R-:W2:Y:S04]  /*0540*/  LDG.E R9, desc[UR4][R4.64+0x4] ;  /* 0x0000040404097981 */ /* 0x000ea8000c1e1900 */
[----:B------:R-:W3:Y:S04]  /*0550*/  LDG.E R0, desc[UR4][R2.64] ;  /* 0x0000000402007981 */ /* 0x000ee8000c1e1900 */
[----:B------:R-:W4:Y:S01]  /*0560*/  LDG.E R7, desc[UR4][R4.64] ;  /* 0x0000000404077981 */ /* 0x000f22000c1e1900 */
[-C--:B--2---:R-:W-:Y:S01]  /*0570*/  FMUL R11, R6, R9.reuse ;  /* 0x00000009060b7220 */ /* 0x084fe20000400000 */
[----:B---3--:R-:W-:-:S03]  /*0580*/  FMUL R9, R0, R9 ;  /* 0x0000000900097220 */ /* 0x008fc60000400000 */
[-C--:B----4-:R-:W-:Y:S01]  /*0590*/  FFMA R11, R0, R7.reuse, -R11 ;  /* 0x00000007000b7223 */ /* 0x090fe2000000080b */
[----:B------:R-:W-:-:S04]  /*05a0*/  FFMA R9, R6, R7, R9 ;  /* 0x0000000706097223 */ /* 0x000fc80000000009 */
[----:B------:R-:W-:Y:S04]  /*05b0*/  STG.E desc[UR4][R4.64], R11 ;  /* 0x0000000b04007986 */ /* 0x000fe8000c101904 */
[----:B------:R-:W-:Y:S01]  /*05c0*/  STG.E desc[UR4][R4.64+0x4], R9 ;  /* 0x0000040904007986 */ /* 0x000fe2000c101904 */
[----:B------:R-:W-:Y:S05]  /*05d0*/  EXIT ;  /* 0x000000000000794d */ /* 0x000fea0003800000 */
.L_x_56:
        /* <DEDUP_REMOVED lines=10> */
.L_x_159:


//--------------------- .text.vox_f32_to_f16      --------------------------
	.section	.text.vox_f32_to_f16,"ax",@progbits
	.align	128
        .global         vox_f32_to_f16
        .type           vox_f32_to_f16,@function
        .size           vox_f32_to_f16,(.L_x_160 - vox_f32_to_f16)
        .other          vox_f32_to_f16,@"STO_CUDA_ENTRY STV_DEFAULT"
vox_f32_to_f16:
.text.vox_f32_to_f16:
[----:B------:R-:W-:Y:S01]  /*0000*/  LDC R1, c[0x0][0x37c] ;  /* 0x0000df00ff017b82 */ /* 0x000fe20000000800 */
[----:B------:R-:W0:Y:S07]  /*0010*/  S2R R0, SR_TID.X ;  /* 0x0000000000007919 */ /* 0x000e2e0000002100 */
[----:B------:R-:W0:Y:S01]  /*0020*/  S2UR UR4, SR_CTAID.X ;  /* 0x00000000000479c3 */ /* 0x000e220000002500 */
[----:B------:R-:W1:Y:S07]  /*0030*/  LDCU UR5, c[0x0][0x390] ;  /* 0x00007200ff0577ac */ /* 0x000e6e0008000800 */
[----:B------:R-:W0:Y:S02]  /*0040*/  LDC R7, c[0x0][0x360] ;  /* 0x0000d800ff077b82 */ /* 0x000e240000000800 */
[----:B0-----:R-:W-:-:S05]  /*0050*/  IMAD R7, R7, UR4, R0 ;  /* 0x0000000407077c24 */ /* 0x001fca000f8e0200 */
[----:B-1----:R-:W-:-:S13]  /*0060*/  ISETP.GE.AND P0, PT, R7, UR5, PT ;  /* 0x0000000507007c0c */ /* 0x002fda000bf06270 */
[----:B------:R-:W-:Y:S05]  /*0070*/  @P0 EXIT ;  /* 0x000000000000094d */ /* 0x000fea0003800000 */
[----:B------:R-:W0:Y:S01]  /*0080*/  LDC.64 R2, c[0x0][0x388] ;  /* 0x0000e200ff027b82 */ /* 0x000e220000000a00 */
[----:B------:R-:W1:Y:S07]  /*0090*/  LDCU.64 UR4, c[0x0][0x358] ;  /* 0x00006b00ff0477ac */ /* 0x000e6e0008000a00 */
[----:B------:R-:W2:Y:S01]  /*00a0*/  LDC.64 R4, c[0x0][0x380] ;  /* 0x0000e000ff047b82 */ /* 0x000ea20000000a00 */
[----:B0-----:R-:W-:-:S06]  /*00b0*/  IMAD.WIDE R2, R7, 0x4, R2 ;  /* 0x0000000407027825 */ /* 0x001fcc00078e0202 */
[----:B-1----:R-:W3:Y:S01]  /*00c0*/  LDG.E R2, desc[UR4][R2.64] ;  /* 0x0000000402027981 */ /* 0x002ee2000c1e1900 */
[----:B--2---:R-:W-:Y:S01]  /*00d0*/  IMAD.WIDE R4, R7, 0x2, R4 ;  /* 0x0000000207047825 */ /* 0x004fe200078e0204 */
[----:B---3--:R-:W-:-:S05]  /*00e0*/  F2FP.F16.F32.PACK_AB R0, RZ, R2 ;  /* 0x00000002ff00723e */ /* 0x008fca00000000ff */
[----:B------:R-:W-:Y:S01]  /*00f0*/  STG.E.U16 desc[UR4][R4.64], R0 ;  /* 0x0000000004007986 */ /* 0x000fe2000c101504 */
[----:B------:R-:W-:Y:S05]  /*0100*/  EXIT ;  /* 0x000000000000794d */ /* 0x000fea0003800000 */
.L_x_57:
        /* <DEDUP_REMOVED lines=15> */
.L_x_160:


//--------------------- .text.vox_f32_to_bf16     --------------------------
	.section	.text.vox_f32_to_bf16,"ax",@progbits
	.align	128
        .global         vox_f32_to_bf16
        .type           vox_f32_to_bf16,@function
        .size           vox_f32_to_bf16,(.L_x_161 - vox_f32_to_bf16)
        .other          vox_f32_to_bf16,@"STO_CUDA_ENTRY STV_DEFAULT"
vox_f32_to_bf16:
.text.vox_f32_to_bf16:
        /* <DEDUP_REMOVED lines=14> */
[----:B---3--:R-:W-:-:S05]  /*00e0*/  F2FP.BF16.F32.PACK_AB R0, RZ, R2 ;  /* 0x00000002ff00723e */ /* 0x008fca00000010ff */
[----:B------:R-:W-:Y:S01]  /*00f0*/  STG.E.U16 desc[UR4][R4.64], R0 ;  /* 0x0000000004007986 */ /* 0x000fe2000c101504 */
[----:B------:R-:W-:Y:S05]  /*0100*/  EXIT ;  /* 0x000000000000794d */ /* 0x000fea0003800000 */
.L_x_58:
        /* <DEDUP_REMOVED lines=15> */
.L_x_161:


//--------------------- .text.vox_gelu_inplace_f32 --------------------------
	.section	.text.vox_gelu_inplace_f32,"ax",@progbits
	.align	128
        .global         vox_gelu_inplace_f32
        .type           vox_gelu_inplace_f32,@function
        .size           vox_gelu_inplace_f32,(.L_x_162 - vox_gelu_inplace_f32)
        .other          vox_gelu_inplace_f32,@"STO_CUDA_ENTRY STV_DEFAULT"
vox_gelu_inplace_f32:
.text.vox_gelu_inplace_f32:
        /* <DEDUP_REMOVED lines=9> */
[----:B------:R-:W1:Y:S01]  /*0090*/  LDCU.64 UR4, c[0x0][0x358] ;  /* 0x00006b00ff0477ac */ /* 0x000e620008000a00 */
[----:B0-----:R-:W-:-:S05]  /*00a0*/  IMAD.WIDE R2, R5, 0x4, R2 ;  /* 0x0000000405027825 */ /* 0x001fca00078e0202 */
[----:B-1----:R-:W2:Y:S01]  /*00b0*/  LDG.E R4, desc[UR4][R2.64] ;  /* 0x0000000402047981 */ /* 0x002ea2000c1e1900 */
[----:B------:R-:W-:Y:S01]  /*00c0*/  HFMA2 R8, -RZ, RZ, 1.125, -9232 ;  /* 0x3c80f082ff087431 */ /* 0x000fe200000001ff */
[----:B------:R-:W-:Y:S01]  /*00d0*/  MOV R7, 0x3f800000 ;  /* 0x3f80000000077802 */ /* 0x000fe20000000f00 */
[----:B--2---:R-:W-:-:S04]  /*00e0*/  FMUL R5, R4, R4 ;  /* 0x0000000404057220 */ /* 0x004fc80000400000 */
[----:B------:R-:W-:-:S04]  /*00f0*/  FMUL R5, R4, R5 ;  /* 0x0000000504057220 */ /* 0x000fc80000400000 */
[----:B------:R-:W-:Y:S01]  /*0100*/  FFMA R5, R5, 0.044714998453855514526, R4 ;  /* 0x3d37271305057823 */ /* 0x000fe20000000004 */
[----:B------:R-:W-:-:S03]  /*0110*/  FMUL R4, R4, 0.5 ;  /* 0x3f00000004047820 */ /* 0x000fc60000400000 */
[----:B------:R-:W-:-:S04]  /*0120*/  FMUL R5, R5, 0.79788458347320556641 ;  /* 0x3f4c422a05057820 */ /* 0x000fc80000400000 */
[C---:B------:R-:W-:Y:S01]  /*0130*/  FMUL R0, |R5|.reuse, 2.8853900432586669922 ;  /* 0x4038aa3b05007820 */ /* 0x040fe20000400200 */
[C---:B------:R-:W-:Y:S01]  /*0140*/  FMUL R9, R5.reuse, R5 ;  /* 0x0000000505097220 */ /* 0x040fe20000400000 */
[C---:B------:R-:W-:Y:S02]  /*0150*/  FSETP.GE.AND P1, PT, |R5|.reuse, 0.60000002384185791016, PT ;  /* 0x3f19999a0500780b */ /* 0x040fe40003f26200 */
[----:B------:R-:W-:Y:S01]  /*0160*/  FSETP.GE.AND P0, PT, |R5|, 9.010913848876953125, PT ;  /* 0x41102cb40500780b */ /* 0x000fe20003f06200 */
[C---:B------:R-:W-:Y:S01]  /*0170*/  FFMA R8, R9.reuse, R8, -0.052303962409496307373 ;  /* 0xbd563cae09087423 */ /* 0x040fe20000000008 */
[----:B------:R-:W0:Y:S03]  /*0180*/  MUFU.EX2 R0, R0 ;  /* 0x0000000000007308 */ /* 0x000e260000000800 */
[----:B------:R-:W-:Y:S01]  /*0190*/  FFMA R10, R9, R8, 0.1331529766321182251 ;  /* 0x3e085941090a7423 */ /* 0x000fe20000000008 */
[----:B0-----:R-:W-:-:S03]  /*01a0*/  FADD R6, R0, 1 ;  /* 0x3f80000000067421 */ /* 0x001fc60000000000 */
[----:B------:R-:W-:-:S04]  /*01b0*/  FFMA R0, R9, R10, -0.33332768082618713379 ;  /* 0xbeaaa9ed09007423 */ /* 0x000fc8000000000a */
[----:B------:R-:W-:Y:S01]  /*01c0*/  FFMA R0, R9, R0, RZ ;  /* 0x0000000009007223 */ /* 0x000fe200000000ff */
[----:B------:R-:W0:Y:S02]  /*01d0*/  MUFU.RCP R6, R6 ;  /* 0x0000000600067308 */ /* 0x000e240000001000 */
[----:B0-----:R-:W-:-:S05]  /*01e0*/  FFMA R7, R6, -2, R7 ;  /* 0xc000000006077823 */ /* 0x001fca0000000007 */
[----:B------:R-:W-:-:S04]  /*01f0*/  FSEL R8, R7, 1, !P0 ;  /* 0x3f80000007087808 */ /* 0x000fc80004000000 */
[--C-:B------:R-:W-:Y:S01]  /*0200*/  LOP3.LUT R8, R8, 0x80000000, R5.reuse, 0xb8, !PT ;  /* 0x8000000008087812 */ /* 0x100fe200078eb805 */
[----:B------:R-:W-:-:S04]  /*0210*/  @!P1 FFMA R8, R5, R0, R5 ;  /* 0x0000000005089223 */ /* 0x000fc80000000005 */
[----:B------:R-:W-:-:S04]  /*0220*/  FADD R5, R8, 1 ;  /* 0x3f80000008057421 */ /* 0x000fc80000000000 */
[----:B------:R-:W-:-:S05]  /*0230*/  FMUL R5, R4, R5 ;  /* 0x0000000504057220 */ /* 0x000fca0000400000 */
[----:B------:R-:W-:Y:S01]  /*0240*/  STG.E desc[UR4][R2.64], R5 ;  /* 0x0000000502007986 */ /* 0x000fe2000c101904 */
[----:B------:R-:W-:Y:S05]  /*0250*/  EXIT ;  /* 0x000000000000794d */ /* 0x000fea0003800000 */
.L_x_59:
        /* <DEDUP_REMOVED lines=10> */
.L_x_162:


//--------------------- .text.vox_silu_inplace_f32 --------------------------
	.section	.text.vox_silu_inplace_f32,"ax",@progbits
	.align	128
        .global         vox_silu_inplace_f32
        .type           vox_silu_inplace_f32,@function
        .size           vox_silu_inplace_f32,(.L_x_151 - vox_silu_inplace_f32)
        .other          vox_silu_inplace_f32,@"STO_CUDA_ENTRY STV_DEFAULT"
vox_silu_inplace_f32:
.text.vox_silu_inplace_f32:
        /* <DEDUP_REMOVED lines=12> */
[----:B------:R-:W-:Y:S01]  /*00c0*/  BSSY.RECONVERGENT B0, `(.L_x_60) ;  /* 0x0000012000007945 */ /* 0x000fe20003800200 */
[----:B--2---:R-:W-:-:S05]  /*00d0*/  FMUL R2, R0, -1.4426950216293334961 ;  /* 0xbfb8aa3b00027820 */ /* 0x004fca0000400000 */
[----:B------:R-:W-:-:S13]  /*00e0*/  FSETP.GEU.AND P0, PT, R2, -126, PT ;  /* 0xc2fc00000200780b */ /* 0x000fda0003f0e000 */
[----:B------:R-:W-:-:S04]  /*00f0*/  @!P0 FMUL R2, R2, 0.5 ;  /* 0x3f00000002028820 */ /* 0x000fc80000400000 */
[----:B------:R-:W0:Y:S02]  /*0100*/  MUFU.EX2 R3, R2 ;  /* 0x0000000200037308 */ /* 0x000e240000000800 */
[----:B0-----:R-:W-:-:S04]  /*0110*/  @!P0 FMUL R3, R3, R3 ;  /* 0x0000000303038220 */ /* 0x001fc80000400000 */
[----:B------:R-:W-:-:S04]  /*0120*/  FADD R3, R3, 1 ;  /* 0x3f80000003037421 */ /* 0x000fc80000000000 */
[----:B------:R-:W0:Y:S08]  /*0130*/  MUFU.RCP R6, R3 ;  /* 0x0000000300067308 */ /* 0x000e300000001000 */
[----:B------:R-:W1:Y:S01]  /*0140*/  FCHK P0, R0, R3 ;  /* 0x0000000300007302 */ /* 0x000e620000000000 */
[----:B0-----:R-:W-:-:S04]  /*0150*/  FFMA R7, -R3, R6, 1 ;  /* 0x3f80000003077423 */ /* 0x001fc80000000106 */
[----:B------:R-:W-:-:S04]  /*0160*/  FFMA R7, R6, R7, R6 ;  /* 0x0000000706077223 */ /* 0x000fc80000000006 */
[----:B------:R-:W-:-:S04]  /*0170*/  FFMA R6, R0, R7, RZ ;  /* 0x0000000700067223 */ /* 0x000fc800000000ff */
[----:B------:R-:W-:-:S04]  /*0180*/  FFMA R8, -R3, R6, R0 ;  /* 0x0000000603087223 */ /* 0x000fc80000000100 */
[----:B------:R-:W-:Y:S01]  /*0190*/  FFMA R7, R7, R8, R6 ;  /* 0x0000000807077223 */ /* 0x000fe20000000006 */
[----:B-1----:R-:W-:Y:S06]  /*01a0*/  @!P0 BRA `(.L_x_61) ;  /* 0x00000000000c8947 */ /* 0x002fec0003800000 */
[----:B------:R-:W-:-:S07]  /*01b0*/  MOV R2, 0x1d0 ;  /* 0x000001d000027802 */ /* 0x000fce0000000f00 */
[----:B------:R-:W-:Y:S05]  /*01c0*/  CALL.REL.NOINC `($__internal_1_$__cuda_sm3x_div_rn_noftz_f32_slowpath) ;  /* 0x0000000000107944 */ /* 0x000fea0003c00000 */
[----:B------:R-:W-:-:S07]  /*01d0*/  IMAD.MOV.U32 R7, RZ, RZ, R0 ;  /* 0x000000ffff077224 */ /* 0x000fce00078e0000 */
.L_x_61:
[----:B------:R-:W-:Y:S05]  /*01e0*/  BSYNC.RECONVERGENT B0 ;  /* 0x0000000000007941 */ /* 0x000fea0003800200 */
.L_x_60:
[----:B------:R-:W-:Y:S01]  /*01f0*/  STG.E desc[UR4][R4.64], R7 ;  /* 0x0000000704007986 */ /* 0x000fe2000c101904 */
[----:B------:R-:W-:Y:S05]  /*0200*/  EXIT ;  /* 0x000000000000794d */ /* 0x000fea0003800000 */
        .weak           $__internal_1_$__cuda_sm3x_div_rn_noftz_f32_slowpath
        .type           $__internal_1_$__cuda_sm3x_div_rn_noftz_f32_slowpath,@function
        .size           $__internal_1_$__cuda_sm3x_div_rn_noftz_f32_slowpath,(.L_x_151 - $__internal_1_$__cuda_sm3x_div_rn_noftz_f32_slowpath)
$__internal_1_$__cuda_sm3x_div_rn_noftz_f32_slowpath:
[--C-:B------:R-:W-:Y:S01]  /*0210*/  SHF.R.U32.HI R7, RZ, 0x17, R3.reuse ;  /* 0x00000017ff077819 */ /* 0x100fe20000011603 */
[----:B------:R-:W-:Y:S01]  /*0220*/  BSSY.RECONVERGENT B1, `(.L_x_62) ;  /* 0x0000064000017945 */ /* 0x000fe20003800200 */
[--C-:B------:R-:W-:Y:S01]  /*0230*/  SHF.R.U32.HI R6, RZ, 0x17, R0.reuse ;  /* 0x00000017ff067819 */ /* 0x100fe20000011600 */
[----:B------:R-:W-:Y:S01]  /*0240*/  IMAD.MOV.U32 R8, RZ, RZ, R0 ;  /* 0x000000ffff087224 */ /* 0x000fe200078e0000 */
[----:B------:R-:W-:Y:S01]  /*0250*/  LOP3.LUT R7, R7, 0xff, RZ, 0xc0, !PT ;  /* 0x000000ff07077812 */ /* 0x000fe200078ec0ff */
[----:B------:R-:W-:Y:S01]  /*0260*/  IMAD.MOV.U32 R9, RZ, RZ, R3 ;  /* 0x000000ffff097224 */ /* 0x000fe200078e0003 */
[----:B------:R-:W-:-:S03]  /*0270*/  LOP3.LUT R6, R6, 0xff, RZ, 0xc0, !PT ;  /* 0x000000ff06067812 */ /* 0x000fc600078ec0ff */
[----:B------:R-:W-:Y:S02]  /*0280*/  VIADD R12, R7, 0xffffffff ;  /* 0xffffffff070c7836 */ /* 0x000fe40000000000 */
[----:B------:R-:W-:-:S03]  /*0290*/  VIADD R11, R6, 0xffffffff ;  /* 0xffffffff060b7836 */ /* 0x000fc60000000000 */
[----:B------:R-:W-:-:S04]  /*02a0*/  ISETP.GT.U32.AND P0, PT, R12, 0xfd, PT ;  /* 0x000000fd0c00780c */ /* 0x000fc80003f04070 */
[----:B------:R-:W-:-:S13]  /*02b0*/  ISETP.GT.U32.OR P0, PT, R11, 0xfd, P0 ;  /* 0x000000fd0b00780c */ /* 0x000fda0000704470 */
[----:B------:R-:W-:Y:S01]  /*02c0*/  @!P0 IMAD.MOV.U32 R10, RZ, RZ, RZ ;  /* 0x000000ffff0a8224 */ /* 0x000fe200078e00ff */
[----:B------:R-:W-:Y:S06]  /*02d0*/  @!P0 BRA `(.L_x_63) ;  /* 0x00000000005c8947 */ /* 0x000fec0003800000 */
[----:B------:R-:W-:Y:S02]  /*02e0*/  FSETP.GTU.FTZ.AND P0, PT, |R0|, +INF , PT ;  /* 0x7f8000000000780b */ /* 0x000fe40003f1c200 */
[----:B------:R-:W-:-:S04]  /*02f0*/  FSETP.GTU.FTZ.AND P1, PT, |R3|, +INF , PT ;  /* 0x7f8000000300780b */ /* 0x000fc80003f3c200 */
[----:B------:R-:W-:-:S13]  /*0300*/  PLOP3.LUT P0, PT, P0, P1, PT, 0xf8, 0x8f ;  /* 0x00000000008f781c */ /* 0x000fda0000703f70 */
[----:B------:R-:W-:Y:S05]  /*0310*/  @P0 BRA `(.L_x_64) ;  /* 0x00000004004c0947 */ /* 0x000fea0003800000 */
[----:B------:R-:W-:-:S13]  /*0320*/  LOP3.LUT P0, RZ, R9, 0x7fffffff, R8, 0xc8, !PT ;  /* 0x7fffffff09ff7812 */ /* 0x000fda000780c808 */
[----:B------:R-:W-:Y:S05]  /*0330*/  @!P0 BRA `(.L_x_65) ;  /* 0x00000004003c8947 */ /* 0x000fea0003800000 */
[C---:B------:R-:W-:Y:S02]  /*0340*/  FSETP.NEU.FTZ.AND P2, PT, |R0|.reuse, +INF , PT ;  /* 0x7f8000000000780b */ /* 0x040fe40003f5d200 */
[----:B------:R-:W-:Y:S02]  /*0350*/  FSETP.NEU.FTZ.AND P1, PT, |R3|, +INF , PT ;  /* 0x7f8000000300780b */ /* 0x000fe40003f3d200 */
[----:B------:R-:W-:-:S11]  /*0360*/  FSETP.NEU.FTZ.AND P0, PT, |R0|, +INF , PT ;  /* 0x7f8000000000780b */ /* 0x000fd60003f1d200 */
[----:B------:R-:W-:Y:S05]  /*0370*/  @!P1 BRA !P2, `(.L_x_65) ;  /* 0x00000004002c9947 */ /* 0x000fea0005000000 */
[----:B------:R-:W-:-:S04]  /*0380*/  LOP3.LUT P2, RZ, R8, 0x7fffffff, RZ, 0xc0, !PT ;  /* 0x7fffffff08ff7812 */ /* 0x000fc8000784c0ff */
[----:B------:R-:W-:-:S13]  /*0390*/  PLOP3.LUT P1, PT, P1, P2, PT, 0x2f, 0xf2 ;  /* 0x0000000000f2781c */ /* 0x000fda0000f24577 */
[----:B------:R-:W-:Y:S05]  /*03a0*/  @P1 BRA `(.L_x_66) ;  /* 0x0000000400181947 */ /* 0x000fea0003800000 */
[----:B------:R-:W-:-:S04]  /*03b0*/  LOP3.LUT P1, RZ, R9, 0x7fffffff, RZ, 0xc0, !PT ;  /* 0x7fffffff09ff7812 */ /* 0x000fc8000782c0ff */
[----:B------:R-:W-:-:S13]  /*03c0*/  PLOP3.LUT P0, PT, P0, P1, PT, 0x2f, 0xf2 ;  /* 0x0000000000f2781c */ /* 0x000fda0000702577 */
[----:B------:R-:W-:Y:S05]  /*03d0*/  @P0 BRA `(.L_x_67) ;  /* 0x0000000400000947 */ /* 0x000fea0003800000 */
[----:B------:R-:W-:Y:S02]  /*03e0*/  ISETP.GE.AND P0, PT, R11, RZ, PT ;  /* 0x000000ff0b00720c */ /* 0x000fe40003f06270 */
[----:B------:R-:W-:-:S11]  /*03f0*/  ISETP.GE.AND P1, PT, R12, RZ, PT ;  /* 0x000000ff0c00720c */ /* 0x000fd60003f26270 */
[----:B------:R-:W-:Y:S02]  /*0400*/  @P0 IMAD.MOV.U32 R10, RZ, RZ, RZ ;  /* 0x000000ffff0a0224 */ /* 0x000fe400078e00ff */
[----:B------:R-:W-:Y:S01]  /*0410*/  @!P0 FFMA R8, R0, 1.84467440737095516160e+19, RZ ;  /* 0x5f80000000088823 */ /* 0x000fe200000000ff */
[----:B------:R-:W-:Y:S02]  /*0420*/  @!P0 IMAD.MOV.U32 R10, RZ, RZ, -0x40 ;  /* 0xffffffc0ff0a8424 */ /* 0x000fe400078e00ff */
[----:B------:R-:W-:Y:S02]  /*0430*/  @!P1 FFMA R9, R3, 1.84467440737095516160e+19, RZ ;  /* 0x5f80000003099823 */ /* 0x000fe400000000ff */
[----:B------:R-:W-:-:S07]  /*0440*/  @!P1 VIADD R10, R10, 0x40 ;  /* 0x000000400a0a9836 */ /* 0x000fce0000000000 */
.L_x_63:
[----:B------:R-:W-:Y:S01]  /*0450*/  LEA R0, R7, 0xc0800000, 0x17 ;  /* 0xc080000007007811 */ /* 0x000fe200078eb8ff */
[----:B------:R-:W-:Y:S01]  /*0460*/  VIADD R6, R6, 0xffffff81 ;  /* 0xffffff8106067836 */ /* 0x000fe20000000000 */
[----:B------:R-:W-:Y:S03]  /*0470*/  BSSY.RECONVERGENT B2, `(.L_x_68) ;  /* 0x0000035000027945 */ /* 0x000fe60003800200 */
[----:B------:R-:W-:Y:S01]  /*0480*/  IMAD.IADD R9, R9, 0x1, -R0 ;  /* 0x0000000109097824 */ /* 0x000fe200078e0a00 */
[C---:B------:R-:W-:Y:S01]  /*0490*/  IADD3 R7, PT, PT, R6.reuse, 0x7f, -R7 ;  /* 0x0000007f06077810 */ /* 0x040fe20007ffe807 */
[----:B------:R-:W-:Y:S02]  /*04a0*/  IMAD R0, R6, -0x800000, R8 ;  /* 0xff80000006007824 */ /* 0x000fe400078e0208 */
[----:B------:R-:W0:Y:S01]  /*04b0*/  MUFU.RCP R3, R9 ;  /* 0x0000000900037308 */ /* 0x000e220000001000 */
[----:B------:R-:W-:Y:S01]  /*04c0*/  FADD.FTZ R11, -R9, -RZ ;  /* 0x800000ff090b7221 */ /* 0x000fe20000010100 */
[----:B------:R-:W-:-:S03]  /*04d0*/  IMAD.IADD R7, R7, 0x1, R10 ;  /* 0x0000000107077824 */ /* 0x000fc600078e020a */
[----:B0-----:R-:W-:-:S04]  /*04e0*/  FFMA R12, R3, R11, 1 ;  /* 0x3f800000030c7423 */ /* 0x001fc8000000000b */
[----:B------:R-:W-:-:S04]  /*04f0*/  FFMA R12, R3, R12, R3 ;  /* 0x0000000c030c7223 */ /* 0x000fc80000000003 */
[----:B------:R-:W-:-:S04]  /*0500*/  FFMA R3, R0, R12, RZ ;  /* 0x0000000c00037223 */ /* 0x000fc800000000ff */
[----:B------:R-:W-:-:S04]  /*0510*/  FFMA R8, R11, R3, R0 ;  /* 0x000000030b087223 */ /* 0x000fc80000000000 */
[----:B------:R-:W-:-:S04]  /*0520*/  FFMA R13, R12, R8, R3 ;  /* 0x000000080c0d7223 */ /* 0x000fc80000000003 */
[----:B------:R-:W-:-:S04]  /*0530*/  FFMA R8, R11, R13, R0 ;  /* 0x0000000d0b087223 */ /* 0x000fc80000000000 */
[----:B------:R-:W-:-:S05]  /*0540*/  FFMA R0, R12, R8, R13 ;  /* 0x000000080c007223 */ /* 0x000fca000000000d */
[----:B------:R-:W-:-:S04]  /*0550*/  SHF.R.U32.HI R3, RZ, 0x17, R0 ;  /* 0x00000017ff037819 */ /* 0x000fc80000011600 */
[----:B------:R-:W-:-:S05]  /*0560*/  LOP3.LUT R3, R3, 0xff, RZ, 0xc0, !PT ;  /* 0x000000ff03037812 */ /* 0x000fca00078ec0ff */
[----:B------:R-:W-:-:S04]  /*0570*/  IMAD.IADD R9, R3, 0x1, R7 ;  /* 0x0000000103097824 */ /* 0x000fc800078e0207 */
[----:B------:R-:W-:-:S05]  /*0580*/  VIADD R3, R9, 0xffffffff ;  /* 0xffffffff09037836 */ /* 0x000fca0000000000 */
[----:B------:R-:W-:-:S13]  /*0590*/  ISETP.GE.U32.AND P0, PT, R3, 0xfe, PT ;  /* 0x000000fe0300780c */ /* 0x000fda0003f06070 */
[----:B------:R-:W-:Y:S05]  /*05a0*/  @!P0 BRA `(.L_x_69) ;  /* 0x0000000000808947 */ /* 0x000fea0003800000 */
[----:B------:R-:W-:-:S13]  /*05b0*/  ISETP.GT.AND P0, PT, R9, 0xfe, PT ;  /* 0x000000fe0900780c */ /* 0x000fda0003f04270 */
[----:B------:R-:W-:Y:S05]  /*05c0*/  @P0 BRA `(.L_x_70) ;  /* 0x00000000006c0947 */ /* 0x000fea0003800000 */
[----:B------:R-:W-:-:S13]  /*05d0*/  ISETP.GE.AND P0, PT, R9, 0x1, PT ;  /* 0x000000010900780c */ /* 0x000fda0003f06270 */
[----:B------:R-:W-:Y:S05]  /*05e0*/  @P0 BRA `(.L_x_71) ;  /* 0x0000000000740947 */ /* 0x000fea0003800000 */
[----:B------:R-:W-:Y:S02]  /*05f0*/  ISETP.GE.AND P0, PT, R9, -0x18, PT ;  /* 0xffffffe80900780c */ /* 0x000fe40003f06270 */
[----:B------:R-:W-:-:S11]  /*0600*/  LOP3.LUT R0, R0, 0x80000000, RZ, 0xc0, !PT ;  /* 0x8000000000007812 */ /* 0x000fd600078ec0ff */
[----:B------:R-:W-:Y:S05]  /*0610*/  @!P0 BRA `(.L_x_71) ;  /* 0x0000000000688947 */ /* 0x000fea0003800000 */
[CCC-:B------:R-:W-:Y:S01]  /*0620*/  FFMA.RZ R3, R12.reuse, R8.reuse, R13.reuse ;  /* 0x000000080c037223 */ /* 0x1c0fe2000000c00d */
[CCC-:B------:R-:W-:Y:S01]  /*0630*/  FFMA.RM R6, R12.reuse, R8.reuse, R13.reuse ;  /* 0x000000080c067223 */ /* 0x1c0fe2000000400d */
[C---:B------:R-:W-:Y:S02]  /*0640*/  ISETP.NE.AND P2, PT, R9.reuse, RZ, PT ;  /* 0x000000ff0900720c */ /* 0x040fe40003f45270 */
[----:B------:R-:W-:Y:S02]  /*0650*/  ISETP.NE.AND P1, PT, R9, RZ, PT ;  /* 0x000000ff0900720c */ /* 0x000fe40003f25270 */
[----:B------:R-:W-:Y:S01]  /*0660*/  LOP3.LUT R7, R3, 0x7fffff, RZ, 0xc0, !PT ;  /* 0x007fffff03077812 */ /* 0x000fe200078ec0ff */
[----:B------:R-:W-:Y:S01]  /*0670*/  FFMA.RP R3, R12, R8, R13 ;  /* 0x000000080c037223 */ /* 0x000fe2000000800d */
[----:B------:R-:W-:Y:S02]  /*0680*/  VIADD R8, R9, 0x20 ;  /* 0x0000002009087836 */ /* 0x000fe40000000000 */
[----:B------:R-:W-:Y:S01]  /*0690*/  LOP3.LUT R7, R7, 0x800000, RZ, 0xfc, !PT ;  /* 0x0080000007077812 */ /* 0x000fe200078efcff */
[----:B------:R-:W-:Y:S01]  /*06a0*/  IMAD.MOV R9, RZ, RZ, -R9 ;  /* 0x000000ffff097224 */ /* 0x000fe200078e0a09 */
[----:B------:R-:W-:-:S02]  /*06b0*/  FSETP.NEU.FTZ.AND P0, PT, R3, R6, PT ;  /* 0x000000060300720b */ /* 0x000fc40003f1d000 */
[----:B------:R-:W-:Y:S02]  /*06c0*/  SHF.L.U32 R8, R7, R8, RZ ;  /* 0x0000000807087219 */ /* 0x000fe400000006ff */
[----:B------:R-:W-:Y:S02]  /*06d0*/  SEL R6, R9, RZ, P2 ;  /* 0x000000ff09067207 */ /* 0x000fe40001000000 */
[----:B------:R-:W-:Y:S02]  /*06e0*/  ISETP.NE.AND P1, PT, R8, RZ, P1 ;  /* 0x000000ff0800720c */ /* 0x000fe40000f25270 */
[----:B------:R-:W-:Y:S02]  /*06f0*/  SHF.R.U32.HI R6, RZ, R6, R7 ;  /* 0x00000006ff067219 */ /* 0x000fe40000011607 */
[----:B------:R-:W-:Y:S02]  /*0700*/  PLOP3.LUT P0, PT, P0, P1, PT, 0xf8, 0x8f ;  /* 0x00000000008f781c */ /* 0x000fe40000703f70 */
[----:B------:R-:W-:-:S02]  /*0710*/  SHF.R.U32.HI R8, RZ, 0x1, R6 ;  /* 0x00000001ff087819 */ /* 0x000fc40000011606 */
[----:B------:R-:W-:-:S04]  /*0720*/  SEL R3, RZ, 0x1, !P0 ;  /* 0x00000001ff037807 */ /* 0x000fc80004000000 */
[----:B------:R-:W-:-:S04]  /*0730*/  LOP3.LUT R3, R3, 0x1, R8, 0xf8, !PT ;  /* 0x0000000103037812 */ /* 0x000fc800078ef808 */
[----:B------:R-:W-:-:S05]  /*0740*/  LOP3.LUT R3, R3, R6, RZ, 0xc0, !PT ;  /* 0x0000000603037212 */ /* 0x000fca00078ec0ff */
[----:B------:R-:W-:-:S05]  /*0750*/  IMAD.IADD R3, R8, 0x1, R3 ;  /* 0x0000000108037824 */ /* 0x000fca00078e0203 */
[----:B------:R-:W-:Y:S01]  /*0760*/  LOP3.LUT R0, R3, R0, RZ, 0xfc, !PT ;  /* 0x0000000003007212 */ /* 0x000fe200078efcff */
[----:B------:R-:W-:Y:S06]  /*0770*/  BRA `(.L_x_71) ;  /* 0x0000000000107947 */ /* 0x000fec0003800000 */
.L_x_70:
[----:B------:R-:W-:-:S04]  /*0780*/  LOP3.LUT R0, R0, 0x80000000, RZ, 0xc0, !PT ;  /* 0x8000000000007812 */ /* 0x000fc800078ec0ff */
[----:B------:R-:W-:Y:S01]  /*0790*/  LOP3.LUT R0, R0, 0x7f800000, RZ, 0xfc, !PT ;  /* 0x7f80000000007812 */ /* 0x000fe200078efcff */
[----:B------:R-:W-:Y:S06]  /*07a0*/  BRA `(.L_x_71) ;  /* 0x0000000000047947 */ /* 0x000fec0003800000 */
.L_x_69:
[----:B------:R-:W-:-:S07]  /*07b0*/  IMAD R0, R7, 0x800000, R0 ;  /* 0x0080000007007824 */ /* 0x000fce00078e0200 */
.L_x_71:
[----:B------:R-:W-:Y:S05]  /*07c0*/  BSYNC.RECONVERGENT B2 ;  /* 0x0000000000027941 */ /* 0x000fea0003800200 */
.L_x_68:
[----:B------:R-:W-:Y:S05]  /*07d0*/  BRA `(.L_x_72) ;  /* 0x0000000000207947 */ /* 0x000fea0003800000 */
.L_x_67:
[----:B------:R-:W-:-:S04]  /*07e0*/  LOP3.LUT R0, R9, 0x80000000, R8, 0x48, !PT ;  /* 0x8000000009007812 */ /* 0x000fc800078e4808 */
[----:B------:R-:W-:Y:S01]  /*07f0*/  LOP3.LUT R0, R0, 0x7f800000, RZ, 0xfc, !PT ;  /* 0x7f80000000007812 */ /* 0x000fe200078efcff */
[----:B------:R-:W-:Y:S06]  /*0800*/  BRA `(.L_x_72) ;  /* 0x0000000000147947 */ /* 0x000fec0003800000 */
.L_x_66:
[----:B------:R-:W-:Y:S01]  /*0810*/  LOP3.LUT R0, R9, 0x80000000, R8, 0x48, !PT ;  /* 0x8000000009007812 */ /* 0x000fe200078e4808 */
[----:B------:R-:W-:Y:S06]  /*0820*/  BRA `(.L_x_72) ;  /* 0x00000000000c7947 */ /* 0x000fec0003800000 */
.L_x_65:
[----:B------:R-:W0:Y:S01]  /*0830*/  MUFU.RSQ R0, -QNAN ;  /* 0xffc0000000007908 */ /* 0x000e220000001400 */
[----:B------:R-:W-:Y:S05]  /*0840*/  BRA `(.L_x_72) ;  /* 0x0000000000047947 */ /* 0x000fea0003800000 */
.L_x_64:
[----:B------:R-:W-:-:S07]  /*0850*/  FADD.FTZ R0, R0, R3 ;  /* 0x0000000300007221 */ /* 0x000fce0000010000 */
.L_x_72:
[----:B------:R-:W-:Y:S05]  /*0860*/  BSYNC.RECONVERGENT B1 ;  /* 0x0000000000017941 */ /* 0x000fea0003800200 */
.L_x_62:
[----:B------:R-:W-:-:S04]  /*0870*/  IMAD.MOV.U32 R3, RZ, RZ, 0x0 ;  /* 0x00000000ff037424 */ /* 0x000fc800078e00ff */
[----:B0-----:R-:W-:Y:S05]  /*0880*/  RET.REL.NODEC R2 `(vox_silu_inplace_f32) ;  /* 0xfffffff402dc7950 */ /* 0x001fea0003c3ffff */
.L_x_73:
        /* <DEDUP_REMOVED lines=15> */
.L_x_151:


//--------------------- .text.vox_mul_1p_inplace_f32 --------------------------
	.section	.text.vox_mul_1p_inplace_f32,"ax",@progbits
	.align	128
        .global         vox_mul_1p_inplace_f32
        .type           vox_mul_1p_inplace_f32,@function
        .size           vox_mul_1p_inplace_f32,(.L_x_164 - vox_mul_1p_inplace_f32)
        .other          vox_mul_1p_inplace_f32,@"STO_CUDA_ENTRY STV_DEFAULT"
vox_mul_1p_inplace_f32:
.text.vox_mul_1p_inplace_f32:
        /* <DEDUP_REMOVED lines=13> */
[----:B--2---:R-:W-:-:S05]  /*00d0*/  IMAD.WIDE R4, R7, 0x4, R4 ;  /* 0x0000000407047825 */ /* 0x004fca00078e0204 */
[----:B------:R-:W2:Y:S01]  /*00e0*/  LDG.E R7, desc[UR4][R4.64] ;  /* 0x0000000404077981 */ /* 0x000ea2000c1e1900 */
[----:B---3--:R-:W-:-:S04]  /*00f0*/  FADD R0, R2, 1 ;  /* 0x3f80000002007421 */ /* 0x008fc80000000000 */
[----:B--2---:R-:W-:-:S05]  /*0100*/  FMUL R7, R0, R7 ;  /* 0x0000000700077220 */ /* 0x004fca0000400000 */
[----:B------:R-:W-:Y:S01]  /*0110*/  STG.E desc[UR4][R4.64], R7 ;  /* 0x0000000704007986 */ /* 0x000fe2000c101904 */
[----:B------:R-:W-:Y:S05]  /*0120*/  EXIT ;  /* 0x000000000000794d */ /* 0x000fea0003800000 */
.L_x_74:
        /* <DEDUP_REMOVED lines=13> */
.L_x_164:


//--------------------- .text.vox_mul_inplace_f32 --------------------------
	.section	.text.vox_mul_inplace_f32,"ax",@progbits
	.align	128
        .global         vox_mul_inplace_f32
        .type           vox_mul_inplace_f32,@function
        .size           vox_mul_inplace_f32,(.L_x_165 - vox_mul_inplace_f32)
        .other          vox_mul_inplace_f32,@"STO_CUDA_ENTRY STV_DEFAULT"
vox_mul_inplace_f32:
.text.vox_mul_inplace_f32:
        /* <DEDUP_REMOVED lines=14> */
[----:B------:R-:W3:Y:S02]  /*00e0*/  LDG.E R7, desc[UR4][R4.64] ;  /* 0x0000000404077981 */ /* 0x000ee4000c1e1900 */
[----:B---3--:R-:W-:-:S05]  /*00f0*/  FMUL R7, R2, R7 ;  /* 0x0000000702077220 */ /* 0x008fca0000400000 */
[----:B------:R-:W-:Y:S01]  /*0100*/  STG.E desc[UR4][R4.64], R7 ;  /* 0x0000000704007986 */ /* 0x000fe2000c101904 */
[----:B------:R-:W-:Y:S05]  /*0110*/  EXIT ;  /* 0x000000000000794d */ /* 0x000fea0003800000 */
.L_x_75:
        /* <DEDUP_REMOVED lines=14> */
.L_x_165:


//--------------------- .text.vox_add_inplace_f32 --------------------------
	.section	.text.vox_add_inplace_f32,"ax",@progbits
	.align	128
        .global         vox_add_inplace_f32
        .type           vox_add_inplace_f32,@function
        .size           vox_add_inplace_f32,(.L_x_166 - vox_add_inplace_f32)
        .other          vox_add_inplace_f32,@"STO_CUDA_ENTRY STV_DEFAULT"
vox_add_inplace_f32:
.text.vox_add_inplace_f32:
        /* <DEDUP_REMOVED lines=15> */
[----:B---3--:R-:W-:-:S05]  /*00f0*/  FADD R7, R2, R7 ;  /* 0x0000000702077221 */ /* 0x008fca0000000000 */
[----:B------:R-:W-:Y:S01]  /*0100*/  STG.E desc[UR4][R4.64], R7 ;  /* 0x0000000704007986 */ /* 0x000fe2000c101904 */
[----:B------:R-:W-:Y:S05]  /*0110*/  EXIT ;  /* 0x000000000000794d */ /* 0x000fea0003800000 */
.L_x_76:
        /* <DEDUP_REMOVED lines=14> */
.L_x_166:


//--------------------- .text.vox_add_bias_f32    --------------------------
	.section	.text.vox_add_bias_f32,"ax",@progbits
	.align	128
        .global         vox_add_bias_f32
        .type           vox_add_bias_f32,@function
        .size           vox_add_bias_f32,(.L_x_167 - vox_add_bias_f32)
        .other          vox_add_bias_f32,@"STO_CUDA_ENTRY STV_DEFAULT"
vox_add_bias_f32:
.text.vox_add_bias_f32:
[----:B------:R-:W-:Y:S01]  /*0000*/  LDC R1, c[0x0][0x37c] ;  /* 0x0000df00ff017b82 */ /* 0x000fe20000000800 */
[----:B------:R-:W0:Y:S07]  /*0010*/  S2R R0, SR_TID.X ;  /* 0x0000000000007919 */ /* 0x000e2e0000002100 */
[----:B------:R-:W0:Y:S08]  /*0020*/  S2UR UR4, SR_CTAID.X ;  /* 0x00000000000479c3 */ /* 0x000e300000002500 */
[----:B------:R-:W0:Y:S08]  /*0030*/  LDC R9, c[0x0][0x360] ;  /* 0x0000d800ff097b82 */ /* 0x000e300000000800 */
[----:B------:R-:W1:Y:S01]  /*0040*/  LDC.64 R2, c[0x0][0x390] ;  /* 0x0000e400ff027b82 */ /* 0x000e620000000a00 */
[----:B0-----:R-:W-:-:S02]  /*0050*/  IMAD R9, R9, UR4, R0 ;  /* 0x0000000409097c24 */ /* 0x001fc4000f8e0200 */
[----:B-1----:R-:W-:-:S05]  /*0060*/  IMAD R2, R3, R2, RZ ;  /* 0x0000000203027224 */ /* 0x002fca00078e02ff */
[----:B------:R-:W-:-:S13]  /*0070*/  ISETP.GE.AND P0, PT, R9, R2, PT ;  /* 0x000000020900720c */ /* 0x000fda0003f06270 */
[----:B------:R-:W-:Y:S05]  /*0080*/  @P0 EXIT ;  /* 0x000000000000094d */ /* 0x000fea0003800000 */
[----:B------:R-:W-:Y:S01]  /*0090*/  IABS R11, R3 ;  /* 0x00000003000b7213 */ /* 0x000fe20000000000 */
[----:B------:R-:W0:Y:S01]  /*00a0*/  LDCU.64 UR4, c[0x0][0x358] ;  /* 0x00006b00ff0477ac */ /* 0x000e220008000a00 */
[----:B------:R-:W-:Y:S02]  /*00b0*/  ISETP.GE.AND P2, PT, R9, RZ, PT ;  /* 0x000000ff0900720c */ /* 0x000fe40003f46270 */
[----:B------:R-:W1:Y:S08]  /*00c0*/  I2F.RP R0, R11 ;  /* 0x0000000b00007306 */ /* 0x000e700000209400 */
[----:B-1----:R-:W1:Y:S02]  /*00d0*/  MUFU.RCP R0, R0 ;  /* 0x0000000000007308 */ /* 0x002e640000001000 */
[----:B-1----:R-:W-:-:S06]  /*00e0*/  IADD3 R4, PT, PT, R0, 0xffffffe, RZ ;  /* 0x0ffffffe00047810 */ /* 0x002fcc0007ffe0ff */
[----:B------:R1:W2:Y:S02]  /*00f0*/  F2I.FTZ.U32.TRUNC.NTZ R5, R4 ;  /* 0x0000000400057305 */ /* 0x0002a4000021f000 */
[----:B-1----:R-:W-:Y:S01]  /*0100*/  IMAD.MOV.U32 R4, RZ, RZ, RZ ;  /* 0x000000ffff047224 */ /* 0x002fe200078e00ff */
[----:B--2---:R-:W-:-:S05]  /*0110*/  IADD3 R2, PT, PT, RZ, -R5, RZ ;  /* 0x80000005ff027210 */ /* 0x004fca0007ffe0ff */
[----:B------:R-:W-:Y:S01]  /*0120*/  IMAD R7, R2, R11, RZ ;  /* 0x0000000b02077224 */ /* 0x000fe200078e02ff */
[----:B------:R-:W-:-:S03]  /*0130*/  IABS R2, R9 ;  /* 0x0000000900027213 */ /* 0x000fc60000000000 */
[----:B------:R-:W-:Y:S02]  /*0140*/  IMAD.HI.U32 R5, R5, R7, R4 ;  /* 0x0000000705057227 */ /* 0x000fe400078e0004 */
[----:B------:R-:W1:Y:S04]  /*0150*/  LDC.64 R6, c[0x0][0x388] ;  /* 0x0000e200ff067b82 */ /* 0x000e680000000a00 */
[----:B------:R-:W-:-:S05]  /*0160*/  IMAD.HI.U32 R5, R5, R2, RZ ;  /* 0x0000000205057227 */ /* 0x000fca00078e00ff */
[----:B------:R-:W-:-:S05]  /*0170*/  IADD3 R5, PT, PT, -R5, RZ, RZ ;  /* 0x000000ff05057210 */ /* 0x000fca0007ffe1ff */
[C---:B------:R-:W-:Y:S02]  /*0180*/  IMAD R0, R11.reuse, R5, R2 ;  /* 0x000000050b007224 */ /* 0x040fe400078e0202 */
[----:B------:R-:W2:Y:S03]  /*0190*/  LDC.64 R4, c[0x0][0x380] ;  /* 0x0000e000ff047b82 */ /* 0x000ea60000000a00 */
[----:B------:R-:W-:-:S13]  /*01a0*/  ISETP.GT.U32.AND P0, PT, R11, R0, PT ;  /* 0x000000000b00720c */ /* 0x000fda0003f04070 */
[----:B------:R-:W-:Y:S01]  /*01b0*/  @!P0 IMAD.IADD R0, R0, 0x1, -R11 ;  /* 0x0000000100008824 */ /* 0x000fe200078e0a0b */
[----:B------:R-:W-:-:S04]  /*01c0*/  ISETP.NE.AND P0, PT, R3, RZ, PT ;  /* 0x000000ff0300720c */ /* 0x000fc80003f05270 */
[----:B------:R-:W-:Y:S01]  /*01d0*/  ISETP.GT.U32.AND P1, PT, R11, R0, PT ;  /* 0x000000000b00720c */ /* 0x000fe20003f24070 */
[----:B--2---:R-:W-:-:S12]  /*01e0*/  IMAD.WIDE R4, R9, 0x4, R4 ;  /* 0x0000000409047825 */ /* 0x004fd800078e0204 */
[----:B------:R-:W-:-:S05]  /*01f0*/  @!P1 IADD3 R0, PT, PT, R0, -R11, RZ ;  /* 0x8000000b00009210 */ /* 0x000fca0007ffe0ff */
[----:B------:R-:W-:Y:S01]  /*0200*/  @!P2 IMAD.MOV R0, RZ, RZ, -R0 ;  /* 0x000000ffff00a224 */ /* 0x000fe200078e0a00 */
[----:B------:R-:W-:-:S05]  /*0210*/  @!P0 LOP3.LUT R0, RZ, R3, RZ, 0x33, !PT ;  /* 0x00000003ff008212 */ /* 0x000fca00078e33ff */
[----:B-1----:R-:W-:Y:S02]  /*0220*/  IMAD.WIDE R2, R0, 0x4, R6 ;  /* 0x0000000400027825 */ /* 0x002fe400078e0206 */
[----:B0-----:R-:W2:Y:S04]  /*0230*/  LDG.E R7, desc[UR4][R4.64] ;  /* 0x0000000404077981 */ /* 0x001ea8000c1e1900 */
[----:B------:R-:W2:Y:S02]  /*0240*/  LDG.E R2, desc[UR4][R2.64] ;  /* 0x0000000402027981 */ /* 0x000ea4000c1e1900 */
[----:B--2---:R-:W-:-:S05]  /*0250*/  FADD R7, R2, R7 ;  /* 0x0000000702077221 */ /* 0x004fca0000000000 */
[----:B------:R-:W-:Y:S01]  /*0260*/  STG.E desc[UR4][R4.64], R7 ;  /* 0x0000000704007986 */ /* 0x000fe2000c101904 */
[----:B------:R-:W-:Y:S05]  /*0270*/  EXIT ;  /* 0x000000000000794d */ /* 0x000fea0003800000 */
.L_x_77:
        /* <DEDUP_REMOVED lines=16> */
.L_x_167:


//--------------------- .text.vox_rms_norm_f32    --------------------------
	.section	.text.vox_rms_norm_f32,"ax",@progbits
	.align	128
        .global         vox_rms_norm_f32
        .type           vox_rms_norm_f32,@function
        .size           vox_rms_norm_f32,(.L_x_152 - vox_rms_norm_f32)
        .other          vox_rms_norm_f32,@"STO_CUDA_ENTRY STV_DEFAULT"
vox_rms_norm_f32:
.text.vox_rms_norm_f32:
[----:B------:R-:W-:Y:S08]  /*0000*/  LDC R1, c[0x0][0x37c] ;  /* 0x0000df00ff017b82 */ /* 0x000ff00000000800 */
[----:B------:R-:W0:Y:S08]  /*0010*/  S2UR UR4, SR_CTAID.X ;  /* 0x00000000000479c3 */ /* 0x000e300000002500 */
[----:B------:R-:W0:Y:S02]  /*0020*/  LDC R0, c[0x0][0x398] ;  /* 0x0000e600ff007b82 */ /* 0x000e240000000800 */
[----:B0-----:R-:W-:-:S13]  /*0030*/  ISETP.LE.AND P0, PT, R0, UR4, PT ;  /* 0x0000000400007c0c */ /* 0x001fda000bf03270 */
[----:B------:R-:W-:Y:S05]  /*0040*/  @P0 EXIT ;  /* 0x000000000000094d */ /* 0x000fea0003800000 */
[----:B------:R-:W0:Y:S01]  /*0050*/  S2R R7, SR_TID.X ;  /* 0x0000000000077919 */ /* 0x000e220000002100 */
[----:B------:R-:W1:Y:S01]  /*0060*/  LDCU UR7, c[0x0][0x39c] ;  /* 0x00007380ff0777ac */ /* 0x000e620008000800 */
[----:B------:R-:W-:Y:S01]  /*0070*/  BSSY.RECONVERGENT B0, `(.L_x_78) ;  /* 0x0000057000007945 */ /* 0x000fe20003800200 */
[----:B------:R-:W-:Y:S01]  /*0080*/  IMAD.MOV.U32 R3, RZ, RZ, RZ ;  /* 0x000000ffff037224 */ /* 0x000fe200078e00ff */
[----:B------:R-:W2:Y:S01]  /*0090*/  LDCU.64 UR16, c[0x0][0x388] ;  /* 0x00007100ff1077ac */ /* 0x000ea20008000a00 */
[----:B------:R-:W3:Y:S01]  /*00a0*/  LDCU.64 UR8, c[0x0][0x358] ;  /* 0x00006b00ff0877ac */ /* 0x000ee20008000a00 */
[----:B-1----:R-:W-:Y:S02]  /*00b0*/  USHF.R.S32.HI UR5, URZ, 0x1f, UR7 ;  /* 0x0000001fff057899 */ /* 0x002fe40008011407 */
[----:B------:R-:W-:Y:S02]  /*00c0*/  UIMAD.WIDE.U32 UR12, UR4, UR7, URZ ;  /* 0x00000007040c72a5 */ /* 0x000fe4000f8e00ff */
[----:B------:R-:W-:-:S02]  /*00d0*/  UIMAD UR5, UR5, UR4, URZ ;  /* 0x00000004050572a4 */ /* 0x000fc4000f8e02ff */
[----:B------:R-:W-:Y:S02]  /*00e0*/  USHF.L.U32 UR10, UR12, 0x2, URZ ;  /* 0x000000020c0a7899 */ /* 0x000fe400080006ff */
[----:B------:R-:W-:Y:S02]  /*00f0*/  UIADD3 UR6, UPT, UPT, UR13, UR5, URZ ;  /* 0x000000050d067290 */ /* 0x000fe4000fffe0ff */
[----:B--2---:R-:W-:Y:S02]  /*0100*/  UIADD3 UR14, UP0, UPT, UR10, UR16, URZ ;  /* 0x000000100a0e7290 */ /* 0x004fe4000ff1e0ff */
[----:B------:R-:W-:Y:S01]  /*0110*/  USHF.L.U64.HI UR11, UR12, 0x2, UR6 ;  /* 0x000000020c0b7899 */ /* 0x000fe20008010206 */
[----:B0-----:R-:W-:-:S03]  /*0120*/  ISETP.GE.AND P0, PT, R7, UR7, PT ;  /* 0x0000000707007c0c */ /* 0x001fc6000bf06270 */
[----:B------:R-:W-:Y:S01]  /*0130*/  UIADD3.X UR15, UPT, UPT, UR11, UR17, URZ, UP0, !UPT ;  /* 0x000000110b0f7290 */ /* 0x000fe200087fe4ff */
[----:B------:R-:W-:-:S05]  /*0140*/  IMAD.U32 R4, RZ, RZ, UR14 ;  /* 0x0000000eff047e24 */ /* 0x000fca000f8e00ff */
[----:B------:R-:W-:-:S04]  /*0150*/  IMAD.U32 R5, RZ, RZ, UR15 ;  /* 0x0000000fff057e24 */ /* 0x000fc8000f8e00ff */
[----:B---3--:R-:W-:Y:S05]  /*0160*/  @P0 BRA `(.L_x_79) ;  /* 0x00000004001c0947 */ /* 0x008fea0003800000 */
[----:B------:R-:W0:Y:S01]  /*0170*/  LDC R0, c[0x0][0x360] ;  /* 0x0000d800ff007b82 */ /* 0x000e220000000800 */
[----:B------:R-:W-:Y:S01]  /*0180*/  BSSY.RECONVERGENT B1, `(.L_x_80) ;  /* 0x0000032000017945 */ /* 0x000fe20003800200 */
[----:B------:R-:W-:Y:S01]  /*0190*/  IMAD.MOV.U32 R17, RZ, RZ, R7 ;  /* 0x000000ffff117224 */ /* 0x000fe200078e0007 */
        /* <DEDUP_REMOVED lines=8> */
[----:B0-----:R-:W-:-:S06]  /*0220*/  VIADD R2, R10, 0xffffffe ;  /* 0x0ffffffe0a027836 */ /* 0x001fcc0000000000 */
[----:B------:R0:W1:Y:S02]  /*0230*/  F2I.FTZ.U32.TRUNC.NTZ R3, R2 ;  /* 0x0000000200037305 */ /* 0x000064000021f000 */
[----:B0-----:R-:W-:Y:S01]  /*0240*/  IMAD.MOV.U32 R2, RZ, RZ, RZ ;  /* 0x000000ffff027224 */ /* 0x001fe200078e00ff */
[----:B-1----:R-:W-:-:S05]  /*0250*/  IADD3 R11, PT, PT, RZ, -R3, RZ ;  /* 0x80000003ff0b7210 */ /* 0x002fca0007ffe0ff */
[----:B------:R-:W-:-:S04]  /*0260*/  IMAD R11, R11, R0, RZ ;  /* 0x000000000b0b7224 */ /* 0x000fc800078e02ff */
[----:B------:R-:W-:-:S06]  /*0270*/  IMAD.HI.U32 R10, R3, R11, R2 ;  /* 0x0000000b030a7227 */ /* 0x000fcc00078e0002 */
[----:B------:R-:W-:-:S04]  /*0280*/  IMAD.HI.U32 R3, R10, R9, RZ ;  /* 0x000000090a037227 */ /* 0x000fc800078e00ff */
[----:B------:R-:W-:-:S04]  /*0290*/  IMAD.MOV R2, RZ, RZ, -R3 ;  /* 0x000000ffff027224 */ /* 0x000fc800078e0a03 */
[----:B------:R-:W-:-:S05]  /*02a0*/  IMAD R9, R0, R2, R9 ;  /* 0x0000000200097224 */ /* 0x000fca00078e0209 */
[----:B------:R-:W-:-:S13]  /*02b0*/  ISETP.GE.U32.AND P0, PT, R9, R0, PT ;  /* 0x000000000900720c */ /* 0x000fda0003f06070 */
[----:B------:R-:W-:Y:S01]  /*02c0*/  @P0 IMAD.IADD R9, R9, 0x1, -R0 ;  /* 0x0000000109090824 */ /* 0x000fe200078e0a00 */
[----:B------:R-:W-:-:S04]  /*02d0*/  @P0 IADD3 R3, PT, PT, R3, 0x1, RZ ;  /* 0x0000000103030810 */ /* 0x000fc80007ffe0ff */
[----:B------:R-:W-:-:S13]  /*02e0*/  ISETP.GE.U32.AND P1, PT, R9, R0, PT ;  /* 0x000000000900720c */ /* 0x000fda0003f26070 */
[----:B------:R-:W-:Y:S01]  /*02f0*/  @P1 VIADD R3, R3, 0x1 ;  /* 0x0000000103031836 */ /* 0x000fe20000000000 */
[----:B------:R-:W-:-:S05]  /*0300*/  @!P2 LOP3.LUT R3, RZ, R0, RZ, 0x33, !PT ;  /* 0x00000000ff03a212 */ /* 0x000fca00078e33ff */
[----:B------:R-:W-:-:S05]  /*0310*/  IMAD.IADD R2, R8, 0x1, R3 ;  /* 0x0000000108027824 */ /* 0x000fca00078e0203 */
[C---:B------:R-:W-:Y:S02]  /*0320*/  LOP3.LUT R3, R2.reuse, 0x3, RZ, 0xc0, !PT ;  /* 0x0000000302037812 */ /* 0x040fe400078ec0ff */
[----:B------:R-:W-:Y:S02]  /*0330*/  ISETP.GE.U32.AND P1, PT, R2, 0x3, PT ;  /* 0x000000030200780c */ /* 0x000fe40003f26070 */
[----:B------:R-:W-:Y:S01]  /*0340*/  ISETP.NE.AND P0, PT, R3, 0x3, PT ;  /* 0x000000030300780c */ /* 0x000fe20003f05270 */
[----:B------:R-:W-:-:S12]  /*0350*/  IMAD.MOV.U32 R3, RZ, RZ, RZ ;  /* 0x000000ffff037224 */ /* 0x000fd800078e00ff */
[----:B------:R-:W-:Y:S05]  /*0360*/  @!P0 BRA `(.L_x_81) ;  /* 0x00000000004c8947 */ /* 0x000fea0003800000 */
[----:B------:R-:W-:Y:S01]  /*0370*/  MOV R8, UR10 ;  /* 0x0000000a00087c02 */ /* 0x000fe20008000f00 */
[----:B------:R-:W-:Y:S02]  /*0380*/  IMAD.U32 R9, RZ, RZ, UR11 ;  /* 0x0000000bff097e24 */ /* 0x000fe4000f8e00ff */
[----:B------:R-:W-:Y:S02]  /*0390*/  VIADD R2, R2, 0x1 ;  /* 0x0000000102027836 */ /* 0x000fe40000000000 */
[----:B------:R-:W-:-:S03]  /*03a0*/  IMAD.WIDE.U32 R8, R7, 0x4, R8 ;  /* 0x0000000407087825 */ /* 0x000fc600078e0008 */
[----:B------:R-:W-:Y:S01]  /*03b0*/  LOP3.LUT R2, R2, 0x3, RZ, 0xc0, !PT ;  /* 0x0000000302027812 */ /* 0x000fe200078ec0ff */
[----:B------:R-:W-:Y:S01]  /*03c0*/  IMAD.MOV.U32 R3, RZ, RZ, RZ ;  /* 0x000000ffff037224 */ /* 0x000fe200078e00ff */
[----:B------:R-:W-:Y:S01]  /*03d0*/  IADD3 R8, P0, PT, R8, UR16, RZ ;  /* 0x0000001008087c10 */ /* 0x000fe2000ff1e0ff */
[----:B------:R-:W-:Y:S01]  /*03e0*/  IMAD.MOV.U32 R17, RZ, RZ, R7 ;  /* 0x000000ffff117224 */ /* 0x000fe200078e0007 */
[----:B------:R-:W-:Y:S02]  /*03f0*/  IADD3 R2, PT, PT, -R2, RZ, RZ ;  /* 0x000000ff02027210 */ /* 0x000fe40007ffe1ff */
[----:B------:R-:W-:-:S09]  /*0400*/  IADD3.X R9, PT, PT, R9, UR17, RZ, P0, !PT ;  /* 0x0000001109097c10 */ /* 0x000fd200087fe4ff */
.L_x_82:
[----:B------:R-:W-:Y:S02]  /*0410*/  IMAD.MOV.U32 R10, RZ, RZ, R8 ;  /* 0x000000ffff0a7224 */ /* 0x000fe400078e0008 */
[----:B------:R-:W-:-:S05]  /*0420*/  IMAD.MOV.U32 R11, RZ, RZ, R9 ;  /* 0x000000ffff0b7224 */ /* 0x000fca00078e0009 */
[----:B------:R-:W2:Y:S01]  /*0430*/  LDG.E R6, desc[UR8][R10.64] ;  /* 0x000000080a067981 */ /* 0x000ea2000c1e1900 */
[----:B------:R-:W-:Y:S02]  /*0440*/  VIADD R2, R2, 0x1 ;  /* 0x0000000102027836 */ /* 0x000fe40000000000 */
[----:B------:R-:W-:-:S03]  /*0450*/  IMAD.WIDE.U32 R8, R0, 0x4, R10 ;  /* 0x0000000400087825 */ /* 0x000fc600078e000a */
[----:B------:R-:W-:Y:S01]  /*0460*/  ISETP.NE.AND P0, PT, R2, RZ, PT ;  /* 0x000000ff0200720c */ /* 0x000fe20003f05270 */
[----:B------:R-:W-:Y:S02]  /*0470*/  IMAD.IADD R17, R0, 0x1, R17 ;  /* 0x0000000100117824 */ /* 0x000fe400078e0211 */
[----:B--2---:R-:W-:-:S10]  /*0480*/  FFMA R3, R6, R6, R3 ;  /* 0x0000000606037223 */ /* 0x004fd40000000003 */
[----:B------:R-:W-:Y:S05]  /*0490*/  @P0 BRA `(.L_x_82) ;  /* 0xfffffffc00dc0947 */ /* 0x000fea000383ffff */
.L_x_81:
[----:B------:R-:W-:Y:S05]  /*04a0*/  BSYNC.RECONVERGENT B1 ;  /* 0x0000000000017941 */ /* 0x000fea0003800200 */
.L_x_80:
[----:B------:R-:W-:Y:S05]  /*04b0*/  @!P1 BRA `(.L_x_79) ;  /* 0x0000000000489947 */ /* 0x000fea0003800000 */
.L_x_83:
[----:B------:R-:W-:Y:S01]  /*04c0*/  IADD3 R11, PT, PT, R0, R17, RZ ;  /* 0x00000011000b7210 */ /* 0x000fe20007ffe0ff */
[----:B------:R-:W-:-:S04]  /*04d0*/  IMAD.WIDE.U32 R8, R17, 0x4, R4 ;  /* 0x0000000411087825 */ /* 0x000fc800078e0004 */
[C---:B------:R-:W-:Y:S02]  /*04e0*/  IMAD.IADD R13, R11.reuse, 0x1, R0 ;  /* 0x000000010b0d7824 */ /* 0x040fe400078e0200 */
[----:B------:R-:W-:Y:S01]  /*04f0*/  IMAD.WIDE.U32 R10, R11, 0x4, R4 ;  /* 0x000000040b0a7825 */ /* 0x000fe200078e0004 */
[----:B------:R-:W2:Y:S03]  /*0500*/  LDG.E R8, desc[UR8][R8.64] ;  /* 0x0000000808087981 */ /* 0x000ea6000c1e1900 */
[C---:B------:R-:W-:Y:S02]  /*0510*/  IMAD.IADD R17, R13.reuse, 0x1, R0 ;  /* 0x000000010d117824 */ /* 0x040fe400078e0200 */
[--C-:B------:R-:W-:Y:S01]  /*0520*/  IMAD.WIDE.U32 R12, R13, 0x4, R4.reuse ;  /* 0x000000040d0c7825 */ /* 0x100fe200078e0004 */
[----:B------:R-:W3:Y:S03]  /*0530*/  LDG.E R10, desc[UR8][R10.64] ;  /* 0x000000080a0a7981 */ /* 0x000ee6000c1e1900 */
[----:B------:R-:W-:-:S02]  /*0540*/  IMAD.WIDE.U32 R14, R17, 0x4, R4 ;  /* 0x00000004110e7825 */ /* 0x000fc400078e0004 */
[----:B------:R-:W4:Y:S04]  /*0550*/  LDG.E R12, desc[UR8][R12.64] ;  /* 0x000000080c0c7981 */ /* 0x000f28000c1e1900 */
[----:B------:R-:W5:Y:S01]  /*0560*/  LDG.E R14, desc[UR8][R14.64] ;  /* 0x000000080e0e7981 */ /* 0x000f62000c1e1900 */
[----:B------:R-:W-:-:S05]  /*0570*/  IMAD.IADD R17, R17, 0x1, R0 ;  /* 0x0000000111117824 */ /* 0x000fca00078e0200 */
[----:B------:R-:W-:Y:S01]  /*0580*/  ISETP.GE.AND P0, PT, R17, UR7, PT ;  /* 0x0000000711007c0c */ /* 0x000fe2000bf06270 */
[----:B--2---:R-:W-:-:S04]  /*0590*/  FFMA R3, R8, R8, R3 ;  /* 0x0000000808037223 */ /* 0x004fc80000000003 */
[----:B---3--:R-:W-:-:S04]  /*05a0*/  FFMA R3, R10, R10, R3 ;  /* 0x0000000a0a037223 */ /* 0x008fc80000000003 */
[----:B----4-:R-:W-:-:S04]  /*05b0*/  FFMA R3, R12, R12, R3 ;  /* 0x0000000c0c037223 */ /* 0x010fc80000000003 */
[----:B-----5:R-:W-:Y:S01]  /*05c0*/  FFMA R3, R14, R14, R3 ;  /* 0x0000000e0e037223 */ /* 0x020fe20000000003 */
[----:B------:R-:W-:Y:S06]  /*05d0*/  @!P0 BRA `(.L_x_83) ;  /* 0xfffffffc00b88947 */ /* 0x000fec000383ffff */
.L_x_79:
[----:B------:R-:W-:Y:S05]  /*05e0*/  BSYNC.RECONVERGENT B0 ;  /* 0x0000000000007941 */ /* 0x000fea0003800200 */
.L_x_78:
[----:B------:R-:W0:Y:S01]  /*05f0*/  S2UR UR5, SR_CgaCtaId ;  /* 0x00000000000579c3 */ /* 0x000e220000008800 */
[----:B------:R-:W-:Y:S01]  /*0600*/  UMOV UR4, 0x400 ;  /* 0x0000040000047882 */ /* 0x000fe20000000000 */
[----:B------:R-:W1:Y:S06]  /*0610*/  LDCU UR16, c[0x0][0x39c] ;  /* 0x00007380ff1077ac */ /* 0x000e6c0008000800 */
[----:B------:R-:W2:Y:S08]  /*0620*/  LDC R2, c[0x0][0x360] ;  /* 0x0000d800ff027b82 */ /* 0x000eb00000000800 */
[----:B------:R-:W3:Y:S01]  /*0630*/  S2UR UR7, SR_CgaCtaId ;  /* 0x00000000000779c3 */ /* 0x000ee20000008800 */
[----:B0-----:R-:W-:-:S03]  /*0640*/  ULEA UR4, UR5, UR4, 0x18 ;  /* 0x0000000405047291 */ /* 0x001fc6000f8ec0ff */
[----:B------:R-:W-:-:S03]  /*0650*/  UMOV UR5, 0x400 ;  /* 0x0000040000057882 */ /* 0x000fc60000000000 */
[----:B------:R-:W-:Y:S02]  /*0660*/  LEA R8, R7, UR4, 0x2 ;  /* 0x0000000407087c11 */ /* 0x000fe4000f8e10ff */
[----:B--2---:R-:W-:-:S03]  /*0670*/  ISETP.GE.U32.AND P0, PT, R2, 0x2, PT ;  /* 0x000000020200780c */ /* 0x004fc60003f06070 */
[----:B------:R0:W-:Y:S01]  /*0680*/  STS [R8], R3 ;  /* 0x0000000308007388 */ /* 0x0001e20000000800 */
[----:B---3--:R-:W-:Y:S01]  /*0690*/  ULEA UR5, UR7, UR5, 0x18 ;  /* 0x0000000507057291 */ /* 0x008fe2000f8ec0ff */
[----:B------:R-:W-:Y:S08]  /*06a0*/  BAR.SYNC.DEFER_BLOCKING 0x0 ;  /* 0x0000000000007b1d */ /* 0x000ff00000010000 */
[----:B01----:R-:W-:Y:S05]  /*06b0*/  @!P0 BRA `(.L_x_84) ;  /* 0x0000000000308947 */ /* 0x003fea0003800000 */
[----:B------:R-:W-:-:S07]  /*06c0*/  IMAD.MOV.U32 R0, RZ, RZ, R2 ;  /* 0x000000ffff007224 */ /* 0x000fce00078e0002 */
.L_x_85:
[----:B------:R-:W-:-:S04]  /*06d0*/  SHF.R.U32.HI R9, RZ, 0x1, R0 ;  /* 0x00000001ff097819 */ /* 0x000fc80000011600 */
[----:B------:R-:W-:-:S13]  /*06e0*/  ISETP.GE.U32.AND P0, PT, R7, R9, PT ;  /* 0x000000090700720c */ /* 0x000fda0003f06070 */
[----:B------:R-:W-:Y:S01]  /*06f0*/  @!P0 LEA R3, R9, R8, 0x2 ;  /* 0x0000000809038211 */ /* 0x000fe200078e10ff */
[----:B------:R-:W-:Y:S05]  /*0700*/  @!P0 LDS R6, [R8] ;  /* 0x0000000008068984 */ /* 0x000fea0000000800 */
[----:B------:R-:W0:Y:S02]  /*0710*/  @!P0 LDS R3, [R3] ;  /* 0x0000000003038984 */ /* 0x000e240000000800 */
[----:B0-----:R-:W-:-:S05]  /*0720*/  @!P0 FADD R6, R3, R6 ;  /* 0x0000000603068221 */ /* 0x001fca0000000000 */
[----:B------:R0:W-:Y:S01]  /*0730*/  @!P0 STS [R8], R6 ;  /* 0x0000000608008388 */ /* 0x0001e20000000800 */
[----:B------:R-:W-:Y:S01]  /*0740*/  BAR.SYNC.DEFER_BLOCKING 0x0 ;  /* 0x0000000000007b1d */ /* 0x000fe20000010000 */
[----:B------:R-:W-:Y:S01]  /*0750*/  ISETP.GT.U32.AND P0, PT, R0, 0x3, PT ;  /* 0x000000030000780c */ /* 0x000fe20003f04070 */
[----:B------:R-:W-:-:S12]  /*0760*/  IMAD.MOV.U32 R0, RZ, RZ, R9 ;  /* 0x000000ffff007224 */ /* 0x000fd800078e0009 */
[----:B0-----:R-:W-:Y:S05]  /*0770*/  @P0 BRA `(.L_x_85) ;  /* 0xfffffffc00d40947 */ /* 0x001fea000383ffff */
.L_x_84:
[----:B------:R-:W0:Y:S01]  /*0780*/  LDS R0, [UR5] ;  /* 0x00000005ff007984 */ /* 0x000e220008000800 */
[----:B------:R-:W-:Y:S02]  /*0790*/  I2FP.F32.S32 R3, UR16 ;  /* 0x0000001000037c45 */ /* 0x000fe40008201400 */
[----:B------:R-:W-:Y:S02]  /*07a0*/  ISETP.GE.AND P2, PT, R7, UR16, PT ;  /* 0x0000001007007c0c */ /* 0x000fe4000bf46270 */
[----:B------:R-:W1:Y:S02]  /*07b0*/  MUFU.RCP R6, R3 ;  /* 0x0000000300067308 */ /* 0x000e640000001000 */
[----:B-1----:R-:W-:-:S04]  /*07c0*/  FFMA R9, -R3, R6, 1 ;  /* 0x3f80000003097423 */ /* 0x002fc80000000106 */
[----:B------:R-:W-:Y:S02]  /*07d0*/  FFMA R9, R6, R9, R6 ;  /* 0x0000000906097223 */ /* 0x000fe40000000006 */
[----:B0-----:R-:W0:Y:S02]  /*07e0*/  FCHK P0, R0, R3 ;  /* 0x0000000300007302 */ /* 0x001e240000000000 */
[----:B------:R-:W-:-:S04]  /*07f0*/  FFMA R6, R0, R9, RZ ;  /* 0x0000000900067223 */ /* 0x000fc800000000ff */
[----:B------:R-:W-:-:S04]  /*0800*/  FFMA R8, -R3, R6, R0 ;  /* 0x0000000603087223 */ /* 0x000fc80000000100 */
[----:B------:R-:W-:Y:S01]  /*0810*/  FFMA R6, R9, R8, R6 ;  /* 0x0000000809067223 */ /* 0x000fe20000000006 */
[----:B0-----:R-:W-:Y:S06]  /*0820*/  @!P0 BRA `(.L_x_86) ;  /* 0x00000000000c8947 */ /* 0x001fec0003800000 */
[----:B------:R-:W-:-:S07]  /*0830*/  MOV R6, 0x850 ;  /* 0x0000085000067802 */ /* 0x000fce0000000f00 */
[----:B------:R-:W-:Y:S05]  /*0840*/  CALL.REL.NOINC `($__internal_2_$__cuda_sm3x_div_rn_noftz_f32_slowpath) ;  /* 0x0000000400d47944 */ /* 0x000fea0003c00000 */
[----:B------:R-:W-:-:S07]  /*0850*/  IMAD.MOV.U32 R6, RZ, RZ, R0 ;  /* 0x000000ffff067224 */ /* 0x000fce00078e0000 */
.L_x_86:
[----:B------:R-:W0:Y:S02]  /*0860*/  LDCU UR4, c[0x0][0x3a0] ;  /* 0x00007400ff0477ac */ /* 0x000e240008000800 */
[----:B0-----:R-:W-:Y:S01]  /*0870*/  FADD R6, R6, UR4 ;  /* 0x0000000406067e21 */ /* 0x001fe20008000000 */
[----:B------:R-:W-:Y:S06]  /*0880*/  @P2 EXIT ;  /* 0x000000000000294d */ /* 0x000fec0003800000 */
[----:B------:R-:W0:Y:S01]  /*0890*/  I2F.U32.RP R11, R2 ;  /* 0x00000002000b7306 */ /* 0x000e220000209000 */
[----:B------:R-:W1:Y:S01]  /*08a0*/  LDCU UR7, c[0x0][0x39c] ;  /* 0x00007380ff0777ac */ /* 0x000e620008000800 */
[----:B------:R-:W-:Y:S01]  /*08b0*/  IADD3 R0, PT, PT, R7, R2, RZ ;  /* 0x0000000207007210 */ /* 0x000fe20007ffe0ff */
[----:B------:R-:W-:Y:S01]  /*08c0*/  BSSY.RECONVERGENT B0, `(.L_x_87) ;  /* 0x0000039000007945 */ /* 0x000fe20003800200 */
[----:B------:R-:W-:Y:S01]  /*08d0*/  ISETP.NE.U32.AND P3, PT, R2, RZ, PT ;  /* 0x000000ff0200720c */ /* 0x000fe20003f65070 */
[----:B------:R-:W2:Y:S01]  /*08e0*/  LDCU.64 UR16, c[0x0][0x380] ;  /* 0x00007000ff1077ac */ /* 0x000ea20008000a00 */
[----:B------:R-:W3:Y:S02]  /*08f0*/  LDCU.64 UR4, c[0x0][0x390] ;  /* 0x00007200ff0477ac */ /* 0x000ee40008000a00 */
[----:B0-----:R-:W0:Y:S01]  /*0900*/  MUFU.RCP R11, R11 ;  /* 0x0000000b000b7308 */ /* 0x001e220000001000 */
[C---:B-1----:R-:W-:Y:S02]  /*0910*/  ISETP.GE.AND P0, PT, R0.reuse, UR7, PT ;  /* 0x0000000700007c0c */ /* 0x042fe4000bf06270 */
[----:B------:R-:W-:-:S02]  /*0920*/  VIMNMX R3, PT, PT, R0, UR7, !PT ;  /* 0x0000000700037c48 */ /* 0x000fc4000ffe0100 */
[----:B------:R-:W-:Y:S02]  /*0930*/  SEL R10, RZ, 0x1, P0 ;  /* 0x00000001ff0a7807 */ /* 0x000fe40000000000 */
[----:B------:R-:W-:Y:S02]  /*0940*/  FSETP.GEU.AND P0, PT, |R6|, 1.175494350822287508e-38, PT ;  /* 0x008000000600780b */ /* 0x000fe40003f0e200 */
[----:B------:R-:W-:Y:S01]  /*0950*/  IADD3 R3, PT, PT, R3, -R0, -R10 ;  /* 0x8000000003037210 */ /* 0x000fe20007ffe80a */
[----:B0-----:R-:W-:-:S04]  /*0960*/  VIADD R8, R11, 0xffffffe ;  /* 0x0ffffffe0b087836 */ /* 0x001fc80000000000 */
[----:B------:R0:W1:Y:S06]  /*0970*/  F2I.FTZ.U32.TRUNC.NTZ R9, R8 ;  /* 0x0000000800097305 */ /* 0x00006c000021f000 */
[----:B------:R-:W-:Y:S01]  /*0980*/  @!P0 FMUL R6, R6, 16777216 ;  /* 0x4b80000006068820 */ /* 0x000fe20000400000 */
[----:B0-----:R-:W-:Y:S02]  /*0990*/  IMAD.MOV.U32 R8, RZ, RZ, RZ ;  /* 0x000000ffff087224 */ /* 0x001fe400078e00ff */
[----:B-1----:R-:W-:-:S04]  /*09a0*/  IMAD.MOV R13, RZ, RZ, -R9 ;  /* 0x000000ffff0d7224 */ /* 0x002fc800078e0a09 */
[----:B------:R-:W-:-:S04]  /*09b0*/  IMAD R13, R13, R2, RZ ;  /* 0x000000020d0d7224 */ /* 0x000fc800078e02ff */
[----:B------:R-:W-:Y:S02]  /*09c0*/  IMAD.HI.U32 R12, R9, R13, R8 ;  /* 0x0000000d090c7227 */ /* 0x000fe400078e0008 */
[----:B------:R-:W0:Y:S04]  /*09d0*/  LDC.64 R8, c[0x0][0x390] ;  /* 0x0000e400ff087b82 */ /* 0x000e280000000a00 */
[----:B------:R-:W-:-:S04]  /*09e0*/  IMAD.HI.U32 R11, R12, R3, RZ ;  /* 0x000000030c0b7227 */ /* 0x000fc800078e00ff */
[----:B------:R-:W-:-:S04]  /*09f0*/  IMAD.MOV R0, RZ, RZ, -R11 ;  /* 0x000000ffff007224 */ /* 0x000fc800078e0a0b */
[----:B------:R-:W-:Y:S02]  /*0a00*/  IMAD R3, R2, R0, R3 ;  /* 0x0000000002037224 */ /* 0x000fe400078e0203 */
[----:B------:R-:W1:Y:S03]  /*0a10*/  MUFU.RSQ R0, R6 ;  /* 0x0000000600007308 */ /* 0x000e660000001400 */
[----:B------:R-:W-:-:S13]  /*0a20*/  ISETP.GE.U32.AND P1, PT, R3, R2, PT ;  /* 0x000000020300720c */ /* 0x000fda0003f26070 */
[----:B------:R-:W-:Y:S02]  /*0a30*/  @P1 IMAD.IADD R3, R3, 0x1, -R2 ;  /* 0x0000000103031824 */ /* 0x000fe400078e0a02 */
[----:B-1----:R-:W-:Y:S01]  /*0a40*/  @!P0 FMUL R0, R0, 4096 ;  /* 0x4580000000008820 */ /* 0x002fe20000400000 */
[----:B------:R-:W-:Y:S02]  /*0a50*/  @P1 VIADD R11, R11, 0x1 ;  /* 0x000000010b0b1836 */ /* 0x000fe40000000000 */
[----:B------:R-:W-:-:S13]  /*0a60*/  ISETP.GE.U32.AND P2, PT, R3, R2, PT ;  /* 0x000000020300720c */ /* 0x000fda0003f46070 */
[----:B------:R-:W-:Y:S02]  /*0a70*/  @P2 IADD3 R11, PT, PT, R11, 0x1, RZ ;  /* 0x000000010b0b2810 */ /* 0x000fe40007ffe0ff */
[----:B------:R-:W-:-:S05]  /*0a80*/  @!P3 LOP3.LUT R11, RZ, R2, RZ, 0x33, !PT ;  /* 0x00000002ff0bb212 */ /* 0x000fca00078e33ff */
[----:B------:R-:W-:-:S05]  /*0a90*/  IMAD.IADD R10, R10, 0x1, R11 ;  /* 0x000000010a0a7824 */ /* 0x000fca00078e020b */
[C---:B------:R-:W-:Y:S02]  /*0aa0*/  LOP3.LUT R3, R10.reuse, 0x3, RZ, 0xc0, !PT ;  /* 0x000000030a037812 */ /* 0x040fe400078ec0ff */
[----:B------:R-:W-:Y:S02]  /*0ab0*/  ISETP.GE.U32.AND P1, PT, R10, 0x3, PT ;  /* 0x000000030a00780c */ /* 0x000fe40003f26070 */
[----:B------:R-:W-:-:S13]  /*0ac0*/  ISETP.NE.AND P2, PT, R3, 0x3, PT ;  /* 0x000000030300780c */ /* 0x000fda0003f45270 */
[----:B0-23--:R-:W-:Y:S05]  /*0ad0*/  @!P2 BRA `(.L_x_88) ;  /* 0x00000000005ca947 */ /* 0x00dfea0003800000 */
[----:B------:R-:W0:Y:S01]  /*0ae0*/  LDC.64 R22, c[0x0][0x380] ;  /* 0x0000e000ff167b82 */ /* 0x000e220000000a00 */
[----:B------:R-:W-:Y:S02]  /*0af0*/  VIADD R3, R10, 0x1 ;  /* 0x000000010a037836 */ /* 0x000fe40000000000 */
[----:B------:R-:W-:-:S03]  /*0b00*/  IMAD.WIDE.U32 R10, R7, 0x4, RZ ;  /* 0x00000004070a7825 */ /* 0x000fc600078e00ff */
[----:B------:R-:W-:-:S05]  /*0b10*/  LOP3.LUT R3, R3, 0x3, RZ, 0xc0, !PT ;  /* 0x0000000303037812 */ /* 0x000fca00078ec0ff */
[----:B------:R-:W-:Y:S02]  /*0b20*/  IMAD R7, R3, R2, R7 ;  /* 0x0000000203077224 */ /* 0x000fe400078e0207 */
[----:B------:R-:W-:Y:S01]  /*0b30*/  IMAD.MOV R3, RZ, RZ, -R3 ;  /* 0x000000ffff037224 */ /* 0x000fe200078e0a03 */
[----:B0-----:R-:W-:-:S04]  /*0b40*/  IADD3 R21, P0, PT, R22, UR10, RZ ;  /* 0x0000000a16157c10 */ /* 0x001fc8000ff1e0ff */
[----:B------:R-:W-:-:S09]  /*0b50*/  IADD3.X R23, PT, PT, R23, UR11, RZ, P0, !PT ;  /* 0x0000000b17177c10 */ /* 0x000fd200087fe4ff */
.L_x_89:
[C---:B------:R-:W-:Y:S02]  /*0b60*/  IADD3 R12, P0, PT, R10.reuse, UR14, RZ ;  /* 0x0000000e0a0c7c10 */ /* 0x040fe4000ff1e0ff */
[----:B------:R-:W-:Y:S02]  /*0b70*/  IADD3 R14, P2, PT, R10, UR4, RZ ;  /* 0x000000040a0e7c10 */ /* 0x000fe4000ff5e0ff */
[C---:B------:R-:W-:Y:S02]  /*0b80*/  IADD3.X R13, PT, PT, R11.reuse, UR15, RZ, P0, !PT ;  /* 0x0000000f0b0d7c10 */ /* 0x040fe400087fe4ff */
[----:B------:R-:W-:-:S04]  /*0b90*/  IADD3.X R15, PT, PT, R11, UR5, RZ, P2, !PT ;  /* 0x000000050b0f7c10 */ /* 0x000fc800097fe4ff */
[----:B------:R-:W2:Y:S04]  /*0ba0*/  LDG.E R13, desc[UR8][R12.64] ;  /* 0x000000080c0d7981 */ /* 0x000ea8000c1e1900 */
[----:B------:R-:W3:Y:S01]  /*0bb0*/  LDG.E R15, desc[UR8][R14.64] ;  /* 0x000000080e0f7981 */ /* 0x000ee2000c1e1900 */
[----:B0-----:R-:W-:Y:S02]  /*0bc0*/  IADD3 R16, P0, PT, R10, R21, RZ ;  /* 0x000000150a107210 */ /* 0x001fe40007f1e0ff */
[----:B------:R-:W-:-:S03]  /*0bd0*/  IADD3 R3, PT, PT, R3, 0x1, RZ ;  /* 0x0000000103037810 */ /* 0x000fc60007ffe0ff */
[----:B------:R-:W-:Y:S01]  /*0be0*/  IMAD.X R17, R11, 0x1, R23, P0 ;  /* 0x000000010b117824 */ /* 0x000fe200000e0617 */
[----:B------:R-:W-:Y:S01]  /*0bf0*/  ISETP.NE.AND P0, PT, R3, RZ, PT ;  /* 0x000000ff0300720c */ /* 0x000fe20003f05270 */
[----:B------:R-:W-:-:S04]  /*0c00*/  IMAD.WIDE.U32 R10, R2, 0x4, R10 ;  /* 0x00000004020a7825 */ /* 0x000fc800078e000a */
[----:B--2---:R-:W-:-:S04]  /*0c10*/  FMUL R6, R0, R13 ;  /* 0x0000000d00067220 */ /* 0x004fc80000400000 */
[----:B---3--:R-:W-:-:S05]  /*0c20*/  FMUL R19, R6, R15 ;  /* 0x0000000f06137220 */ /* 0x008fca0000400000 */
[----:B------:R0:W-:Y:S01]  /*0c30*/  STG.E desc[UR8][R16.64], R19 ;  /* 0x0000001310007986 */ /* 0x0001e2000c101908 */
[----:B------:R-:W-:Y:S05]  /*0c40*/  @P0 BRA `(.L_x_89) ;  /* 0xfffffffc00c40947 */ /* 0x000fea000383ffff */
.L_x_88:
[----:B------:R-:W-:Y:S05]  /*0c50*/  BSYNC.RECONVERGENT B0 ;  /* 0x0000000000007941 */ /* 0x000fea0003800200 */
.L_x_87:
[----:B------:R-:W-:Y:S05]  /*0c60*/  @!P1 EXIT ;  /* 0x000000000000994d */ /* 0x000fea0003800000 */
.L_x_90:
[----:B-1----:R-:W-:-:S04]  /*0c70*/  IMAD.WIDE.U32 R10, R7, 0x4, R4 ;  /* 0x00000004070a7825 */ /* 0x002fc800078e0004 */
[C---:B------:R-:W-:Y:S02]  /*0c80*/  IMAD.WIDE.U32 R12, R7.reuse, 0x4, R8 ;  /* 0x00000004070c7825 */ /* 0x040fe400078e0008 */
[----:B------:R-:W2:Y:S04]  /*0c90*/  LDG.E R11, desc[UR8][R10.64] ;  /* 0x000000080a0b7981 */ /* 0x000ea8000c1e1900 */
[----:B------:R-:W3:Y:S01]  /*0ca0*/  LDG.E R12, desc[UR8][R12.64] ;  /* 0x000000080c0c7981 */ /* 0x000ee2000c1e1900 */
[----:B------:R-:W-:Y:S01]  /*0cb0*/  IADD3 R6, P0, PT, R7, UR12, RZ ;  /* 0x0000000c07067c10 */ /* 0x000fe2000ff1e0ff */
[----:B0-----:R-:W-:-:S04]  /*0cc0*/  IMAD.IADD R19, R2, 0x1, R7 ;  /* 0x0000000102137824 */ /* 0x001fc800078e0207 */
[----:B------:R-:W-:Y:S01]  /*0cd0*/  IMAD.X R7, RZ, RZ, UR6, P0 ;  /* 0x00000006ff077e24 */ /* 0x000fe200080e06ff */
[----:B------:R-:W-:Y:S01]  /*0ce0*/  LEA R16, P0, R6, UR16, 0x2 ;  /* 0x0000001006107c11 */ /* 0x000fe2000f8010ff */
[----:B------:R-:W-:-:S03]  /*0cf0*/  IMAD.WIDE.U32 R14, R19, 0x4, R8 ;  /* 0x00000004130e7825 */ /* 0x000fc600078e0008 */
[----:B------:R-:W-:Y:S01]  /*0d00*/  LEA.HI.X R17, R6, UR17, R7, 0x2, P0 ;  /* 0x0000001106117c11 */ /* 0x000fe200080f1407 */
[----:B------:R-:W-:-:S04]  /*0d10*/  IMAD.WIDE.U32 R6, R19, 0x4, R4 ;  /* 0x0000000413067825 */ /* 0x000fc800078e0004 */
[----:B--2---:R-:W-:-:S04]  /*0d20*/  FMUL R3, R0, R11 ;  /* 0x0000000b00037220 */ /* 0x004fc80000400000 */
[----:B---3--:R-:W-:-:S05]  /*0d30*/  FMUL R3, R3, R12 ;  /* 0x0000000c03037220 */ /* 0x008fca0000400000 */
[----:B------:R0:W-:Y:S04]  /*0d40*/  STG.E desc[UR8][R16.64], R3 ;  /* 0x0000000310007986 */ /* 0x0001e8000c101908 */
[----:B------:R-:W2:Y:S04]  /*0d50*/  LDG.E R7, desc[UR8][R6.64] ;  /* 0x0000000806077981 */ /* 0x000ea8000c1e1900 */
[----:B------:R-:W3:Y:S01]  /*0d60*/  LDG.E R15, desc[UR8][R14.64] ;  /* 0x000000080e0f7981 */ /* 0x000ee2000c1e1900 */
[C---:B------:R-:W-:Y:S01]  /*0d70*/  IADD3 R11, P0, PT, R19.reuse, UR12, RZ ;  /* 0x0000000c130b7c10 */ /* 0x040fe2000ff1e0ff */
[----:B------:R-:W-:-:S04]  /*0d80*/  IMAD.IADD R21, R19, 0x1, R2 ;  /* 0x0000000113157824 */ /* 0x000fc800078e0202 */
[----:B------:R-:W-:Y:S01]  /*0d90*/  IMAD.X R12, RZ, RZ, UR6, P0 ;  /* 0x00000006ff0c7e24 */ /* 0x000fe200080e06ff */
[----:B------:R-:W-:-:S04]  /*0da0*/  LEA R18, P0, R11, UR16, 0x2 ;  /* 0x000000100b127c11 */ /* 0x000fc8000f8010ff */
[----:B------:R-:W-:Y:S01]  /*0db0*/  LEA.HI.X R19, R11, UR17, R12, 0x2, P0 ;  /* 0x000000110b137c11 */ /* 0x000fe200080f140c */
[----:B------:R-:W-:-:S04]  /*0dc0*/  IMAD.WIDE.U32 R12, R21, 0x4, R8 ;  /* 0x00000004150c7825 */ /* 0x000fc800078e0008 */
[----:B--2---:R-:W-:-:S04]  /*0dd0*/  FMUL R10, R0, R7 ;  /* 0x00000007000a7220 */ /* 0x004fc80000400000 */
[----:B---3--:R-:W-:Y:S01]  /*0de0*/  FMUL R23, R10, R15 ;  /* 0x0000000f0a177220 */ /* 0x008fe20000400000 */
[----:B------:R-:W-:-:S04]  /*0df0*/  IMAD.WIDE.U32 R10, R21, 0x4, R4 ;  /* 0x00000004150a7825 */ /* 0x000fc800078e0004 */
[----:B------:R1:W-:Y:S04]  /*0e00*/  STG.E desc[UR8][R18.64], R23 ;  /* 0x0000001712007986 */ /* 0x0003e8000c101908 */
[----:B------:R-:W2:Y:S04]  /*0e10*/  LDG.E R11, desc[UR8][R10.64] ;  /* 0x000000080a0b7981 */ /* 0x000ea8000c1e1900 */
[----:B------:R-:W3:Y:S01]  /*0e20*/  LDG.E R12, desc[UR8][R12.64] ;  /* 0x000000080c0c7981 */ /* 0x000ee2000c1e1900 */
[C---:B------:R-:W-:Y:S02]  /*0e30*/  IADD3 R6, P0, PT, R21.reuse, UR12, RZ ;  /* 0x0000000c15067c10 */ /* 0x040fe4000ff1e0ff */
[----:B------:R-:W-:-:S03]  /*0e40*/  IADD3 R7, PT, PT, R21, R2, RZ ;  /* 0x0000000215077210 */ /* 0x000fc60007ffe0ff */
[----:B------:R-:W-:Y:S01]  /*0e50*/  IMAD.X R15, RZ, RZ, UR6, P0 ;  /* 0x00000006ff0f7e24 */ /* 0x000fe200080e06ff */
[----:B------:R-:W-:Y:S01]  /*0e60*/  LEA R20, P0, R6, UR16, 0x2 ;  /* 0x0000001006147c11 */ /* 0x000fe2000f8010ff */
[----:B0-----:R-:W-:-:S03]  /*0e70*/  IMAD.WIDE.U32 R16, R7, 0x4, R8 ;  /* 0x0000000407107825 */ /* 0x001fc600078e0008 */
        /* <DEDUP_REMOVED lines=11> */
[----:B------:R-:W-:Y:S02]  /*0f30*/  LEA.HI.X R11, R11, UR17, R12, 0x2, P0 ;  /* 0x000000110b0b7c11 */ /* 0x000fe400080f140c */
[----:B------:R-:W-:Y:S01]  /*0f40*/  ISETP.GE.AND P0, PT, R7, UR7, PT ;  /* 0x0000000707007c0c */ /* 0x000fe2000bf06270 */
[----:B--2---:R-:W-:-:S04]  /*0f50*/  FMUL R6, R0, R15 ;  /* 0x0000000f00067220 */ /* 0x004fc80000400000 */
[----:B---3--:R-:W-:-:S05]  /*0f60*/  FMUL R13, R6, R17 ;  /* 0x00000011060d7220 */ /* 0x008fca0000400000 */
[----:B------:R1:W-:Y:S03]  /*0f70*/  STG.E desc[UR8][R10.64], R13 ;  /* 0x0000000d0a007986 */ /* 0x0003e6000c101908 */
[----:B------:R-:W-:Y:S05]  /*0f80*/  @!P0 BRA `(.L_x_90) ;  /* 0xfffffffc00388947 */ /* 0x000fea000383ffff */
[----:B------:R-:W-:Y:S05]  /*0f90*/  EXIT ;  /* 0x000000000000794d */ /* 0x000fea0003800000 */
        .weak           $__internal_2_$__cuda_sm3x_div_rn_noftz_f32_slowpath
        .type           $__internal_2_$__cuda_sm3x_div_rn_noftz_f32_slowpath,@function
        .size           $__internal_2_$__cuda_sm3x_div_rn_noftz_f32_slowpath,(.L_x_152 - $__internal_2_$__cuda_sm3x_div_rn_noftz_f32_slowpath)
$__internal_2_$__cuda_sm3x_div_rn_noftz_f32_slowpath:
[--C-:B------:R-:W-:Y:S01]  /*0fa0*/  SHF.R.U32.HI R9, RZ, 0x17, R3.reuse ;  /* 0x00000017ff097819 */ /* 0x100fe20000011603 */
[--C-:B------:R-:W-:Y:S01]  /*0fb0*/  IMAD.MOV.U32 R11, RZ, RZ, R0.reuse ;  /* 0x000000ffff0b7224 */ /* 0x100fe200078e0000 */
[----:B------:R-:W-:Y:S01]  /*0fc0*/  SHF.R.U32.HI R8, RZ, 0x17, R0 ;  /* 0x00000017ff087819 */ /* 0x000fe20000011600 */
[----:B------:R-:W-:Y:S01]  /*0fd0*/  IMAD.MOV.U32 R12, RZ, RZ, R3 ;  /* 0x000000ffff0c7224 */ /* 0x000fe200078e0003 */
[----:B------:R-:W-:Y:S02]  /*0fe0*/  LOP3.LUT R9, R9, 0xff, RZ, 0xc0, !PT ;  /* 0x000000ff09097812 */ /* 0x000fe400078ec0ff */
[----:B------:R-:W-:Y:S02]  /*0ff0*/  LOP3.LUT R10, R8, 0xff, RZ, 0xc0, !PT ;  /* 0x000000ff080a7812 */ /* 0x000fe400078ec0ff */
[----:B------:R-:W-:-:S03]  /*1000*/  IADD3 R14, PT, PT, R9, -0x1, RZ ;  /* 0xffffffff090e7810 */ /* 0x000fc60007ffe0ff */
[----:B------:R-:W-:Y:S01]  /*1010*/  VIADD R13, R10, 0xffffffff ;  /* 0xffffffff0a0d7836 */ /* 0x000fe20000000000 */
[----:B------:R-:W-:-:S04]  /*1020*/  ISETP.GT.U32.AND P0, PT, R14, 0xfd, PT ;  /* 0x000000fd0e00780c */ /* 0x000fc80003f04070 */
[----:B------:R-:W-:-:S13]  /*1030*/  ISETP.GT.U32.OR P0, PT, R13, 0xfd, P0 ;  /* 0x000000fd0d00780c */ /* 0x000fda0000704470 */
[----:B------:R-:W-:Y:S01]  /*1040*/  @!P0 MOV R8, RZ ;  /* 0x000000ff00088202 */ /* 0x000fe20000000f00 */
        /* <DEDUP_REMOVED lines=24> */
.L_x_91:
[----:B------:R-:W-:Y:S01]  /*11d0*/  LEA R3, R9, 0xc0800000, 0x17 ;  /* 0xc080000009037811 */ /* 0x000fe200078eb8ff */
[----:B------:R-:W-:-:S03]  /*11e0*/  VIADD R10, R10, 0xffffff81 ;  /* 0xffffff810a0a7836 */ /* 0x000fc60000000000 */
[----:B------:R-:W-:Y:S01]  /*11f0*/  IADD3 R3, PT, PT, -R3, R12, RZ ;  /* 0x0000000c03037210 */ /* 0x000fe20007ffe1ff */
[C---:B------:R-:W-:Y:S01]  /*1200*/  IMAD R0, R10.reuse, -0x800000, R11 ;  /* 0xff8000000a007824 */ /* 0x040fe200078e020b */
[----:B------:R-:W-:Y:S02]  /*1210*/  IADD3 R9, PT, PT, R10, 0x7f, -R9 ;  /* 0x0000007f0a097810 */ /* 0x000fe40007ffe809 */
[----:B------:R-:W0:Y:S01]  /*1220*/  MUFU.RCP R12, R3 ;  /* 0x00000003000c7308 */ /* 0x000e220000001000 */
[----:B------:R-:W-:Y:S02]  /*1230*/  FADD.FTZ R13, -R3, -RZ ;  /* 0x800000ff030d7221 */ /* 0x000fe40000010100 */
[----:B------:R-:W-:Y:S02]  /*1240*/  IMAD.IADD R9, R9, 0x1, R8 ;  /* 0x0000000109097824 */ /* 0x000fe400078e0208 */
        /* <DEDUP_REMOVED lines=9> */
[----:B------:R-:W-:-:S05]  /*12e0*/  IMAD.IADD R13, R3, 0x1, R9 ;  /* 0x00000001030d7824 */ /* 0x000fca00078e0209 */
[----:B------:R-:W-:-:S04]  /*12f0*/  IADD3 R3, PT, PT, R13, -0x1, RZ ;  /* 0xffffffff0d037810 */ /* 0x000fc80007ffe0ff */
        /* <DEDUP_REMOVED lines=10> */
[C---:B------:R-:W-:Y:S02]  /*13a0*/  VIADD R10, R13.reuse, 0x20 ;  /* 0x000000200d0a7836 */ /* 0x040fe40000000000 */
[CCC-:B------:R-:W-:Y:S01]  /*13b0*/  FFMA.RM R8, R14.reuse, R12.reuse, R11.reuse ;  /* 0x0000000c0e087223 */ /* 0x1c0fe2000000400b */
[----:B------:R-:W-:Y:S02]  /*13c0*/  ISETP.NE.AND P3, PT, R13, RZ, PT ;  /* 0x000000ff0d00720c */ /* 0x000fe40003f65270 */
[----:B------:R-:W-:Y:S01]  /*13d0*/  LOP3.LUT R9, R3, 0x7fffff, RZ, 0xc0, !PT ;  /* 0x007fffff03097812 */ /* 0x000fe200078ec0ff */
[----:B------:R-:W-:Y:S01]  /*13e0*/  FFMA.RP R3, R14, R12, R11 ;  /* 0x0000000c0e037223 */ /* 0x000fe2000000800b */
[----:B------:R-:W-:Y:S01]  /*13f0*/  IMAD.MOV R11, RZ, RZ, -R13 ;  /* 0x000000ffff0b7224 */ /* 0x000fe200078e0a0d */
[----:B------:R-:W-:Y:S02]  /*1400*/  ISETP.NE.AND P1, PT, R13, RZ, PT ;  /* 0x000000ff0d00720c */ /* 0x000fe40003f25270 */
[----:B------:R-:W-:-:S02]  /*1410*/  LOP3.LUT R9, R9, 0x800000, RZ, 0xfc, !PT ;  /* 0x0080000009097812 */ /* 0x000fc400078efcff */
[----:B------:R-:W-:Y:S02]  /*1420*/  FSETP.NEU.FTZ.AND P0, PT, R3, R8, PT ;  /* 0x000000080300720b */ /* 0x000fe40003f1d000 */
[----:B------:R-:W-:Y:S02]  /*1430*/  SHF.L.U32 R10, R9, R10, RZ ;  /* 0x0000000a090a7219 */ /* 0x000fe400000006ff */
[----:B------:R-:W-:Y:S02]  /*1440*/  SEL R8, R11, RZ, P3 ;  /* 0x000000ff0b087207 */ /* 0x000fe40001800000 */
[----:B------:R-:W-:Y:S02]  /*1450*/  ISETP.NE.AND P1, PT, R10, RZ, P1 ;  /* 0x000000ff0a00720c */ /* 0x000fe40000f25270 */
[----:B------:R-:W-:Y:S02]  /*1460*/  SHF.R.U32.HI R8, RZ, R8, R9 ;  /* 0x00000008ff087219 */ /* 0x000fe40000011609 */
[----:B------:R-:W-:-:S02]  /*1470*/  PLOP3.LUT P0, PT, P0, P1, PT, 0xf8, 0x8f ;  /* 0x00000000008f781c */ /* 0x000fc40000703f70 */
[----:B------:R-:W-:Y:S02]  /*1480*/  SHF.R.U32.HI R10, RZ, 0x1, R8 ;  /* 0x00000001ff0a7819 */ /* 0x000fe40000011608 */
[----:B------:R-:W-:-:S04]  /*1490*/  SEL R3, RZ, 0x1, !P0 ;  /* 0x00000001ff037807 */ /* 0x000fc80004000000 */
[----:B------:R-:W-:-:S04]  /*14a0*/  LOP3.LUT R3, R3, 0x1, R10, 0xf8, !PT ;  /* 0x0000000103037812 */ /* 0x000fc800078ef80a */
[----:B------:R-:W-:-:S05]  /*14b0*/  LOP3.LUT R3, R3, R8, RZ, 0xc0, !PT ;  /* 0x0000000803037212 */ /* 0x000fca00078ec0ff */
[----:B------:R-:W-:-:S05]  /*14c0*/  IMAD.IADD R3, R10, 0x1, R3 ;  /* 0x000000010a037824 */ /* 0x000fca00078e0203 */
[----:B------:R-:W-:Y:S01]  /*14d0*/  LOP3.LUT R0, R3, R0, RZ, 0xfc, !PT ;  /* 0x0000000003007212 */ /* 0x000fe200078efcff */
[----:B------:R-:W-:Y:S06]  /*14e0*/  BRA `(.L_x_98) ;  /* 0x0000000000347947 */ /* 0x000fec0003800000 */
.L_x_97:
[----:B------:R-:W-:-:S04]  /*14f0*/  LOP3.LUT R0, R0, 0x80000000, RZ, 0xc0, !PT ;  /* 0x8000000000007812 */ /* 0x000fc800078ec0ff */
[----:B------:R-:W-:Y:S01]  /*1500*/  LOP3.LUT R0, R0, 0x7f800000, RZ, 0xfc, !PT ;  /* 0x7f80000000007812 */ /* 0x000fe200078efcff */
[----:B------:R-:W-:Y:S06]  /*1510*/  BRA `(.L_x_98) ;  /* 0x0000000000287947 */ /* 0x000fec0003800000 */
.L_x_96:
[----:B------:R-:W-:Y:S01]  /*1520*/  LEA R0, R9, R0, 0x17 ;  /* 0x0000000009007211 */ /* 0x000fe200078eb8ff */
[----:B------:R-:W-:Y:S06]  /*1530*/  BRA `(.L_x_98) ;  /* 0x0000000000207947 */ /* 0x000fec0003800000 */
.L_x_95:
[----:B------:R-:W-:-:S04]  /*1540*/  LOP3.LUT R0, R12, 0x80000000, R11, 0x48, !PT ;  /* 0x800000000c007812 */ /* 0x000fc800078e480b */
[----:B------:R-:W-:Y:S01]  /*1550*/  LOP3.LUT R0, R0, 0x7f800000, RZ, 0xfc, !PT ;  /* 0x7f80000000007812 */ /* 0x000fe200078efcff */
[----:B------:R-:W-:Y:S06]  /*1560*/  BRA `(.L_x_98) ;  /* 0x0000000000147947 */ /* 0x000fec0003800000 */
.L_x_94:
[----:B------:R-:W-:Y:S01]  /*1570*/  LOP3.LUT R0, R12, 0x80000000, R11, 0x48, !PT ;  /* 0x800000000c007812 */ /* 0x000fe200078e480b */
[----:B------:R-:W-:Y:S06]  /*1580*/  BRA `(.L_x_98) ;  /* 0x00000000000c7947 */ /* 0x000fec0003800000 */
.L_x_93:
[----:B------:R-:W0:Y:S01]  /*1590*/  MUFU.RSQ R0, -QNAN ;  /* 0xffc0000000007908 */ /* 0x000e220000001400 */
[----:B------:R-:W-:Y:S05]  /*15a0*/  BRA `(.L_x_98) ;  /* 0x0000000000047947 */ /* 0x000fea0003800000 */
.L_x_92:
[----:B------:R-:W-:-:S07]  /*15b0*/  FADD.FTZ R0, R0, R3 ;  /* 0x0000000300007221 */ /* 0x000fce0000010000 */
.L_x_98:
[----:B------:R-:W-:Y:S02]  /*15c0*/  IMAD.MOV.U32 R8, RZ, RZ, R6 ;  /* 0x000000ffff087224 */ /* 0x000fe400078e0006 */
[----:B------:R-:W-:-:S04]  /*15d0*/  IMAD.MOV.U32 R9, RZ, RZ, 0x0 ;  /* 0x00000000ff097424 */ /* 0x000fc800078e00ff */
[----:B0-----:R-:W-:Y:S05]  /*15e0*/  RET.REL.NODEC R8 `(vox_rms_norm_f32) ;  /* 0xffffffe808847950 */ /* 0x001fea0003c3ffff */
.L_x_99:
        /* <DEDUP_REMOVED lines=9> */
.L_x_152:


//--------------------- .text.vox_expand_kv_heads_f32 --------------------------
	.section	.text.vox_expand_kv_heads_f32,"ax",@progbits
	.align	128
        .global         vox_expand_kv_heads_f32
        .type           vox_expand_kv_heads_f32,@function
        .size           vox_expand_kv_heads_f32,(.L_x_169 - vox_expand_kv_heads_f32)
        .other          vox_expand_kv_heads_f32,@"STO_CUDA_ENTRY STV_DEFAULT"
vox_expand_kv_heads_f32:
.text.vox_expand_kv_heads_f32:
[----:B------:R-:W-:Y:S01]  /*0000*/  LDC R1, c[0x0][0x37c] ;  /* 0x0000df00ff017b82 */ /* 0x000fe20000000800 */
[----:B------:R-:W0:Y:S07]  /*0010*/  S2R R7, SR_TID.X ;  /* 0x0000000000077919 */ /* 0x000e2e0000002100 */
[----:B------:R-:W1:Y:S08]  /*0020*/  LDC.64 R2, c[0x0][0x390] ;  /* 0x0000e400ff027b82 */ /* 0x000e700000000a00 */
[----:B------:R-:W0:Y:S08]  /*0030*/  S2UR UR4, SR_CTAID.X ;  /* 0x00000000000479c3 */ /* 0x000e300000002500 */
[----:B------:R-:W0:Y:S08]  /*0040*/  LDC R0, c[0x0][0x360] ;  /* 0x0000d800ff007b82 */ /* 0x000e300000000800 */
[----:B------:R-:W2:Y:S01]  /*0050*/  LDC R5, c[0x0][0x39c] ;  /* 0x0000e700ff057b82 */ /* 0x000ea20000000800 */
[----:B-1----:R-:W-:-:S02]  /*0060*/  IMAD R4, R3, R2, RZ ;  /* 0x0000000203047224 */ /* 0x002fc400078e02ff */
[----:B0-----:R-:W-:Y:S02]  /*0070*/  IMAD R0, R0, UR4, R7 ;  /* 0x0000000400007c24 */ /* 0x001fe4000f8e0207 */
[----:B--2---:R-:W-:-:S05]  /*0080*/  IMAD R7, R4, R5, RZ ;  /* 0x0000000504077224 */ /* 0x004fca00078e02ff */
[----:B------:R-:W-:-:S13]  /*0090*/  ISETP.GE.AND P0, PT, R0, R7, PT ;  /* 0x000000070000720c */ /* 0x000fda0003f06270 */
[----:B------:R-:W-:Y:S05]  /*00a0*/  @P0 EXIT ;  /* 0x000000000000094d */ /* 0x000fea0003800000 */
[----:B------:R-:W0:Y:S01]  /*00b0*/  LDC R4, c[0x0][0x398] ;  /* 0x0000e600ff047b82 */ /* 0x000e220000000800 */
[----:B------:R-:W-:Y:S01]  /*00c0*/  IABS R7, R5 ;  /* 0x0000000500077213 */ /* 0x000fe20000000000 */
[----:B------:R-:W1:Y:S01]  /*00d0*/  LDCU.64 UR4, c[0x0][0x358] ;  /* 0x00006b00ff0477ac */ /* 0x000e620008000a00 */
[----:B------:R-:W-:Y:S02]  /*00e0*/  IABS R16, R3 ;  /* 0x0000000300107213 */ /* 0x000fe40000000000 */
[----:B------:R-:W2:Y:S08]  /*00f0*/  I2F.RP R6, R7 ;  /* 0x0000000700067306 */ /* 0x000eb00000209400 */
[----:B--2---:R-:W2:Y:S01]  /*0100*/  MUFU.RCP R6, R6 ;  /* 0x0000000600067308 */ /* 0x004ea20000001000 */
[----:B0-----:R-:W-:-:S02]  /*0110*/  IABS R8, R4 ;  /* 0x0000000400087213 */ /* 0x001fc40000000000 */
[----:B------:R-:W-:-:S05]  /*0120*/  LOP3.LUT R3, R3, R4, RZ, 0x3c, !PT ;  /* 0x0000000403037212 */ /* 0x000fca00078e3cff */
[----:B------:R-:W0:Y:S01]  /*0130*/  I2F.RP R9, R8 ;  /* 0x0000000800097306 */ /* 0x000e220000209400 */
[----:B------:R-:W-:Y:S01]  /*0140*/  ISETP.GE.AND P3, PT, R3, RZ, PT ;  /* 0x000000ff0300720c */ /* 0x000fe20003f66270 */
[----:B--2---:R-:W-:Y:S01]  /*0150*/  VIADD R12, R6, 0xffffffe ;  /* 0x0ffffffe060c7836 */ /* 0x004fe20000000000 */
[----:B------:R-:W-:-:S05]  /*0160*/  IABS R6, R2 ;  /* 0x0000000200067213 */ /* 0x000fca0000000000 */
[----:B------:R2:W3:Y:S08]  /*0170*/  F2I.FTZ.U32.TRUNC.NTZ R13, R12 ;  /* 0x0000000c000d7305 */ /* 0x0004f0000021f000 */
[----:B0-----:R-:W0:Y:S01]  /*0180*/  MUFU.RCP R9, R9 ;  /* 0x0000000900097308 */ /* 0x001e220000001000 */
[----:B--2---:R-:W-:Y:S01]  /*0190*/  IMAD.MOV.U32 R12, RZ, RZ, RZ ;  /* 0x000000ffff0c7224 */ /* 0x004fe200078e00ff */
[----:B---3--:R-:W-:-:S05]  /*01a0*/  IADD3 R14, PT, PT, RZ, -R13, RZ ;  /* 0x8000000dff0e7210 */ /* 0x008fca0007ffe0ff */
[----:B------:R-:W-:Y:S01]  /*01b0*/  IMAD R15, R14, R7, RZ ;  /* 0x000000070e0f7224 */ /* 0x000fe200078e02ff */
[----:B------:R-:W-:-:S03]  /*01c0*/  IABS R14, R0 ;  /* 0x00000000000e7213 */ /* 0x000fc60000000000 */
[----:B------:R-:W-:-:S04]  /*01d0*/  IMAD.HI.U32 R13, R13, R15, R12 ;  /* 0x0000000f0d0d7227 */ /* 0x000fc800078e000c */
[----:B0-----:R-:W-:Y:S02]  /*01e0*/  VIADD R10, R9, 0xffffffe ;  /* 0x0ffffffe090a7836 */ /* 0x001fe40000000000 */
[----:B------:R-:W-:Y:S02]  /*01f0*/  IMAD.MOV.U32 R15, RZ, RZ, R16 ;  /* 0x000000ffff0f7224 */ /* 0x000fe400078e0010 */
[----:B------:R0:W2:Y:S01]  /*0200*/  F2I.FTZ.U32.TRUNC.NTZ R11, R10 ;  /* 0x0000000a000b7305 */ /* 0x0000a2000021f000 */
[----:B------:R-:W-:-:S04]  /*0210*/  IMAD.HI.U32 R13, R13, R14, RZ ;  /* 0x0000000e0d0d7227 */ /* 0x000fc800078e00ff */
[----:B0-----:R-:W-:Y:S02]  /*0220*/  HFMA2 R10, -RZ, RZ, 0, 0 ;  /* 0x00000000ff0a7431 */ /* 0x001fe400000001ff */
[----:B--2---:R-:W-:-:S04]  /*0230*/  IMAD.MOV R17, RZ, RZ, -R11 ;  /* 0x000000ffff117224 */ /* 0x004fc800078e0a0b */
[----:B------:R-:W-:-:S04]  /*0240*/  IMAD R9, R17, R8, RZ ;  /* 0x0000000811097224 */ /* 0x000fc800078e02ff */
[----:B------:R-:W-:Y:S02]  /*0250*/  IMAD.HI.U32 R10, R11, R9, R10 ;  /* 0x000000090b0a7227 */ /* 0x000fe400078e000a */
[----:B------:R-:W0:Y:S04]  /*0260*/  I2F.RP R11, R6 ;  /* 0x00000006000b7306 */ /* 0x000e280000209400 */
[----:B------:R-:W-:-:S04]  /*0270*/  IMAD.HI.U32 R12, R10, R15, RZ ;  /* 0x0000000f0a0c7227 */ /* 0x000fc800078e00ff */
[----:B------:R-:W-:Y:S01]  /*0280*/  IMAD.MOV R10, RZ, RZ, -R13 ;  /* 0x000000ffff0a7224 */ /* 0x000fe200078e0a0d */
[----:B------:R-:W-:-:S03]  /*0290*/  IADD3 R9, PT, PT, -R12, RZ, RZ ;  /* 0x000000ff0c097210 */ /* 0x000fc60007ffe1ff */
[C---:B------:R-:W-:Y:S02]  /*02a0*/  IMAD R10, R7.reuse, R10, R14 ;  /* 0x0000000a070a7224 */ /* 0x040fe400078e020e */
[C---:B------:R-:W-:Y:S01]  /*02b0*/  IMAD R15, R8.reuse, R9, R15 ;  /* 0x00000009080f7224 */ /* 0x040fe200078e020f */
[----:B0-----:R-:W0:Y:S02]  /*02c0*/  MUFU.RCP R11, R11 ;  /* 0x0000000b000b7308 */ /* 0x001e240000001000 */
[----:B------:R-:W-:Y:S02]  /*02d0*/  ISETP.GT.U32.AND P4, PT, R7, R10, PT ;  /* 0x0000000a0700720c */ /* 0x000fe40003f84070 */
[----:B------:R-:W-:-:S11]  /*02e0*/  ISETP.GT.U32.AND P5, PT, R8, R15, PT ;  /* 0x0000000f0800720c */ /* 0x000fd60003fa4070 */
[----:B------:R-:W-:Y:S02]  /*02f0*/  @!P4 IMAD.IADD R10, R10, 0x1, -R7 ;  /* 0x000000010a0ac824 */ /* 0x000fe400078e0a07 */
[----:B------:R-:W-:Y:S01]  /*0300*/  @!P5 IMAD.IADD R15, R15, 0x1, -R8 ;  /* 0x000000010f0fd824 */ /* 0x000fe200078e0a08 */
[----:B0-----:R-:W-:Y:S01]  /*0310*/  IADD3 R9, PT, PT, R11, 0xffffffe, RZ ;  /* 0x0ffffffe0b097810 */ /* 0x001fe20007ffe0ff */
[----:B------:R-:W-:Y:S01]  /*0320*/  @!P4 VIADD R13, R13, 0x1 ;  /* 0x000000010d0dc836 */ /* 0x000fe20000000000 */
[----:B------:R-:W-:Y:S01]  /*0330*/  ISETP.GE.U32.AND P0, PT, R10, R7, PT ;  /* 0x000000070a00720c */ /* 0x000fe20003f06070 */
[----:B------:R-:W-:Y:S01]  /*0340*/  @!P5 VIADD R12, R12, 0x1 ;  /* 0x000000010c0cd836 */ /* 0x000fe20000000000 */
[----:B------:R-:W-:Y:S01]  /*0350*/  ISETP.GE.U32.AND P1, PT, R15, R8, PT ;  /* 0x000000080f00720c */ /* 0x000fe20003f26070 */
[----:B------:R-:W-:Y:S01]  /*0360*/  IMAD.MOV.U32 R8, RZ, RZ, RZ ;  /* 0x000000ffff087224 */ /* 0x000fe200078e00ff */
[----:B------:R-:W-:Y:S01]  /*0370*/  LOP3.LUT R7, R0, R5, RZ, 0x3c, !PT ;  /* 0x0000000500077212 */ /* 0x000fe200078e3cff */
[----:B------:R-:W0:Y:S01]  /*0380*/  F2I.FTZ.U32.TRUNC.NTZ R9, R9 ;  /* 0x0000000900097305 */ /* 0x000e22000021f000 */
[----:B------:R-:W-:-:S02]  /*0390*/  ISETP.NE.AND P4, PT, R5, RZ, PT ;  /* 0x000000ff0500720c */ /* 0x000fc40003f85270 */
[----:B------:R-:W-:Y:S02]  /*03a0*/  ISETP.GE.AND P2, PT, R7, RZ, PT ;  /* 0x000000ff0700720c */ /* 0x000fe40003f46270 */
[----:B------:R-:W-:-:S03]  /*03b0*/  ISETP.NE.AND P5, PT, R4, RZ, PT ;  /* 0x000000ff0400720c */ /* 0x000fc60003fa5270 */
[----:B------:R-:W-:Y:S02]  /*03c0*/  @P0 IADD3 R13, PT, PT, R13, 0x1, RZ ;  /* 0x000000010d0d0810 */ /* 0x000fe40007ffe0ff */
[----:B------:R-:W-:-:S03]  /*03d0*/  @P1 VIADD R12, R12, 0x1 ;  /* 0x000000010c0c1836 */ /* 0x000fc60000000000 */
[----:B------:R-:W-:Y:S02]  /*03e0*/  IMAD.MOV.U32 R3, RZ, RZ, R13 ;  /* 0x000000ffff037224 */ /* 0x000fe400078e000d */
[----:B------:R-:W-:Y:S01]  /*03f0*/  MOV R7, R12 ;  /* 0x0000000c00077202 */ /* 0x000fe20000000f00 */
[----:B0-----:R-:W-:Y:S02]  /*0400*/  IMAD.MOV R11, RZ, RZ, -R9 ;  /* 0x000000ffff0b7224 */ /* 0x001fe400078e0a09 */
[----:B------:R-:W-:Y:S01]  /*0410*/  @!P2 IMAD.MOV R3, RZ, RZ, -R3 ;  /* 0x000000ffff03a224 */ /* 0x000fe200078e0a03 */
[----:B------:R-:W-:Y:S01]  /*0420*/  @!P4 LOP3.LUT R3, RZ, R5, RZ, 0x33, !PT ;  /* 0x00000005ff03c212 */ /* 0x000fe200078e33ff */
[----:B------:R-:W-:Y:S01]  /*0430*/  IMAD R11, R11, R6, RZ ;  /* 0x000000060b0b7224 */ /* 0x000fe200078e02ff */
[----:B------:R-:W-:Y:S02]  /*0440*/  @!P3 IADD3 R7, PT, PT, -R7, RZ, RZ ;  /* 0x000000ff0707b210 */ /* 0x000fe40007ffe1ff */
[----:B------:R-:W-:Y:S01]  /*0450*/  @!P5 LOP3.LUT R7, RZ, R4, RZ, 0x33, !PT ;  /* 0x00000004ff07d212 */ /* 0x000fe200078e33ff */
[----:B------:R-:W-:Y:S01]  /*0460*/  IMAD.HI.U32 R8, R9, R11, R8 ;  /* 0x0000000b09087227 */ /* 0x000fe200078e0008 */
[----:B------:R-:W-:-:S02]  /*0470*/  IABS R4, R3 ;  /* 0x0000000300047213 */ /* 0x000fc40000000000 */
[----:B------:R-:W-:Y:S02]  /*0480*/  IABS R10, R7 ;  /* 0x00000007000a7213 */ /* 0x000fe40000000000 */
[----:B------:R-:W-:-:S03]  /*0490*/  MOV R9, R4 ;  /* 0x0000000400097202 */ /* 0x000fc60000000f00 */
[----:B------:R-:W-:Y:S02]  /*04a0*/  IMAD.MOV.U32 R4, RZ, RZ, R10 ;  /* 0x000000ffff047224 */ /* 0x000fe400078e000a */
[----:B------:R-:W-:Y:S02]  /*04b0*/  IMAD.HI.U32 R8, R8, R9, RZ ;  /* 0x0000000908087227 */ /* 0x000fe400078e00ff */
[----:B------:R-:W0:Y:S03]  /*04c0*/  I2F.RP R10, R4 ;  /* 0x00000004000a7306 */ /* 0x000e260000209400 */
[----:B------:R-:W-:-:S05]  /*04d0*/  IADD3 R11, PT, PT, -R8, RZ, RZ ;  /* 0x000000ff080b7210 */ /* 0x000fca0007ffe1ff */
[----:B------:R-:W-:-:S05]  /*04e0*/  IMAD R9, R6, R11, R9 ;  /* 0x0000000b06097224 */ /* 0x000fca00078e0209 */
[----:B------:R-:W-:Y:S01]  /*04f0*/  ISETP.GT.U32.AND P1, PT, R6, R9, PT ;  /* 0x000000090600720c */ /* 0x000fe20003f24070 */
[----:B0-----:R-:W0:-:S12]  /*0500*/  MUFU.RCP R10, R10 ;  /* 0x0000000a000a7308 */ /* 0x001e180000001000 */
[----:B------:R-:W-:Y:S02]  /*0510*/  @!P1 IMAD.IADD R9, R9, 0x1, -R6 ;  /* 0x0000000109099824 */ /* 0x000fe400078e0a06 */
[----:B------:R-:W-:Y:S01]  /*0520*/  @!P1 VIADD R8, R8, 0x1 ;  /* 0x0000000108089836 */ /* 0x000fe20000000000 */
[----:B------:R-:W-:Y:S02]  /*0530*/  ISETP.NE.AND P1, PT, R2, RZ, PT ;  /* 0x000000ff0200720c */ /* 0x000fe40003f25270 */
[----:B------:R-:W-:Y:S02]  /*0540*/  ISETP.GE.U32.AND P0, PT, R9, R6, PT ;  /* 0x000000060900720c */ /* 0x000fe40003f06070 */
[----:B0-----:R-:W-:Y:S02]  /*0550*/  IADD3 R11, PT, PT, R10, 0xffffffe, RZ ;  /* 0x0ffffffe0a0b7810 */ /* 0x001fe40007ffe0ff */
[----:B------:R-:W-:Y:S02]  /*0560*/  LOP3.LUT R6, R3, R2, RZ, 0x3c, !PT ;  /* 0x0000000203067212 */ /* 0x000fe400078e3cff */
[----:B------:R-:W0:Y:S02]  /*0570*/  F2I.FTZ.U32.TRUNC.NTZ R9, R11 ;  /* 0x0000000b00097305 */ /* 0x000e24000021f000 */
[----:B------:R-:W-:-:S05]  /*0580*/  ISETP.GE.AND P2, PT, R6, RZ, PT ;  /* 0x000000ff0600720c */ /* 0x000fca0003f46270 */
[----:B------:R-:W-:-:S05]  /*0590*/  @P0 IADD3 R8, PT, PT, R8, 0x1, RZ ;  /* 0x0000000108080810 */ /* 0x000fca0007ffe0ff */
[----:B------:R-:W-:Y:S01]  /*05a0*/  IMAD.MOV.U32 R12, RZ, RZ, R8 ;  /* 0x000000ffff0c7224 */ /* 0x000fe200078e0008 */
[----:B------:R-:W-:Y:S02]  /*05b0*/  IABS R8, R7 ;  /* 0x0000000700087213 */ /* 0x000fe40000000000 */
[----:B0-----:R-:W-:Y:S01]  /*05c0*/  IADD3 R13, PT, PT, RZ, -R9, RZ ;  /* 0x80000009ff0d7210 */ /* 0x001fe20007ffe0ff */
[----:B------:R-:W-:Y:S01]  /*05d0*/  @!P2 IMAD.MOV R12, RZ, RZ, -R12 ;  /* 0x000000ffff0ca224 */ /* 0x000fe200078e0a0c */
[----:B------:R-:W-:Y:S02]  /*05e0*/  @!P1 LOP3.LUT R12, RZ, R2, RZ, 0x33, !PT ;  /* 0x00000002ff0c9212 */ /* 0x000fe400078e33ff */
[----:B------:R-:W-:Y:S01]  /*05f0*/  IADD3 R10, PT, PT, RZ, -R8, RZ ;  /* 0x80000008ff0a7210 */ /* 0x000fe20007ffe0ff */
[----:B------:R-:W-:Y:S01]  /*0600*/  IMAD R11, R13, R4, RZ ;  /* 0x000000040d0b7224 */ /* 0x000fe200078e02ff */
[----:B------:R-:W-:Y:S01]  /*0610*/  IABS R6, R12 ;  /* 0x0000000c00067213 */ /* 0x000fe20000000000 */
[----:B------:R-:W-:-:S04]  /*0620*/  IMAD.MOV.U32 R8, RZ, RZ, RZ ;  /* 0x000000ffff087224 */ /* 0x000fc800078e00ff */
[----:B------:R-:W-:Y:S01]  /*0630*/  IMAD.HI.U32 R8, R9, R11, R8 ;  /* 0x0000000b09087227 */ /* 0x000fe200078e0008 */
[----:B------:R-:W-:-:S05]  /*0640*/  MOV R9, R6 ;  /* 0x0000000600097202 */ /* 0x000fca0000000f00 */
[----:B------:R-:W-:-:S04]  /*0650*/  IMAD.HI.U32 R6, R8, R9, RZ ;  /* 0x0000000908067227 */ /* 0x000fc800078e00ff */
[----:B------:R-:W-:-:S05]  /*0660*/  IMAD R9, R6, R10, R9 ;  /* 0x0000000a06097224 */ /* 0x000fca00078e0209 */
[----:B------:R-:W-:-:S13]  /*0670*/  ISETP.GT.U32.AND P1, PT, R4, R9, PT ;  /* 0x000000090400720c */ /* 0x000fda0003f24070 */
[----:B------:R-:W-:Y:S01]  /*0680*/  @!P1 IMAD.IADD R9, R9, 0x1, -R4 ;  /* 0x0000000109099824 */ /* 0x000fe200078e0a04 */
[----:B------:R-:W-:Y:S02]  /*0690*/  @!P1 IADD3 R6, PT, PT, R6, 0x1, RZ ;  /* 0x0000000106069810 */ /* 0x000fe40007ffe0ff */
[----:B------:R-:W-:Y:S02]  /*06a0*/  ISETP.NE.AND P1, PT, R7, RZ, PT ;  /* 0x000000ff0700720c */ /* 0x000fe40003f25270 */
[----:B------:R-:W-:Y:S02]  /*06b0*/  ISETP.GE.U32.AND P0, PT, R9, R4, PT ;  /* 0x000000040900720c */ /* 0x000fe40003f06070 */
[----:B------:R-:W-:Y:S01]  /*06c0*/  LOP3.LUT R4, R12, R7, RZ, 0x3c, !PT ;  /* 0x000000070c047212 */ /* 0x000fe200078e3cff */
[----:B------:R-:W0:Y:S03]  /*06d0*/  LDC.64 R8, c[0x0][0x388] ;  /* 0x0000e200ff087b82 */ /* 0x000e260000000a00 */
[----:B------:R-:W-:Y:S01]  /*06e0*/  ISETP.GE.AND P2, PT, R4, RZ, PT ;  /* 0x000000ff0400720c */ /* 0x000fe20003f46270 */
[----:B------:R-:W-:-:S06]  /*06f0*/  IMAD.MOV R4, RZ, RZ, -R12 ;  /* 0x000000ffff047224 */ /* 0x000fcc00078e0a0c */
[----:B------:R-:W-:-:S06]  /*0700*/  @P0 VIADD R6, R6, 0x1 ;  /* 0x0000000106060836 */ /* 0x000fcc0000000000 */
[----:B------:R-:W-:Y:S02]  /*0710*/  @!P2 IADD3 R6, PT, PT, -R6, RZ, RZ ;  /* 0x000000ff0606a210 */ /* 0x000fe40007ffe1ff */
[----:B------:R-:W-:Y:S01]  /*0720*/  @!P1 LOP3.LUT R6, RZ, R7, RZ, 0x33, !PT ;  /* 0x00000007ff069212 */ /* 0x000fe200078e33ff */
[----:B------:R-:W-:Y:S01]  /*0730*/  IMAD R7, R2, R4, R3 ;  /* 0x0000000402077224 */ /* 0x000fe200078e0203 */
[----:B------:R-:W-:-:S03]  /*0740*/  IADD3 R3, PT, PT, -R3, RZ, RZ ;  /* 0x000000ff03037210 */ /* 0x000fc60007ffe1ff */
[----:B------:R-:W-:Y:S02]  /*0750*/  IMAD R2, R6, R2, R7 ;  /* 0x0000000206027224 */ /* 0x000fe400078e0207 */
[----:B------:R-:W-:-:S04]  /*0760*/  IMAD R3, R5, R3, R0 ;  /* 0x0000000305037224 */ /* 0x000fc800078e0200 */
[----:B------:R-:W-:Y:S02]  /*0770*/  IMAD R5, R2, R5, R3 ;  /* 0x0000000502057224 */ /* 0x000fe400078e0203 */
[----:B------:R-:W2:Y:S02]  /*0780*/  LDC.64 R2, c[0x0][0x380] ;  /* 0x0000e000ff027b82 */ /* 0x000ea40000000a00 */
[----:B0-----:R-:W-:-:S06]  /*0790*/  IMAD.WIDE R8, R5, 0x4, R8 ;  /* 0x0000000405087825 */ /* 0x001fcc00078e0208 */
[----:B-1----:R-:W3:Y:S01]  /*07a0*/  LDG.E R9, desc[UR4][R8.64] ;  /* 0x0000000408097981 */ /* 0x002ee2000c1e1900 */
[----:B--2---:R-:W-:-:S05]  /*07b0*/  IMAD.WIDE R2, R0, 0x4, R2 ;  /* 0x0000000400027825 */ /* 0x004fca00078e0202 */
[----:B---3--:R-:W-:Y:S01]  /*07c0*/  STG.E desc[UR4][R2.64], R9 ;  /* 0x0000000902007986 */ /* 0x008fe2000c101904 */
[----:B------:R-:W-:Y:S05]  /*07d0*/  EXIT ;  /* 0x000000000000794d */ /* 0x000fea0003800000 */
.L_x_100:
        /* <DEDUP_REMOVED lines=10> */
.L_x_169:


//--------------------- .text.vox_unpack_heads_f32 --------------------------
	.section	.text.vox_unpack_heads_f32,"ax",@progbits
	.align	128
        .global         vox_unpack_heads_f32
        .type           vox_unpack_heads_f32,@function
        .size           vox_unpack_heads_f32,(.L_x_170 - vox_unpack_heads_f32)
        .other          vox_unpack_heads_f32,@"STO_CUDA_ENTRY STV_DEFAULT"
vox_unpack_heads_f32:
.text.vox_unpack_heads_f32:
        /* <DEDUP_REMOVED lines=11> */
[----:B------:R-:W0:Y:S01]  /*00b0*/  LDC.64 R6, c[0x0][0x388] ;  /* 0x0000e200ff067b82 */ /* 0x000e220000000a00 */
[----:B------:R-:W1:Y:S01]  /*00c0*/  LDCU.64 UR4, c[0x0][0x358] ;  /* 0x00006b00ff0477ac */ /* 0x000e620008000a00 */
[----:B0-----:R-:W-:-:S05]  /*00d0*/  IMAD.WIDE R6, R5, 0x4, R6 ;  /* 0x0000000405067825 */ /* 0x001fca00078e0206 */
[----:B-1----:R0:W2:Y:S01]  /*00e0*/  LDG.E R4, desc[UR4][R6.64] ;  /* 0x0000000406047981 */ /* 0x0020a2000c1e1900 */
[----:B------:R-:W-:-:S04]  /*00f0*/  IABS R11, R0 ;  /* 0x00000000000b7213 */ /* 0x000fc80000000000 */
[----:B------:R-:W1:Y:S01]  /*0100*/  I2F.RP R10, R11 ;  /* 0x0000000b000a7306 */ /* 0x000e620000209400 */
[----:B0-----:R-:W-:-:S07]  /*0110*/  IABS R6, R5 ;  /* 0x0000000500067213 */ /* 0x001fce0000000000 */
[----:B-1----:R-:W0:Y:S02]  /*0120*/  MUFU.RCP R10, R10 ;  /* 0x0000000a000a7308 */ /* 0x002e240000001000 */
[----:B0-----:R-:W-:-:S06]  /*0130*/  IADD3 R8, PT, PT, R10, 0xffffffe, RZ ;  /* 0x0ffffffe0a087810 */ /* 0x001fcc0007ffe0ff */
[----:B------:R0:W1:Y:S02]  /*0140*/  F2I.FTZ.U32.TRUNC.NTZ R9, R8 ;  /* 0x0000000800097305 */ /* 0x000064000021f000 */
[----:B0-----:R-:W-:Y:S01]  /*0150*/  IMAD.MOV.U32 R8, RZ, RZ, RZ ;  /* 0x000000ffff087224 */ /* 0x001fe200078e00ff */
[----:B-1----:R-:W-:-:S05]  /*0160*/  IADD3 R12, PT, PT, RZ, -R9, RZ ;  /* 0x80000009ff0c7210 */ /* 0x002fca0007ffe0ff */
[----:B------:R-:W-:Y:S01]  /*0170*/  IMAD R13, R12, R11, RZ ;  /* 0x0000000b0c0d7224 */ /* 0x000fe200078e02ff */
[----:B------:R-:W-:-:S03]  /*0180*/  IABS R12, R2 ;  /* 0x00000002000c7213 */ /* 0x000fc60000000000 */
[----:B------:R-:W-:Y:S01]  /*0190*/  IMAD.HI.U32 R9, R9, R13, R8 ;  /* 0x0000000d09097227 */ /* 0x000fe200078e0008 */
[----:B------:R-:W0:Y:S05]  /*01a0*/  I2F.RP R10, R12 ;  /* 0x0000000c000a7306 */ /* 0x000e2a0000209400 */
[----:B------:R-:W-:-:S05]  /*01b0*/  IMAD.HI.U32 R9, R9, R6, RZ ;  /* 0x0000000609097227 */ /* 0x000fca00078e00ff */
[----:B------:R-:W-:-:S05]  /*01c0*/  IADD3 R7, PT, PT, -R9, RZ, RZ ;  /* 0x000000ff09077210 */ /* 0x000fca0007ffe1ff */
[C---:B------:R-:W-:Y:S01]  /*01d0*/  IMAD R6, R11.reuse, R7, R6 ;  /* 0x000000070b067224 */ /* 0x040fe200078e0206 */
[----:B0-----:R-:W0:Y:S04]  /*01e0*/  MUFU.RCP R10, R10 ;  /* 0x0000000a000a7308 */ /* 0x001e280000001000 */
[----:B------:R-:W-:-:S13]  /*01f0*/  ISETP.GT.U32.AND P2, PT, R11, R6, PT ;  /* 0x000000060b00720c */ /* 0x000fda0003f44070 */
[----:B------:R-:W-:Y:S01]  /*0200*/  @!P2 IMAD.IADD R6, R6, 0x1, -R11 ;  /* 0x000000010606a824 */ /* 0x000fe200078e0a0b */
[----:B0-----:R-:W-:Y:S01]  /*0210*/  IADD3 R7, PT, PT, R10, 0xffffffe, RZ ;  /* 0x0ffffffe0a077810 */ /* 0x001fe20007ffe0ff */
[----:B------:R-:W-:Y:S01]  /*0220*/  @!P2 VIADD R9, R9, 0x1 ;  /* 0x000000010909a836 */ /* 0x000fe20000000000 */
[----:B------:R-:W-:Y:S02]  /*0230*/  ISETP.NE.AND P2, PT, R0, RZ, PT ;  /* 0x000000ff0000720c */ /* 0x000fe40003f45270 */
[----:B------:R-:W-:Y:S02]  /*0240*/  ISETP.GE.U32.AND P0, PT, R6, R11, PT ;  /* 0x0000000b0600720c */ /* 0x000fe40003f06070 */
[----:B------:R-:W-:Y:S01]  /*0250*/  LOP3.LUT R6, R5, R0, RZ, 0x3c, !PT ;  /* 0x0000000005067212 */ /* 0x000fe200078e3cff */
[----:B------:R-:W0:Y:S03]  /*0260*/  F2I.FTZ.U32.TRUNC.NTZ R7, R7 ;  /* 0x0000000700077305 */ /* 0x000e26000021f000 */
[----:B------:R-:W-:Y:S01]  /*0270*/  ISETP.GE.AND P1, PT, R6, RZ, PT ;  /* 0x000000ff0600720c */ /* 0x000fe20003f26270 */
[----:B------:R-:W-:-:S06]  /*0280*/  HFMA2 R6, -RZ, RZ, 0, 0 ;  /* 0x00000000ff067431 */ /* 0x000fcc00000001ff */
[----:B------:R-:W-:-:S05]  /*0290*/  @P0 IADD3 R9, PT, PT, R9, 0x1, RZ ;  /* 0x0000000109090810 */ /* 0x000fca0007ffe0ff */
[----:B------:R-:W-:Y:S01]  /*02a0*/  IMAD.MOV.U32 R13, RZ, RZ, R9 ;  /* 0x000000ffff0d7224 */ /* 0x000fe200078e0009 */
[----:B0-----:R-:W-:-:S03]  /*02b0*/  IADD3 R9, PT, PT, RZ, -R7, RZ ;  /* 0x80000007ff097210 */ /* 0x001fc60007ffe0ff */
[----:B------:R-:W-:Y:S01]  /*02c0*/  @!P1 IMAD.MOV R13, RZ, RZ, -R13 ;  /* 0x000000ffff0d9224 */ /* 0x000fe200078e0a0d */
[----:B------:R-:W-:Y:S01]  /*02d0*/  @!P2 LOP3.LUT R13, RZ, R0, RZ, 0x33, !PT ;  /* 0x00000000ff0da212 */ /* 0x000fe200078e33ff */
[----:B------:R-:W-:-:S03]  /*02e0*/  IMAD R9, R9, R12, RZ ;  /* 0x0000000c09097224 */ /* 0x000fc600078e02ff */
[----:B------:R-:W-:Y:S01]  /*02f0*/  IABS R8, R13 ;  /* 0x0000000d00087213 */ /* 0x000fe20000000000 */
[----:B------:R-:W-:-:S04]  /*0300*/  IMAD.HI.U32 R6, R7, R9, R6 ;  /* 0x0000000907067227 */ /* 0x000fc800078e0006 */
[----:B------:R-:W-:Y:S02]  /*0310*/  IMAD.MOV.U32 R7, RZ, RZ, R8 ;  /* 0x000000ffff077224 */ /* 0x000fe400078e0008 */
[----:B------:R-:W-:Y:S02]  /*0320*/  IMAD.MOV R9, RZ, RZ, -R13 ;  /* 0x000000ffff097224 */ /* 0x000fe400078e0a0d */
[----:B------:R-:W-:-:S04]  /*0330*/  IMAD.HI.U32 R6, R6, R7, RZ ;  /* 0x0000000706067227 */ /* 0x000fc800078e00ff */
[----:B------:R-:W-:Y:S01]  /*0340*/  IMAD R9, R0, R9, R5 ;  /* 0x0000000900097224 */ /* 0x000fe200078e0205 */
[----:B------:R-:W-:-:S05]  /*0350*/  IADD3 R8, PT, PT, -R6, RZ, RZ ;  /* 0x000000ff06087210 */ /* 0x000fca0007ffe1ff */
[----:B------:R-:W-:-:S05]  /*0360*/  IMAD R7, R12, R8, R7 ;  /* 0x000000080c077224 */ /* 0x000fca00078e0207 */
[----:B------:R-:W-:-:S13]  /*0370*/  ISETP.GT.U32.AND P2, PT, R12, R7, PT ;  /* 0x000000070c00720c */ /* 0x000fda0003f44070 */
[----:B------:R-:W-:Y:S01]  /*0380*/  @!P2 IMAD.IADD R7, R7, 0x1, -R12 ;  /* 0x000000010707a824 */ /* 0x000fe200078e0a0c */
[----:B------:R-:W-:Y:S02]  /*0390*/  @!P2 IADD3 R6, PT, PT, R6, 0x1, RZ ;  /* 0x000000010606a810 */ /* 0x000fe40007ffe0ff */
[----:B------:R-:W-:Y:S02]  /*03a0*/  ISETP.NE.AND P2, PT, R2, RZ, PT ;  /* 0x000000ff0200720c */ /* 0x000fe40003f45270 */
[----:B------:R-:W-:Y:S02]  /*03b0*/  ISETP.GE.U32.AND P0, PT, R7, R12, PT ;  /* 0x0000000c0700720c */ /* 0x000fe40003f06070 */
[----:B------:R-:W-:-:S04]  /*03c0*/  LOP3.LUT R7, R13, R2, RZ, 0x3c, !PT ;  /* 0x000000020d077212 */ /* 0x000fc800078e3cff */
[----:B------:R-:W-:-:S07]  /*03d0*/  ISETP.GE.AND P1, PT, R7, RZ, PT ;  /* 0x000000ff0700720c */ /* 0x000fce0003f26270 */
[----:B------:R-:W-:-:S05]  /*03e0*/  @P0 VIADD R6, R6, 0x1 ;  /* 0x0000000106060836 */ /* 0x000fca0000000000 */
[----:B------:R-:W-:Y:S02]  /*03f0*/  MOV R8, R6 ;  /* 0x0000000600087202 */ /* 0x000fe40000000f00 */
[----:B------:R-:W0:Y:S03]  /*0400*/  LDC.64 R6, c[0x0][0x380] ;  /* 0x0000e000ff067b82 */ /* 0x000e260000000a00 */
[----:B------:R-:W-:Y:S01]  /*0410*/  @!P1 IMAD.MOV R8, RZ, RZ, -R8 ;  /* 0x000000ffff089224 */ /* 0x000fe200078e0a08 */
[----:B------:R-:W-:-:S04]  /*0420*/  @!P2 LOP3.LUT R8, RZ, R2, RZ, 0x33, !PT ;  /* 0x00000002ff08a212 */ /* 0x000fc800078e33ff */
[----:B------:R-:W-:-:S05]  /*0430*/  IADD3 R11, PT, PT, -R8, RZ, RZ ;  /* 0x000000ff080b7210 */ /* 0x000fca0007ffe1ff */
[----:B------:R-:W-:-:S04]  /*0440*/  IMAD R2, R2, R11, R13 ;  /* 0x0000000b02027224 */ /* 0x000fc800078e020d */
[----:B------:R-:W-:-:S04]  /*0450*/  IMAD R3, R2, R3, R8 ;  /* 0x0000000302037224 */ /* 0x000fc800078e0208 */
[----:B------:R-:W-:-:S04]  /*0460*/  IMAD R3, R3, R0, R9 ;  /* 0x0000000003037224 */ /* 0x000fc800078e0209 */
[----:B0-----:R-:W-:-:S05]  /*0470*/  IMAD.WIDE R2, R3, 0x4, R6 ;  /* 0x0000000403027825 */ /* 0x001fca00078e0206 */
[----:B--2---:R-:W-:Y:S01]  /*0480*/  STG.E desc[UR4][R2.64], R4 ;  /* 0x0000000402007986 */ /* 0x004fe2000c101904 */
[----:B------:R-:W-:Y:S05]  /*0490*/  EXIT ;  /* 0x000000000000794d */ /* 0x000fea0003800000 */
.L_x_101:
        /* <DEDUP_REMOVED lines=14> */
.L_x_170:


//--------------------- .text.vox_pack_heads_f32  --------------------------
	.section	.text.vox_pack_heads_f32,"ax",@progbits
	.align	128
        .global         vox_pack_heads_f32
        .type           vox_pack_heads_f32,@function
        .size           vox_pack_heads_f32,(.L_x_171 - vox_pack_heads_f32)
        .other          vox_pack_heads_f32,@"STO_CUDA_ENTRY STV_DEFAULT"
vox_pack_heads_f32:
.text.vox_pack_heads_f32:
        /* <DEDUP_REMOVED lines=11> */
[----:B------:R-:W-:Y:S01]  /*00b0*/  IABS R9, R5 ;  /* 0x0000000500097213 */ /* 0x000fe20000000000 */
[----:B------:R-:W0:Y:S01]  /*00c0*/  LDCU.64 UR4, c[0x0][0x358] ;  /* 0x00006b00ff0477ac */ /* 0x000e220008000a00 */
[----:B------:R-:W-:Y:S02]  /*00d0*/  IABS R10, R0 ;  /* 0x00000000000a7213 */ /* 0x000fe40000000000 */
        /* <DEDUP_REMOVED lines=8> */
[----:B------:R-:W-:Y:S01]  /*0160*/  IMAD.HI.U32 R7, R7, R11, R6 ;  /* 0x0000000b07077227 */ /* 0x000fe200078e0006 */
[----:B------:R-:W-:-:S04]  /*0170*/  MOV R11, R8 ;  /* 0x00000008000b7202 */ /* 0x000fc80000000f00 */
[----:B------:R-:W1:Y:S01]  /*0180*/  I2F.RP R8, R11 ;  /* 0x0000000b00087306 */ /* 0x000e620000209400 */
[----:B------:R-:W-:-:S04]  /*0190*/  IMAD.HI.U32 R4, R7, R10, RZ ;  /* 0x0000000a07047227 */ /* 0x000fc800078e00ff */
[----:B------:R-:W-:-:S04]  /*01a0*/  IMAD.MOV R6, RZ, RZ, -R4 ;  /* 0x000000ffff067224 */ /* 0x000fc800078e0a04 */
[----:B------:R-:W-:-:S05]  /*01b0*/  IMAD R6, R9, R6, R10 ;  /* 0x0000000609067224 */ /* 0x000fca00078e020a */
[----:B------:R-:W-:Y:S01]  /*01c0*/  ISETP.GT.U32.AND P2, PT, R9, R6, PT ;  /* 0x000000060900720c */ /* 0x000fe20003f44070 */
[----:B-1----:R-:W1:-:S12]  /*01d0*/  MUFU.RCP R8, R8 ;  /* 0x0000000800087308 */ /* 0x002e580000001000 */
[-C--:B------:R-:W-:Y:S02]  /*01e0*/  @!P2 IADD3 R6, PT, PT, R6, -R9.reuse, RZ ;  /* 0x800000090606a210 */ /* 0x080fe40007ffe0ff */
[----:B------:R-:W-:Y:S02]  /*01f0*/  @!P2 IADD3 R4, PT, PT, R4, 0x1, RZ ;  /* 0x000000010404a810 */ /* 0x000fe40007ffe0ff */
[----:B------:R-:W-:Y:S01]  /*0200*/  ISETP.GE.U32.AND P0, PT, R6, R9, PT ;  /* 0x000000090600720c */ /* 0x000fe20003f06070 */
[----:B-1----:R-:W-:Y:S01]  /*0210*/  VIADD R7, R8, 0xffffffe ;  /* 0x0ffffffe08077836 */ /* 0x002fe20000000000 */
[----:B------:R-:W-:Y:S02]  /*0220*/  LOP3.LUT R6, R0, R5, RZ, 0x3c, !PT ;  /* 0x0000000500067212 */ /* 0x000fe400078e3cff */
[----:B------:R-:W-:Y:S02]  /*0230*/  ISETP.NE.AND P2, PT, R5, RZ, PT ;  /* 0x000000ff0500720c */ /* 0x000fe40003f45270 */
[----:B------:R-:W-:Y:S01]  /*0240*/  ISETP.GE.AND P1, PT, R6, RZ, PT ;  /* 0x000000ff0600720c */ /* 0x000fe20003f26270 */
[----:B------:R-:W1:Y:S01]  /*0250*/  F2I.FTZ.U32.TRUNC.NTZ R7, R7 ;  /* 0x0000000700077305 */ /* 0x000e62000021f000 */
[----:B------:R-:W-:-:S05]  /*0260*/  IMAD.MOV.U32 R6, RZ, RZ, RZ ;  /* 0x000000ffff067224 */ /* 0x000fca00078e00ff */
[----:B------:R-:W-:-:S05]  /*0270*/  @P0 VIADD R4, R4, 0x1 ;  /* 0x0000000104040836 */ /* 0x000fca0000000000 */
[----:B------:R-:W-:Y:S01]  /*0280*/  MOV R13, R4 ;  /* 0x00000004000d7202 */ /* 0x000fe20000000f00 */
[----:B-1----:R-:W-:-:S03]  /*0290*/  IMAD.MOV R4, RZ, RZ, -R7 ;  /* 0x000000ffff047224 */ /* 0x002fc600078e0a07 */
[----:B------:R-:W-:Y:S02]  /*02a0*/  @!P1 IADD3 R13, PT, PT, -R13, RZ, RZ ;  /* 0x000000ff0d0d9210 */ /* 0x000fe40007ffe1ff */
[----:B------:R-:W-:Y:S01]  /*02b0*/  @!P2 LOP3.LUT R13, RZ, R5, RZ, 0x33, !PT ;  /* 0x00000005ff0da212 */ /* 0x000fe200078e33ff */
[----:B------:R-:W-:-:S03]  /*02c0*/  IMAD R9, R4, R11, RZ ;  /* 0x0000000b04097224 */ /* 0x000fc600078e02ff */
[----:B------:R-:W-:Y:S01]  /*02d0*/  IABS R4, R13 ;  /* 0x0000000d00047213 */ /* 0x000fe20000000000 */
[----:B------:R-:W-:-:S04]  /*02e0*/  IMAD.HI.U32 R6, R7, R9, R6 ;  /* 0x0000000907067227 */ /* 0x000fc800078e0006 */
[----:B------:R-:W-:Y:S02]  /*02f0*/  IMAD.MOV R8, RZ, RZ, -R13 ;  /* 0x000000ffff087224 */ /* 0x000fe400078e0a0d */
[----:B------:R-:W-:-:S05]  /*0300*/  IMAD.HI.U32 R6, R6, R4, RZ ;  /* 0x0000000406067227 */ /* 0x000fca00078e00ff */
        /* <DEDUP_REMOVED lines=11> */
[----:B------:R-:W1:Y:S03]  /*03c0*/  LDC.64 R6, c[0x0][0x388] ;  /* 0x0000e200ff067b82 */ /* 0x000e660000000a00 */
[----:B------:R-:W-:Y:S01]  /*03d0*/  @!P1 IMAD.MOV R4, RZ, RZ, -R4 ;  /* 0x000000ffff049224 */ /* 0x000fe200078e0a04 */
[----:B------:R-:W-:-:S04]  /*03e0*/  @!P2 LOP3.LUT R4, RZ, R2, RZ, 0x33, !PT ;  /* 0x00000002ff04a212 */ /* 0x000fc800078e33ff */
[----:B------:R-:W-:-:S05]  /*03f0*/  IADD3 R9, PT, PT, -R4, RZ, RZ ;  /* 0x000000ff04097210 */ /* 0x000fca0007ffe1ff */
[----:B------:R-:W-:-:S04]  /*0400*/  IMAD R2, R2, R9, R13 ;  /* 0x0000000902027224 */ /* 0x000fc800078e020d */
[----:B------:R-:W-:Y:S02]  /*0410*/  IMAD R2, R2, R3, R4 ;  /* 0x0000000302027224 */ /* 0x000fe400078e0204 */
[----:B------:R-:W-:-:S04]  /*0420*/  IMAD R3, R5, R8, R0 ;  /* 0x0000000805037224 */ /* 0x000fc800078e0200 */
[----:B------:R-:W-:Y:S02]  /*0430*/  IMAD R3, R2, R5, R3 ;  /* 0x0000000502037224 */ /* 0x000fe400078e0203 */
[----:B------:R-:W2:Y:S02]  /*0440*/  LDC.64 R4, c[0x0][0x380] ;  /* 0x0000e000ff047b82 */ /* 0x000ea40000000a00 */
[----:B-1----:R-:W-:-:S06]  /*0450*/  IMAD.WIDE R2, R3, 0x4, R6 ;  /* 0x0000000403027825 */ /* 0x002fcc00078e0206 */
[----:B0-----:R-:W3:Y:S01]  /*0460*/  LDG.E R3, desc[UR4][R2.64] ;  /* 0x0000000402037981 */ /* 0x001ee2000c1e1900 */
[----:B--2---:R-:W-:-:S05]  /*0470*/  IMAD.WIDE R4, R0, 0x4, R4 ;  /* 0x0000000400047825 */ /* 0x004fca00078e0204 */
[----:B---3--:R-:W-:Y:S01]  /*0480*/  STG.E desc[UR4][R4.64], R3 ;  /* 0x0000000304007986 */ /* 0x008fe2000c101904 */
[----:B------:R-:W-:Y:S05]  /*0490*/  EXIT ;  /* 0x000000000000794d */ /* 0x000fea0003800000 */
.L_x_102:
        /* <DEDUP_REMOVED lines=14> */
.L_x_171:


//--------------------- .text.vox_causal_attn_f32 --------------------------
	.section	.text.vox_causal_attn_f32,"ax",@progbits
	.align	128
        .global         vox_causal_attn_f32
        .type           vox_causal_attn_f32,@function
        .size           vox_causal_attn_f32,(.L_x_153 - vox_causal_attn_f32)
        .other          vox_causal_attn_f32,@"STO_CUDA_ENTRY STV_DEFAULT"
vox_causal_attn_f32:
.text.vox_causal_attn_f32:
[----:B------:R-:W-:Y:S01]  /*0000*/  LDC R1, c[0x0][0x37c] ;  /* 0x0000df00ff017b82 */ /* 0x000fe20000000800 */
[----:B------:R-:W0:Y:S02]  /*0010*/  S2R R3, SR_TID.X ;  /* 0x0000000000037919 */ /* 0x000e240000002100 */
[----:B0-----:R-:W-:-:S13]  /*0020*/  ISETP.GT.U32.AND P0, PT, R3, 0x1f, PT ;  /* 0x0000001f0300780c */ /* 0x001fda0003f04070 */
[----:B------:R-:W-:Y:S05]  /*0030*/  @P0 EXIT ;  /* 0x000000000000094d */ /* 0x000fea0003800000 */
[----:B------:R-:W0:Y:S01]  /*0040*/  S2R R7, SR_CTAID.X ;  /* 0x0000000000077919 */ /* 0x000e220000002500 */
[----:B------:R-:W0:Y:S08]  /*0050*/  LDC R2, c[0x0][0x3a8] ;  /* 0x0000ea00ff027b82 */ /* 0x000e300000000800 */
[----:B------:R-:W1:Y:S08]  /*0060*/  LDC R22, c[0x0][0x3b0] ;  /* 0x0000ec00ff167b82 */ /* 0x000e700000000800 */
[----:B------:R-:W2:Y:S08]  /*0070*/  S2UR UR4, SR_CTAID.Y ;  /* 0x00000000000479c3 */ /* 0x000eb00000002600 */
[----:B------:R-:W2:Y:S01]  /*0080*/  LDC R4, c[0x0][0x3a0] ;  /* 0x0000e800ff047b82 */ /* 0x000ea20000000800 */
[----:B0-----:R-:W-:Y:S01]  /*0090*/  ISETP.GE.AND P0, PT, R7, R2, PT ;  /* 0x000000020700720c */ /* 0x001fe20003f06270 */
[----:B-1----:R-:W-:-:S03]  /*00a0*/  VIADD R0, R22, 0xffffff7f ;  /* 0xffffff7f16007836 */ /* 0x002fc60000000000 */
[----:B--2---:R-:W-:-:S04]  /*00b0*/  ISETP.LE.OR P0, PT, R4, UR4, P0 ;  /* 0x0000000404007c0c */ /* 0x004fc80008703670 */
[----:B------:R-:W-:-:S13]  /*00c0*/  ISETP.LT.U32.OR P0, PT, R0, -0x80, P0 ;  /* 0xffffff800000780c */ /* 0x000fda0000701470 */
[----:B------:R-:W-:Y:S05]  /*00d0*/  @P0 EXIT ;  /* 0x000000000000094d */ /* 0x000fea0003800000 */
[----:B------:R-:W0:Y:S01]  /*00e0*/  LDC R9, c[0x0][0x3ac] ;  /* 0x0000eb00ff097b82 */ /* 0x000e220000000800 */
[----:B------:R-:W-:Y:S01]  /*00f0*/  IABS R8, R2 ;  /* 0x0000000200087213 */ /* 0x000fe20000000000 */
[----:B------:R-:W1:Y:S01]  /*0100*/  LDCU.64 UR6, c[0x0][0x388] ;  /* 0x00007100ff0677ac */ /* 0x000e620008000a00 */
[----:B------:R-:W-:Y:S01]  /*0110*/  IABS R10, R7 ;  /* 0x00000007000a7213 */ /* 0x000fe20000000000 */
[----:B------:R-:W-:Y:S01]  /*0120*/  IMAD R15, R2, UR4, R7 ;  /* 0x00000004020f7c24 */ /* 0x000fe2000f8e0207 */
[----:B0-----:R-:W-:-:S04]  /*0130*/  IABS R6, R9 ;  /* 0x0000000900067213 */ /* 0x001fc80000000000 */
[----:B------:R-:W0:Y:S08]  /*0140*/  I2F.RP R0, R6 ;  /* 0x0000000600007306 */ /* 0x000e300000209400 */
[----:B0-----:R-:W0:Y:S02]  /*0150*/  MUFU.RCP R0, R0 ;  /* 0x0000000000007308 */ /* 0x001e240000001000 */
[----:B0-----:R-:W-:-:S06]  /*0160*/  VIADD R4, R0, 0xffffffe ;  /* 0x0ffffffe00047836 */ /* 0x001fcc0000000000 */
[----:B------:R0:W2:Y:S02]  /*0170*/  F2I.FTZ.U32.TRUNC.NTZ R5, R4 ;  /* 0x0000000400057305 */ /* 0x0000a4000021f000 */
[----:B0-----:R-:W-:Y:S02]  /*0180*/  IMAD.MOV.U32 R4, RZ, RZ, RZ ;  /* 0x000000ffff047224 */ /* 0x001fe400078e00ff */
[----:B--2---:R-:W-:-:S04]  /*0190*/  IMAD.MOV R11, RZ, RZ, -R5 ;  /* 0x000000ffff0b7224 */ /* 0x004fc800078e0a05 */
[----:B------:R-:W-:-:S04]  /*01a0*/  IMAD R11, R11, R6, RZ ;  /* 0x000000060b0b7224 */ /* 0x000fc800078e02ff */
[----:B------:R-:W-:Y:S01]  /*01b0*/  IMAD.HI.U32 R5, R5, R11, R4 ;  /* 0x0000000b05057227 */ /* 0x000fe200078e0004 */
[----:B------:R-:W-:-:S03]  /*01c0*/  LOP3.LUT R4, R2, R9, RZ, 0x3c, !PT ;  /* 0x0000000902047212 */ /* 0x000fc600078e3cff */
[----:B------:R-:W-:Y:S01]  /*01d0*/  IMAD R2, R15, R22, RZ ;  /* 0x000000160f027224 */ /* 0x000fe200078e02ff */
[----:B------:R-:W-:Y:S01]  /*01e0*/  ISETP.GE.AND P2, PT, R4, RZ, PT ;  /* 0x000000ff0400720c */ /* 0x000fe20003f46270 */
[----:B------:R-:W-:-:S05]  /*01f0*/  IMAD.HI.U32 R0, R5, R8, RZ ;  /* 0x0000000805007227 */ /* 0x000fca00078e00ff */
[----:B------:R-:W-:-:S05]  /*0200*/  IADD3 R5, PT, PT, -R0, RZ, RZ ;  /* 0x000000ff00057210 */ /* 0x000fca0007ffe1ff */
[----:B------:R-:W-:-:S05]  /*0210*/  IMAD R5, R6, R5, R8 ;  /* 0x0000000506057224 */ /* 0x000fca00078e0208 */
[----:B------:R-:W-:-:S13]  /*0220*/  ISETP.GT.U32.AND P1, PT, R6, R5, PT ;  /* 0x000000050600720c */ /* 0x000fda0003f24070 */
[----:B------:R-:W-:Y:S02]  /*0230*/  @!P1 IMAD.IADD R5, R5, 0x1, -R6 ;  /* 0x0000000105059824 */ /* 0x000fe400078e0a06 */
[----:B------:R-:W-:Y:S01]  /*0240*/  @!P1 VIADD R0, R0, 0x1 ;  /* 0x0000000100009836 */ /* 0x000fe20000000000 */
[----:B------:R-:W-:Y:S02]  /*0250*/  ISETP.NE.AND P1, PT, R9, RZ, PT ;  /* 0x000000ff0900720c */ /* 0x000fe40003f25270 */
[----:B------:R-:W-:-:S13]  /*0260*/  ISETP.GE.U32.AND P0, PT, R5, R6, PT ;  /* 0x000000060500720c */ /* 0x000fda0003f06070 */
[----:B------:R-:W-:Y:S01]  /*0270*/  @P0 VIADD R0, R0, 0x1 ;  /* 0x0000000100000836 */ /* 0x000fe20000000000 */
[----:B------:R-:W-:-:S03]  /*0280*/  ISETP.GE.U32.AND P0, PT, R3, R22, PT ;  /* 0x000000160300720c */ /* 0x000fc60003f06070 */
[----:B------:R-:W-:Y:S01]  /*0290*/  @!P2 IMAD.MOV R0, RZ, RZ, -R0 ;  /* 0x000000ffff00a224 */ /* 0x000fe200078e0a00 */
[----:B------:R-:W-:-:S04]  /*02a0*/  @!P1 LOP3.LUT R0, RZ, R9, RZ, 0x33, !PT ;  /* 0x00000009ff009212 */ /* 0x000fc800078e33ff */
[-C--:B------:R-:W-:Y:S02]  /*02b0*/  IABS R11, R0.reuse ;  /* 0x00000000000b7213 */ /* 0x080fe40000000000 */
[-C--:B------:R-:W-:Y:S02]  /*02c0*/  IABS R12, R0.reuse ;  /* 0x00000000000c7213 */ /* 0x080fe40000000000 */
[----:B------:R-:W0:Y:S01]  /*02d0*/  I2F.RP R6, R11 ;  /* 0x0000000b00067306 */ /* 0x000e220000209400 */
[----:B------:R-:W-:Y:S01]  /*02e0*/  LOP3.LUT R7, R7, R0, RZ, 0x3c, !PT ;  /* 0x0000000007077212 */ /* 0x000fe200078e3cff */
[----:B------:R-:W-:-:S03]  /*02f0*/  @!P0 IMAD.IADD R17, R2, 0x1, R3 ;  /* 0x0000000102118824 */ /* 0x000fc600078e0203 */
[----:B------:R-:W-:-:S03]  /*0300*/  ISETP.GE.AND P4, PT, R7, RZ, PT ;  /* 0x000000ff0700720c */ /* 0x000fc60003f86270 */
[----:B0-----:R-:W0:Y:S02]  /*0310*/  MUFU.RCP R6, R6 ;  /* 0x0000000600067308 */ /* 0x001e240000001000 */
[----:B0-----:R-:W-:-:S06]  /*0320*/  IADD3 R4, PT, PT, R6, 0xffffffe, RZ ;  /* 0x0ffffffe06047810 */ /* 0x001fcc0007ffe0ff */
[----:B------:R0:W2:Y:S02]  /*0330*/  F2I.FTZ.U32.TRUNC.NTZ R5, R4 ;  /* 0x0000000400057305 */ /* 0x0000a4000021f000 */
[----:B0-----:R-:W-:Y:S02]  /*0340*/  IMAD.MOV.U32 R4, RZ, RZ, RZ ;  /* 0x000000ffff047224 */ /* 0x001fe400078e00ff */
[----:B--2---:R-:W-:-:S04]  /*0350*/  IMAD.MOV R8, RZ, RZ, -R5 ;  /* 0x000000ffff087224 */ /* 0x004fc800078e0a05 */
[----:B------:R-:W-:Y:S02]  /*0360*/  IMAD R13, R8, R11, RZ ;  /* 0x0000000b080d7224 */ /* 0x000fe400078e02ff */
[----:B------:R-:W-:Y:S02]  /*0370*/  IMAD.MOV.U32 R8, RZ, RZ, R10 ;  /* 0x000000ffff087224 */ /* 0x000fe400078e000a */
[----:B------:R-:W-:-:S04]  /*0380*/  IMAD.HI.U32 R5, R5, R13, R4 ;  /* 0x0000000d05057227 */ /* 0x000fc800078e0004 */
[----:B------:R-:W-:Y:S02]  /*0390*/  IMAD.MOV R13, RZ, RZ, -R12 ;  /* 0x000000ffff0d7224 */ /* 0x000fe400078e0a0c */
[----:B------:R-:W-:Y:S01]  /*03a0*/  IMAD.HI.U32 R10, R5, R8, RZ ;  /* 0x00000008050a7227 */ /* 0x000fe200078e00ff */
[----:B------:R-:W0:Y:S03]  /*03b0*/  LDC R12, c[0x0][0x3a4] ;  /* 0x0000e900ff0c7b82 */ /* 0x000e260000000800 */
[----:B------:R-:W-:Y:S01]  /*03c0*/  IMAD R6, R10, R13, R8 ;  /* 0x0000000d0a067224 */ /* 0x000fe200078e0208 */
[----:B------:R-:W-:Y:S01]  /*03d0*/  IADD3 R8, P5, PT, R2, R3, RZ ;  /* 0x0000000302087210 */ /* 0x000fe20007fbe0ff */
[----:B------:R-:W-:-:S03]  /*03e0*/  VIADD R13, R3, 0x40 ;  /* 0x00000040030d7836 */ /* 0x000fc60000000000 */
[----:B------:R-:W2:Y:S01]  /*03f0*/  LDC.64 R4, c[0x0][0x3b8] ;  /* 0x0000ee00ff047b82 */ /* 0x000ea20000000a00 */
[----:B------:R-:W-:Y:S01]  /*0400*/  ISETP.GT.U32.AND P3, PT, R11, R6, PT ;  /* 0x000000060b00720c */ /* 0x000fe20003f64070 */
[----:B------:R-:W-:Y:S01]  /*0410*/  IMAD.X R15, RZ, RZ, RZ, P5 ;  /* 0x000000ffff0f7224 */ /* 0x000fe200028e06ff */
[----:B------:R-:W-:Y:S01]  /*0420*/  ISETP.GE.U32.AND P1, PT, R13, R22, PT ;  /* 0x000000160d00720c */ /* 0x000fe20003f26070 */
[----:B------:R-:W-:Y:S01]  /*0430*/  VIADD R13, R3, 0x60 ;  /* 0x00000060030d7836 */ /* 0x000fe20000000000 */
[----:B-1----:R-:W-:-:S04]  /*0440*/  LEA R14, P5, R8, UR6, 0x2 ;  /* 0x00000006080e7c11 */ /* 0x002fc8000f8a10ff */
[----:B------:R-:W-:-:S05]  /*0450*/  LEA.HI.X R15, R8, UR7, R15, 0x2, P5 ;  /* 0x00000007080f7c11 */ /* 0x000fca000a8f140f */
[-C--:B------:R-:W-:Y:S02]  /*0460*/  @!P3 IADD3 R6, PT, PT, R6, -R11.reuse, RZ ;  /* 0x8000000b0606b210 */ /* 0x080fe40007ffe0ff */
[----:B------:R-:W-:Y:S02]  /*0470*/  @!P3 IADD3 R10, PT, PT, R10, 0x1, RZ ;  /* 0x000000010a0ab810 */ /* 0x000fe40007ffe0ff */
[----:B------:R-:W-:Y:S01]  /*0480*/  ISETP.GE.U32.AND P2, PT, R6, R11, PT ;  /* 0x0000000b0600720c */ /* 0x000fe20003f46070 */
[----:B------:R-:W-:Y:S01]  /*0490*/  VIADD R11, R3, 0x20 ;  /* 0x00000020030b7836 */ /* 0x000fe20000000000 */
[----:B------:R-:W1:Y:S01]  /*04a0*/  @!P0 LDC.64 R6, c[0x0][0x388] ;  /* 0x0000e200ff068b82 */ /* 0x000e620000000a00 */
[----:B------:R-:W-:Y:S01]  /*04b0*/  ISETP.NE.AND P3, PT, R0, RZ, PT ;  /* 0x000000ff0000720c */ /* 0x000fe20003f65270 */
[----:B--2---:R-:W-:Y:S01]  /*04c0*/  VIADD R19, R5, UR4 ;  /* 0x0000000405137c36 */ /* 0x004fe20008000000 */
[----:B------:R-:W-:Y:S01]  /*04d0*/  ISETP.GT.AND P5, PT, R4, RZ, PT ;  /* 0x000000ff0400720c */ /* 0x000fe20003fa4270 */
[----:B------:R-:W2:Y:S01]  /*04e0*/  LDCU.64 UR4, c[0x0][0x358] ;  /* 0x00006b00ff0477ac */ /* 0x000ea20008000a00 */
[----:B------:R-:W-:-:S02]  /*04f0*/  ISETP.GE.U32.AND P6, PT, R11, R22, PT ;  /* 0x000000160b00720c */ /* 0x000fc40003fc6070 */
[----:B------:R-:W-:-:S04]  /*0500*/  VIADDMNMX R5, R19, -R4, 0xffffffff, !PT ;  /* 0xffffffff13057446 */ /* 0x000fc80007800904 */
[----:B------:R-:W-:Y:S01]  /*0510*/  @P2 VIADD R10, R10, 0x1 ;  /* 0x000000010a0a2836 */ /* 0x000fe20000000000 */
[----:B------:R-:W-:Y:S01]  /*0520*/  ISETP.GE.U32.AND P2, PT, R13, R22, PT ;  /* 0x000000160d00720c */ /* 0x000fe20003f46070 */
[----:B------:R-:W-:Y:S02]  /*0530*/  VIADD R5, R5, 0x1 ;  /* 0x0000000105057836 */ /* 0x000fe40000000000 */
[----:B-1----:R-:W-:Y:S01]  /*0540*/  @!P0 IMAD.WIDE.U32 R16, R17, 0x4, R6 ;  /* 0x0000000411108825 */ /* 0x002fe200078e0006 */
[----:B------:R-:W-:Y:S02]  /*0550*/  @!P4 IADD3 R10, PT, PT, -R10, RZ, RZ ;  /* 0x000000ff0a0ac210 */ /* 0x000fe40007ffe1ff */
[----:B------:R-:W-:Y:S02]  /*0560*/  CS2R R6, SRZ ;  /* 0x0000000000067805 */ /* 0x000fe4000001ff00 */
[----:B------:R-:W-:Y:S02]  /*0570*/  @!P3 LOP3.LUT R10, RZ, R0, RZ, 0x33, !PT ;  /* 0x00000000ff0ab212 */ /* 0x000fe400078e33ff */
[----:B------:R-:W-:-:S02]  /*0580*/  SEL R21, R5, RZ, P5 ;  /* 0x000000ff05157207 */ /* 0x000fc40002800000 */
[----:B------:R-:W-:Y:S02]  /*0590*/  CS2R R4, SRZ ;  /* 0x0000000000047805 */ /* 0x000fe4000001ff00 */
[C---:B------:R-:W-:Y:S01]  /*05a0*/  ISETP.LT.U32.OR P3, PT, R22.reuse, 0x21, P6 ;  /* 0x000000211600780c */ /* 0x040fe20003761470 */
[----:B--2---:R1:W5:Y:S01]  /*05b0*/  @!P0 LDG.E R7, desc[UR4][R16.64] ;  /* 0x0000000410078981 */ /* 0x004362000c1e1900 */
[C---:B------:R-:W-:Y:S02]  /*05c0*/  ISETP.LT.U32.OR P4, PT, R22.reuse, 0x41, P1 ;  /* 0x000000411600780c */ /* 0x040fe40000f81470 */
[----:B------:R-:W-:Y:S02]  /*05d0*/  ISETP.LT.U32.OR P5, PT, R22, 0x61, P2 ;  /* 0x000000611600780c */ /* 0x000fe400017a1470 */
[----:B0-----:R-:W-:Y:S02]  /*05e0*/  VIADDMNMX R12, R19, 0x1, R12, PT ;  /* 0x00000001130c7846 */ /* 0x001fe4000380010c */
[----:B------:R-:W-:-:S05]  /*05f0*/  P2R R11, PR, RZ, 0x40 ;  /* 0x00000040ff0b7803 */ /* 0x000fca0000000000 */
[----:B------:R1:W5:Y:S04]  /*0600*/  @!P3 LDG.E R4, desc[UR4][R14.64+0x80] ;  /* 0x000080040e04b981 */ /* 0x000368000c1e1900 */
[----:B------:R1:W5:Y:S04]  /*0610*/  @!P4 LDG.E R5, desc[UR4][R14.64+0x100] ;  /* 0x000100040e05c981 */ /* 0x000368000c1e1900 */
[----:B------:R1:W5:Y:S01]  /*0620*/  @!P5 LDG.E R6, desc[UR4][R14.64+0x180] ;  /* 0x000180040e06d981 */ /* 0x000362000c1e1900 */
[CC--:B------:R-:W-:Y:S01]  /*0630*/  ISETP.GT.AND P6, PT, R12.reuse, R21.reuse, PT ;  /* 0x000000150c00720c */ /* 0x0c0fe20003fc4270 */
[----:B------:R-:W-:Y:S01]  /*0640*/  IMAD.MOV.U32 R13, RZ, RZ, -0xeb60d36 ;  /* 0xf149f2caff0d7424 */ /* 0x000fe200078e00ff */
[----:B------:R-:W-:Y:S01]  /*0650*/  VIMNMX R0, PT, PT, R12, R21, !PT ;  /* 0x000000150c007248 */ /* 0x000fe20007fe0100 */
[----:B------:R-:W-:-:S10]  /*0660*/  IMAD R8, R22, R9, RZ ;  /* 0x0000000916087224 */ /* 0x000fd400078e02ff */
[----:B-1----:R-:W-:Y:S05]  /*0670*/  @!P6 BRA `(.L_x_103) ;  /* 0x0000000400f8e947 */ /* 0x002fea0003800000 */
[C---:B------:R-:W-:Y:S01]  /*0680*/  IADD3 R13, PT, PT, -R21.reuse, R0, RZ ;  /* 0x00000000150d7210 */ /* 0x040fe20007ffe1ff */
[----:B------:R-:W-:Y:S02]  /*0690*/  VIADD R19, R21, 0x1 ;  /* 0x0000000115137836 */ /* 0x000fe40000000000 */
[----:B------:R-:W-:Y:S01]  /*06a0*/  IMAD.MOV.U32 R15, RZ, RZ, R21 ;  /* 0x000000ffff0f7224 */ /* 0x000fe200078e0015 */
[----:B------:R-:W-:Y:S01]  /*06b0*/  LOP3.LUT R14, R13, 0x1, RZ, 0xc0, !PT ;  /* 0x000000010d0e7812 */ /* 0x000fe200078ec0ff */
[----:B------:R-:W-:-:S03]  /*06c0*/  IMAD.MOV.U32 R13, RZ, RZ, -0xeb60d36 ;  /* 0xf149f2caff0d7424 */ /* 0x000fc600078e00ff */
[----:B------:R-:W-:-:S13]  /*06d0*/  ISETP.NE.U32.AND P6, PT, R14, 0x1, PT ;  /* 0x000000010e00780c */ /* 0x000fda0003fc5070 */
[----:B------:R-:W-:Y:S05]  /*06e0*/  @P6 BRA `(.L_x_104) ;  /* 0x0000000000906947 */ /* 0x000fea0003800000 */
[----:B------:R-:W0:Y:S01]  /*06f0*/  LDCU.64 UR6, c[0x0][0x390] ;  /* 0x00007200ff0677ac */ /* 0x000e220008000a00 */
[----:B------:R-:W-:-:S04]  /*0700*/  IMAD R13, R21, R9, R10 ;  /* 0x00000009150d7224 */ /* 0x000fc800078e020a */
[----:B------:R-:W-:-:S05]  /*0710*/  IMAD R18, R13, R22, RZ ;  /* 0x000000160d127224 */ /* 0x000fca00078e02ff */
[----:B------:R-:W-:-:S04]  /*0720*/  IADD3 R13, P6, PT, R18, R3, RZ ;  /* 0x00000003120d7210 */ /* 0x000fc80007fde0ff */
[C---:B------:R-:W-:Y:S02]  /*0730*/  LEA.HI.X.SX32 R14, R18.reuse, RZ, 0x1, P6 ;  /* 0x000000ff120e7211 */ /* 0x040fe400030f0eff */
[C---:B0-----:R-:W-:Y:S01]  /*0740*/  LEA R16, P6, R13.reuse, UR6, 0x2 ;  /* 0x000000060d107c11 */ /* 0x041fe2000f8c10ff */
[----:B------:R-:W0:Y:S03]  /*0750*/  LDCU UR6, c[0x0][0x3b4] ;  /* 0x00007680ff0677ac */ /* 0x000e260008000800 */
[----:B------:R-:W-:Y:S02]  /*0760*/  LEA.HI.X R17, R13, UR7, R14, 0x2, P6 ;  /* 0x000000070d117c11 */ /* 0x000fe4000b0f140e */
[----:B------:R-:W1:Y:S01]  /*0770*/  @!P0 LDC.64 R14, c[0x0][0x390] ;  /* 0x0000e400ff0e8b82 */ /* 0x000e620000000a00 */
[----:B------:R-:W-:Y:S02]  /*0780*/  @!P0 IADD3 R13, PT, PT, R18, R3, RZ ;  /* 0x00000003120d8210 */ /* 0x000fe40007ffe0ff */
[----:B------:R-:W2:Y:S04]  /*0790*/  @!P3 LDG.E R18, desc[UR4][R16.64+0x80] ;  /* 0x000080041012b981 */ /* 0x000ea8000c1e1900 */
[----:B------:R-:W3:Y:S04]  /*07a0*/  @!P4 LDG.E R20, desc[UR4][R16.64+0x100] ;  /* 0x000100041014c981 */ /* 0x000ee8000c1e1900 */
[----:B------:R-:W4:Y:S01]  /*07b0*/  @!P5 LDG.E R24, desc[UR4][R16.64+0x180] ;  /* 0x000180041018d981 */ /* 0x000f22000c1e1900 */
[----:B-1----:R-:W-:-:S06]  /*07c0*/  @!P0 IMAD.WIDE R14, R13, 0x4, R14 ;  /* 0x000000040d0e8825 */ /* 0x002fcc00078e020e */
[----:B------:R-:W2:Y:S01]  /*07d0*/  @!P0 LDG.E R14, desc[UR4][R14.64] ;  /* 0x000000040e0e8981 */ /* 0x000ea2000c1e1900 */
[----:B------:R-:W-:Y:S02]  /*07e0*/  IMAD.MOV.U32 R13, RZ, RZ, RZ ;  /* 0x000000ffff0d7224 */ /* 0x000fe400078e00ff */
[----:B--2--5:R-:W-:-:S04]  /*07f0*/  @!P0 FFMA R13, R14, R7, RZ ;  /* 0x000000070e0d8223 */ /* 0x024fc800000000ff */
[----:B------:R-:W-:-:S04]  /*0800*/  @!P3 FFMA R13, R18, R4, R13 ;  /* 0x00000004120db223 */ /* 0x000fc8000000000d */
[----:B---3--:R-:W-:-:S04]  /*0810*/  @!P4 FFMA R13, R20, R5, R13 ;  /* 0x00000005140dc223 */ /* 0x008fc8000000000d */
[----:B----4-:R-:W-:-:S05]  /*0820*/  @!P5 FFMA R13, R24, R6, R13 ;  /* 0x00000006180dd223 */ /* 0x010fca000000000d */
        /* <DEDUP_REMOVED lines=8> */
[----:B------:R-:W1:Y:S02]  /*08b0*/  SHFL.DOWN PT, R16, R17, 0x1, 0x1f ;  /* 0x08201f0011107f89 */ /* 0x000e6400000e0000 */
[----:B-1----:R-:W-:-:S06]  /*08c0*/  FADD R16, R17, R16 ;  /* 0x0000001011107221 */ /* 0x002fcc0000000000 */
[----:B------:R-:W0:Y:S01]  /*08d0*/  SHFL.IDX PT, R16, R16, RZ, 0x1f ;  /* 0x00001fff10107589 */ /* 0x000e2200000e0000 */
[----:B------:R-:W-:Y:S01]  /*08e0*/  ISETP.NE.AND P3, PT, R3, RZ, PT ;  /* 0x000000ff0300720c */ /* 0x000fe20003f65270 */
[----:B------:R-:W-:Y:S02]  /*08f0*/  IMAD.MOV.U32 R15, RZ, RZ, R19 ;  /* 0x000000ffff0f7224 */ /* 0x000fe400078e0013 */
[----:B0-----:R-:W-:-:S05]  /*0900*/  FMUL R13, R16, UR6 ;  /* 0x00000006100d7c20 */ /* 0x001fca0008400000 */
[----:B------:R-:W-:-:S04]  /*0910*/  FMNMX R13, R13, -1.00000001504746621988e+30, !PT ;  /* 0xf149f2ca0d0d7809 */ /* 0x000fc80007800000 */
[----:B------:R-:W-:-:S07]  /*0920*/  FSEL R13, R13, -1.00000001504746621988e+30, !P3 ;  /* 0xf149f2ca0d0d7808 */ /* 0x000fce0005800000 */
.L_x_104:
[----:B------:R-:W-:-:S13]  /*0930*/  ISETP.NE.AND P3, PT, R12, R19, PT ;  /* 0x000000130c00720c */ /* 0x000fda0003f65270 */
[----:B------:R-:W-:Y:S05]  /*0940*/  @!P3 BRA `(.L_x_103) ;  /* 0x000000040044b947 */ /* 0x000fea0003800000 */
[----:B------:R-:W-:Y:S01]  /*0950*/  ISETP.NE.AND P4, PT, R11, RZ, PT ;  /* 0x000000ff0b00720c */ /* 0x000fe20003f85270 */
[CC--:B------:R-:W-:Y:S01]  /*0960*/  IMAD R11, R15.reuse, R9.reuse, R9 ;  /* 0x000000090f0b7224 */ /* 0x0c0fe200078e0209 */
[C---:B------:R-:W-:Y:S01]  /*0970*/  ISETP.LT.U32.OR P1, PT, R22.reuse, 0x41, P1 ;  /* 0x000000411600780c */ /* 0x040fe20000f21470 */
[----:B------:R-:W-:Y:S01]  /*0980*/  IMAD R9, R15, R9, R10 ;  /* 0x000000090f097224 */ /* 0x000fe200078e020a */
[----:B------:R-:W-:Y:S01]  /*0990*/  ISETP.LT.U32.OR P3, PT, R22, 0x21, P4 ;  /* 0x000000211600780c */ /* 0x000fe20002761470 */
[----:B------:R-:W-:Y:S01]  /*09a0*/  IMAD.IADD R11, R10, 0x1, R11 ;  /* 0x000000010a0b7824 */ /* 0x000fe200078e020b */
[----:B------:R-:W-:Y:S01]  /*09b0*/  ISETP.LT.U32.OR P2, PT, R22, 0x61, P2 ;  /* 0x000000611600780c */ /* 0x000fe20001741470 */
[-C--:B------:R-:W-:Y:S01]  /*09c0*/  IMAD R24, R9, R22.reuse, RZ ;  /* 0x0000001609187224 */ /* 0x080fe200078e02ff */
[----:B------:R-:W-:Y:S01]  /*09d0*/  IADD3 R9, PT, PT, -R0, R15, RZ ;  /* 0x0000000f00097210 */ /* 0x000fe20007ffe1ff */
[----:B------:R-:W-:Y:S01]  /*09e0*/  IMAD R20, R11, R22, RZ ;  /* 0x000000160b147224 */ /* 0x000fe200078e02ff */
[----:B------:R-:W0:Y:S01]  /*09f0*/  LDCU.64 UR6, c[0x0][0x390] ;  /* 0x00007200ff0677ac */ /* 0x000e220008000a00 */
[----:B------:R-:W-:-:S02]  /*0a00*/  IMAD.IADD R11, R24, 0x1, R3 ;  /* 0x00000001180b7824 */ /* 0x000fc400078e0203 */
[----:B------:R-:W-:-:S07]  /*0a10*/  IMAD.IADD R25, R20, 0x1, R3 ;  /* 0x0000000114197824 */ /* 0x000fce00078e0203 */
.L_x_105:
[----:B------:R-:W1:Y:S01]  /*0a20*/  @!P0 LDC.64 R14, c[0x0][0x390] ;  /* 0x0000e400ff0e8b82 */ /* 0x000e620000000a00 */
[----:B------:R-:W-:-:S04]  /*0a30*/  IADD3 R16, P4, PT, R3, R24, RZ ;  /* 0x0000001803107210 */ /* 0x000fc80007f9e0ff */
[----:B------:R-:W-:Y:S02]  /*0a40*/  LEA.HI.X.SX32 R17, R24, RZ, 0x1, P4 ;  /* 0x000000ff18117211 */ /* 0x000fe400020f0eff */
[C---:B0-----:R-:W-:Y:S01]  /*0a50*/  LEA R18, P4, R16.reuse, UR6, 0x2 ;  /* 0x0000000610127c11 */ /* 0x041fe2000f8810ff */
[----:B------:R-:W0:Y:S03]  /*0a60*/  LDC.64 R22, c[0x0][0x3b0] ;  /* 0x0000ec00ff167b82 */ /* 0x000e260000000a00 */
[----:B------:R-:W-:-:S05]  /*0a70*/  LEA.HI.X R19, R16, UR7, R17, 0x2, P4 ;  /* 0x0000000710137c11 */ /* 0x000fca000a0f1411 */
[----:B------:R-:W2:Y:S04]  /*0a80*/  @!P3 LDG.E R16, desc[UR4][R18.64+0x80] ;  /* 0x000080041210b981 */ /* 0x000ea8000c1e1900 */
[----:B------:R-:W3:Y:S01]  /*0a90*/  @!P1 LDG.E R26, desc[UR4][R18.64+0x100] ;  /* 0x00010004121a9981 */ /* 0x000ee2000c1e1900 */
[----:B-1----:R-:W-:-:S04]  /*0aa0*/  @!P0 IMAD.WIDE R14, R11, 0x4, R14 ;  /* 0x000000040b0e8825 */ /* 0x002fc800078e020e */
[----:B------:R-:W-:Y:S01]  /*0ab0*/  IMAD.MOV.U32 R27, RZ, RZ, RZ ;  /* 0x000000ffff1b7224 */ /* 0x000fe200078e00ff */
[C---:B------:R-:W-:Y:S01]  /*0ac0*/  IADD3 R17, P4, PT, R3.reuse, R20, RZ ;  /* 0x0000001403117210 */ /* 0x040fe20007f9e0ff */
[----:B------:R-:W4:Y:S04]  /*0ad0*/  @!P0 LDG.E R14, desc[UR4][R14.64] ;  /* 0x000000040e0e8981 */ /* 0x000f28000c1e1900 */
[----:B------:R1:W3:Y:S01]  /*0ae0*/  @!P2 LDG.E R28, desc[UR4][R18.64+0x180] ;  /* 0x00018004121ca981 */ /* 0x0002e2000c1e1900 */
[----:B----45:R-:W-:Y:S01]  /*0af0*/  @!P0 FFMA R27, R14, R7, RZ ;  /* 0x000000070e1b8223 */ /* 0x030fe200000000ff */
[----:B0-----:R-:W-:-:S03]  /*0b00*/  ISETP.GE.U32.AND P0, PT, R3, R22, PT ;  /* 0x000000160300720c */ /* 0x001fc60003f06070 */
[----:B--2---:R-:W-:Y:S01]  /*0b10*/  @!P3 FFMA R27, R16, R4, R27 ;  /* 0x00000004101bb223 */ /* 0x004fe2000000001b */
[----:B------:R-:W-:Y:S02]  /*0b20*/  LEA.HI.X.SX32 R16, R20, RZ, 0x1, P4 ;  /* 0x000000ff14107211 */ /* 0x000fe400020f0eff */
[----:B------:R-:W-:-:S04]  /*0b30*/  LEA R14, P4, R17, UR6, 0x2 ;  /* 0x00000006110e7c11 */ /* 0x000fc8000f8810ff */
[----:B------:R-:W-:-:S03]  /*0b40*/  LEA.HI.X R15, R17, UR7, R16, 0x2, P4 ;  /* 0x00000007110f7c11 */ /* 0x000fc6000a0f1410 */
[----:B------:R-:W0:Y:S01]  /*0b50*/  @!P0 LDC.64 R16, c[0x0][0x390] ;  /* 0x0000e400ff108b82 */ /* 0x000e220000000a00 */
[----:B---3--:R-:W-:Y:S01]  /*0b60*/  @!P1 FFMA R27, R26, R5, R27 ;  /* 0x000000051a1b9223 */ /* 0x008fe2000000001b */
[----:B------:R-:W2:Y:S04]  /*0b70*/  @!P1 LDG.E R29, desc[UR4][R14.64+0x100] ;  /* 0x000100040e1d9981 */ /* 0x000ea8000c1e1900 */
[----:B------:R-:W3:Y:S01]  /*0b80*/  @!P3 LDG.E R26, desc[UR4][R14.64+0x80] ;  /* 0x000080040e1ab981 */ /* 0x000ee2000c1e1900 */
[----:B0-----:R-:W-:-:S06]  /*0b90*/  @!P0 IMAD.WIDE R16, R25, 0x4, R16 ;  /* 0x0000000419108825 */ /* 0x001fcc00078e0210 */
[----:B------:R-:W4:Y:S04]  /*0ba0*/  @!P0 LDG.E R16, desc[UR4][R16.64] ;  /* 0x0000000410108981 */ /* 0x000f28000c1e1900 */
[----:B------:R-:W2:Y:S01]  /*0bb0*/  @!P2 LDG.E R17, desc[UR4][R14.64+0x180] ;  /* 0x000180040e11a981 */ /* 0x000ea2000c1e1900 */
[----:B-1----:R-:W-:Y:S02]  /*0bc0*/  HFMA2 R19, -RZ, RZ, 0, 0 ;  /* 0x00000000ff137431 */ /* 0x002fe400000001ff */
[----:B------:R-:W-:-:S05]  /*0bd0*/  @!P2 FFMA R27, R28, R6, R27 ;  /* 0x000000061c1ba223 */ /* 0x000fca000000001b */
[----:B------:R-:W0:Y:S02]  /*0be0*/  SHFL.DOWN PT, R18, R27, 0x10, 0x1f ;  /* 0x0a001f001b127f89 */ /* 0x000e2400000e0000 */
[----:B0-----:R-:W-:Y:S01]  /*0bf0*/  FADD R18, R18, R27 ;  /* 0x0000001b12127221 */ /* 0x001fe20000000000 */
[----:B------:R-:W-:Y:S01]  /*0c00*/  ISETP.NE.AND P4, PT, R3, RZ, PT ;  /* 0x000000ff0300720c */ /* 0x000fe20003f85270 */
[----:B------:R-:W-:-:S05]  /*0c10*/  VIADD R9, R9, 0x2 ;  /* 0x0000000209097836 */ /* 0x000fca0000000000 */
[----:B------:R-:W-:Y:S01]  /*0c20*/  ISETP.NE.AND P6, PT, R9, RZ, PT ;  /* 0x000000ff0900720c */ /* 0x000fe20003fc5270 */
[C---:B------:R-:W-:Y:S01]  /*0c30*/  IMAD R20, R8.reuse, 0x2, R20 ;  /* 0x0000000208147824 */ /* 0x040fe200078e0214 */
[C---:B------:R-:W-:Y:S01]  /*0c40*/  LEA R11, R8.reuse, R11, 0x1 ;  /* 0x0000000b080b7211 */ /* 0x040fe200078e08ff */
[C---:B------:R-:W-:Y:S02]  /*0c50*/  IMAD R24, R8.reuse, 0x2, R24 ;  /* 0x0000000208187824 */ /* 0x040fe400078e0218 */
[----:B------:R-:W-:Y:S02]  /*0c60*/  IMAD R25, R8, 0x2, R25 ;  /* 0x0000000208197824 */ /* 0x000fe400078e0219 */
[----:B----4-:R-:W-:-:S04]  /*0c70*/  @!P0 FFMA R19, R16, R7, RZ ;  /* 0x0000000710138223 */ /* 0x010fc800000000ff */
[----:B---3--:R-:W-:-:S04]  /*0c80*/  @!P3 FFMA R19, R26, R4, R19 ;  /* 0x000000041a13b223 */ /* 0x008fc80000000013 */
[----:B--2---:R-:W-:-:S04]  /*0c90*/  @!P1 FFMA R19, R29, R5, R19 ;  /* 0x000000051d139223 */ /* 0x004fc80000000013 */
[----:B------:R-:W-:-:S05]  /*0ca0*/  @!P2 FFMA R19, R17, R6, R19 ;  /* 0x000000061113a223 */ /* 0x000fca0000000013 */
[----:B------:R-:W0:Y:S04]  /*0cb0*/  SHFL.DOWN PT, R16, R19, 0x10, 0x1f ;  /* 0x0a001f0013107f89 */ /* 0x000e2800000e0000 */
[----:B------:R-:W1:Y:S01]  /*0cc0*/  SHFL.DOWN PT, R17, R18, 0x8, 0x1f ;  /* 0x09001f0012117f89 */ /* 0x000e6200000e0000 */
[----:B0-----:R-:W-:-:S05]  /*0cd0*/  FADD R26, R16, R19 ;  /* 0x00000013101a7221 */ /* 0x001fca0000000000 */
[----:B------:R-:W0:Y:S01]  /*0ce0*/  SHFL.DOWN PT, R15, R26, 0x8, 0x1f ;  /* 0x09001f001a0f7f89 */ /* 0x000e2200000e0000 */
[----:B-1----:R-:W-:-:S05]  /*0cf0*/  FADD R17, R18, R17 ;  /* 0x0000001112117221 */ /* 0x002fca0000000000 */
        /* <DEDUP_REMOVED lines=11> */
[----:B-1----:R-:W-:-:S06]  /*0db0*/  FADD R16, R15, R16 ;  /* 0x000000100f107221 */ /* 0x002fcc0000000000 */
[----:B------:R-:W1:Y:S01]  /*0dc0*/  SHFL.IDX PT, R16, R16, RZ, 0x1f ;  /* 0x00001fff10107589 */ /* 0x000e6200000e0000 */
[----:B0-----:R-:W-:-:S06]  /*0dd0*/  FADD R18, R19, R18 ;  /* 0x0000001213127221 */ /* 0x001fcc0000000000 */
[----:B------:R-:W0:Y:S01]  /*0de0*/  SHFL.IDX PT, R18, R18, RZ, 0x1f ;  /* 0x00001fff12127589 */ /* 0x000e2200000e0000 */
[----:B-1----:R-:W-:-:S05]  /*0df0*/  FMUL R14, R16, R23 ;  /* 0x00000017100e7220 */ /* 0x002fca0000400000 */
[----:B------:R-:W-:-:S04]  /*0e00*/  FSETP.GT.AND P5, PT, R14, R13, PT ;  /* 0x0000000d0e00720b */ /* 0x000fc80003fa4000 */
[----:B------:R-:W-:Y:S01]  /*0e10*/  @!P4 FSEL R13, R14, R13, P5 ;  /* 0x0000000d0e0dc208 */ /* 0x000fe20002800000 */
[----:B0-----:R-:W-:-:S05]  /*0e20*/  FMUL R26, R18, R23 ;  /* 0x00000017121a7220 */ /* 0x001fca0000400000 */
[----:B------:R-:W-:-:S04]  /*0e30*/  FSETP.GT.AND P5, PT, R26, R13, PT ;  /* 0x0000000d1a00720b */ /* 0x000fc80003fa4000 */
[----:B------:R-:W-:Y:S01]  /*0e40*/  @!P4 FSEL R13, R26, R13, P5 ;  /* 0x0000000d1a0dc208 */ /* 0x000fe20002800000 */
[----:B------:R-:W-:Y:S08]  /*0e50*/  @P6 BRA `(.L_x_105) ;  /* 0xfffffff800f06947 */ /* 0x000ff0000383ffff */
.L_x_103:
[----:B------:R-:W-:Y:S01]  /*0e60*/  ISETP.GT.AND P1, PT, R12, R21, PT ;  /* 0x000000150c00720c */ /* 0x000fe20003f24270 */
[----:B------:R0:W1:Y:S01]  /*0e70*/  SHFL.IDX PT, R9, R13, RZ, 0x1f ;  /* 0x00001fff0d097589 */ /* 0x00006200000e0000 */
[----:B------:R-:W-:Y:S02]  /*0e80*/  CS2R R16, SRZ ;  /* 0x0000000000107805 */ /* 0x000fe4000001ff00 */
[----:B------:R-:W-:Y:S01]  /*0e90*/  CS2R R18, SRZ ;  /* 0x0000000000127805 */ /* 0x000fe2000001ff00 */
[----:B------:R-:W-:-:S08]  /*0ea0*/  IMAD.MOV.U32 R20, RZ, RZ, RZ ;  /* 0x000000ffff147224 */ /* 0x000fd000078e00ff */
[----:B0-----:R-:W-:Y:S05]  /*0eb0*/  @!P1 BRA `(.L_x_106) ;  /* 0x0000000400489947 */ /* 0x001fea0003800000 */
[----:B------:R-:W0:Y:S01]  /*0ec0*/  LDC R11, c[0x0][0x3ac] ;  /* 0x0000eb00ff0b7b82 */ /* 0x000e220000000800 */
[C---:B------:R-:W-:Y:S01]  /*0ed0*/  VIADD R13, R3.reuse, 0x20 ;  /* 0x00000020030d7836 */ /* 0x040fe20000000000 */
[C---:B------:R-:W-:Y:S01]  /*0ee0*/  IADD3 R15, PT, PT, R3.reuse, 0x40, RZ ;  /* 0x00000040030f7810 */ /* 0x040fe20007ffe0ff */
[----:B------:R-:W-:Y:S01]  /*0ef0*/  VIADD R23, R3, 0x60 ;  /* 0x0000006003177836 */ /* 0x000fe20000000000 */
[----:B------:R-:W2:Y:S01]  /*0f00*/  LDCU UR9, c[0x0][0x3b0] ;  /* 0x00007600ff0977ac */ /* 0x000ea20008000800 */
[----:B------:R-:W-:Y:S01]  /*0f10*/  IMAD.MOV.U32 R16, RZ, RZ, RZ ;  /* 0x000000ffff107224 */ /* 0x000fe200078e00ff */
[-C--:B------:R-:W-:Y:S02]  /*0f20*/  ISETP.GE.AND P1, PT, R13, R22.reuse, PT ;  /* 0x000000160d00720c */ /* 0x080fe40003f26270 */
[-C--:B------:R-:W-:Y:S01]  /*0f30*/  ISETP.GE.AND P2, PT, R15, R22.reuse, PT ;  /* 0x000000160f00720c */ /* 0x080fe20003f46270 */
[----:B------:R-:W3:Y:S01]  /*0f40*/  LDCU UR8, c[0x0][0x3b4] ;  /* 0x00007680ff0877ac */ /* 0x000ee20008000800 */
[----:B------:R-:W-:-:S02]  /*0f50*/  ISETP.GE.AND P3, PT, R23, R22, PT ;  /* 0x000000161700720c */ /* 0x000fc40003f66270 */
[C---:B------:R-:W-:Y:S01]  /*0f60*/  ISETP.LT.U32.OR P1, PT, R22.reuse, 0x21, P1 ;  /* 0x000000211600780c */ /* 0x040fe20000f21470 */
[----:B------:R-:W4:Y:S01]  /*0f70*/  LDCU.64 UR6, c[0x0][0x398] ;  /* 0x00007300ff0677ac */ /* 0x000f220008000a00 */
[C---:B------:R-:W-:Y:S02]  /*0f80*/  ISETP.LT.U32.OR P2, PT, R22.reuse, 0x41, P2 ;  /* 0x000000411600780c */ /* 0x040fe40001741470 */
[----:B------:R-:W-:Y:S01]  /*0f90*/  ISETP.LT.U32.OR P3, PT, R22, 0x61, P3 ;  /* 0x000000611600780c */ /* 0x000fe20001f61470 */
[C---:B0-----:R-:W-:Y:S02]  /*0fa0*/  IMAD R11, R21.reuse, R11, R10 ;  /* 0x0000000b150b7224 */ /* 0x041fe400078e020a */
[----:B------:R-:W-:Y:S02]  /*0fb0*/  IMAD.IADD R21, R21, 0x1, -R0 ;  /* 0x0000000115157824 */ /* 0x000fe400078e0a00 */
[----:B------:R-:W-:-:S05]  /*0fc0*/  IMAD R22, R11, R22, RZ ;  /* 0x000000160b167224 */ /* 0x000fca00078e02ff */
[----:B--234-:R-:W-:-:S07]  /*0fd0*/  IADD3 R23, PT, PT, R3, R22, RZ ;  /* 0x0000001603177210 */ /* 0x01cfce0007ffe0ff */
.L_x_109:
[----:B------:R-:W0:Y:S08]  /*0fe0*/  @!P0 LDC.64 R10, c[0x0][0x390] ;  /* 0x0000e400ff0a8b82 */ /* 0x000e300000000a00 */
[----:B--2---:R-:W2:Y:S08]  /*0ff0*/  @!P2 LDC.64 R12, c[0x0][0x390] ;  /* 0x0000e400ff0cab82 */ /* 0x004eb00000000a00 */
[----:B------:R-:W3:Y:S01]  /*1000*/  @!P3 LDC.64 R14, c[0x0][0x390] ;  /* 0x0000e400ff0ebb82 */ /* 0x000ee20000000a00 */
[----:B0-----:R-:W-:-:S07]  /*1010*/  @!P0 IMAD.WIDE R26, R23, 0x4, R10 ;  /* 0x00000004171a8825 */ /* 0x001fce00078e020a */
[----:B------:R-:W0:Y:S01]  /*1020*/  @!P1 LDC.64 R10, c[0x0][0x390] ;  /* 0x0000e400ff0a9b82 */ /* 0x000e220000000a00 */
[----:B------:R-:W4:Y:S01]  /*1030*/  @!P0 LDG.E R0, desc[UR4][R26.64] ;  /* 0x000000041a008981 */ /* 0x000f22000c1e1900 */
[----:B------:R-:W-:-:S04]  /*1040*/  IADD3 R24, P4, PT, R3, R22, RZ ;  /* 0x0000001603187210 */ /* 0x000fc80007f9e0ff */
[----:B------:R-:W-:Y:S02]  /*1050*/  LEA.HI.X.SX32 R25, R22, RZ, 0x1, P4 ;  /* 0x000000ff16197211 */ /* 0x000fe400020f0eff */
[----:B--2---:R-:W-:-:S04]  /*1060*/  @!P2 LEA R12, P4, R24, R12, 0x2 ;  /* 0x0000000c180ca211 */ /* 0x004fc800078810ff */
[C---:B------:R-:W-:Y:S02]  /*1070*/  @!P2 LEA.HI.X R13, R24.reuse, R13, R25, 0x2, P4 ;  /* 0x0000000d180da211 */ /* 0x040fe400020f1419 */
[----:B---3--:R-:W-:-:S03]  /*1080*/  @!P3 LEA R14, P4, R24, R14, 0x2 ;  /* 0x0000000e180eb211 */ /* 0x008fc600078810ff */
[----:B------:R2:W3:Y:S01]  /*1090*/  @!P2 LDG.E R12, desc[UR4][R12.64+0x100] ;  /* 0x000100040c0ca981 */ /* 0x0004e2000c1e1900 */
[----:B0-----:R-:W-:-:S04]  /*10a0*/  @!P1 LEA R10, P5, R24, R10, 0x2 ;  /* 0x0000000a180a9211 */ /* 0x001fc800078a10ff */
[C-C-:B------:R-:W-:Y:S02]  /*10b0*/  @!P1 LEA.HI.X R11, R24.reuse, R11, R25.reuse, 0x2, P5 ;  /* 0x0000000b180b9211 */ /* 0x140fe400028f1419 */
[----:B------:R-:W-:-:S04]  /*10c0*/  @!P3 LEA.HI.X R15, R24, R15, R25, 0x2, P4 ;  /* 0x0000000f180fb211 */ /* 0x000fc800020f1419 */
[----:B------:R-:W3:Y:S04]  /*10d0*/  @!P1 LDG.E R11, desc[UR4][R10.64+0x80] ;  /* 0x000080040a0b9981 */ /* 0x000ee8000c1e1900 */
[----:B------:R-:W3:Y:S01]  /*10e0*/  @!P3 LDG.E R14, desc[UR4][R14.64+0x180] ;  /* 0x000180040e0eb981 */ /* 0x000ee2000c1e1900 */
[----:B--2---:R-:W-:Y:S01]  /*10f0*/  IMAD.MOV.U32 R13, RZ, RZ, RZ ;  /* 0x000000ffff0d7224 */ /* 0x004fe200078e00ff */
[----:B------:R-:W-:-:S04]  /*1100*/  LEA R26, P4, R24, UR6, 0x2 ;  /* 0x00000006181a7c11 */ /* 0x000fc8000f8810ff */
[----:B------:R-:W-:-:S05]  /*1110*/  LEA.HI.X R27, R24, UR7, R25, 0x2, P4 ;  /* 0x00000007181b7c11 */ /* 0x000fca000a0f1419 */
[----:B-----5:R0:W5:Y:S04]  /*1120*/  @!P1 LDG.E R25, desc[UR4][R26.64+0x80] ;  /* 0x000080041a199981 */ /* 0x020168000c1e1900 */
[----:B------:R0:W5:Y:S01]  /*1130*/  @!P3 LDG.E R10, desc[UR4][R26.64+0x180] ;  /* 0x000180041a0ab981 */ /* 0x000162000c1e1900 */
[----:B----4-:R-:W-:Y:S01]  /*1140*/  @!P0 FFMA R13, R0, R7, RZ ;  /* 0x00000007000d8223 */ /* 0x010fe200000000ff */
[----:B------:R-:W-:Y:S02]  /*1150*/  ISETP.GE.U32.AND P0, PT, R3, UR9, PT ;  /* 0x0000000903007c0c */ /* 0x000fe4000bf06070 */
[----:B------:R0:W5:Y:S11]  /*1160*/  @!P2 LDG.E R0, desc[UR4][R26.64+0x100] ;  /* 0x000100041a00a981 */ /* 0x000176000c1e1900 */
[----:B------:R-:W2:Y:S02]  /*1170*/  @!P0 LDC.64 R28, c[0x0][0x398] ;  /* 0x0000e600ff1c8b82 */ /* 0x000ea40000000a00 */
[----:B--2---:R-:W-:-:S06]  /*1180*/  @!P0 IMAD.WIDE R28, R23, 0x4, R28 ;  /* 0x00000004171c8825 */ /* 0x004fcc00078e021c */
[----:B------:R0:W5:Y:S01]  /*1190*/  @!P0 LDG.E R28, desc[UR4][R28.64] ;  /* 0x000000041c1c8981 */ /* 0x000162000c1e1900 */
[----:B---3--:R-:W-:-:S04]  /*11a0*/  @!P1 FFMA R13, R11, R4, R13 ;  /* 0x000000040b0d9223 */ /* 0x008fc8000000000d */
[----:B------:R-:W-:-:S04]  /*11b0*/  @!P2 FFMA R13, R12, R5, R13 ;  /* 0x000000050c0da223 */ /* 0x000fc8000000000d */
[----:B------:R-:W-:-:S05]  /*11c0*/  @!P3 FFMA R13, R14, R6, R13 ;  /* 0x000000060e0db223 */ /* 0x000fca000000000d */
[----:B------:R-:W2:Y:S02]  /*11d0*/  SHFL.DOWN PT, R12, R13, 0x10, 0x1f ;  /* 0x0a001f000d0c7f89 */ /* 0x000ea400000e0000 */
[----:B--2---:R-:W-:-:S05]  /*11e0*/  FADD R12, R12, R13 ;  /* 0x0000000d0c0c7221 */ /* 0x004fca0000000000 */
[----:B------:R-:W2:Y:S02]  /*11f0*/  SHFL.DOWN PT, R11, R12, 0x8, 0x1f ;  /* 0x09001f000c0b7f89 */ /* 0x000ea400000e0000 */
[----:B--2---:R-:W-:-:S05]  /*1200*/  FADD R11, R12, R11 ;  /* 0x0000000b0c0b7221 */ /* 0x004fca0000000000 */
[----:B------:R-:W2:Y:S02]  /*1210*/  SHFL.DOWN PT, R14, R11, 0x4, 0x1f ;  /* 0x08801f000b0e7f89 */ /* 0x000ea400000e0000 */
[----:B--2---:R-:W-:-:S05]  /*1220*/  FADD R14, R11, R14 ;  /* 0x0000000e0b0e7221 */ /* 0x004fca0000000000 */
[----:B------:R-:W2:Y:S01]  /*1230*/  SHFL.DOWN PT, R15, R14, 0x2, 0x1f ;  /* 0x08401f000e0f7f89 */ /* 0x000ea200000e0000 */
[----:B------:R-:W-:Y:S01]  /*1240*/  ISETP.NE.AND P4, PT, R3, RZ, PT ;  /* 0x000000ff0300720c */ /* 0x000fe20003f85270 */
[----:B--2---:R-:W-:-:S05]  /*1250*/  FADD R15, R14, R15 ;  /* 0x0000000f0e0f7221 */ /* 0x004fca0000000000 */
[----:B------:R-:W2:Y:S01]  /*1260*/  SHFL.DOWN PT, R24, R15, 0x1, 0x1f ;  /* 0x08201f000f187f89 */ /* 0x000ea200000e0000 */
[----:B------:R-:W-:Y:S01]  /*1270*/  BSSY.RECONVERGENT B0, `(.L_x_107) ;  /* 0x000000c000007945 */ /* 0x000fe20003800200 */
[----:B------:R-:W-:Y:S02]  /*1280*/  IMAD.MOV.U32 R13, RZ, RZ, RZ ;  /* 0x000000ffff0d7224 */ /* 0x000fe400078e00ff */
[----:B--2---:R-:W-:-:S06]  /*1290*/  FADD R24, R15, R24 ;  /* 0x000000180f187221 */ /* 0x004fcc0000000000 */
[----:B------:R-:W2:Y:S01]  /*12a0*/  SHFL.IDX PT, R24, R24, RZ, 0x1f ;  /* 0x00001fff18187589 */ /* 0x000ea200000e0000 */
[----:B0-----:R-:W-:Y:S05]  /*12b0*/  @P4 BRA `(.L_x_108) ;  /* 0x00000000001c4947 */ /* 0x001fea0003800000 */
[----:B-12---:R-:W-:-:S04]  /*12c0*/  FFMA R11, R24, UR8, -R9 ;  /* 0x00000008180b7c23 */ /* 0x006fc80008000809 */
[----:B------:R-:W-:-:S05]  /*12d0*/  FMUL R11, R11, 1.4426950216293334961 ;  /* 0x3fb8aa3b0b0b7820 */ /* 0x000fca0000400000 */
[----:B------:R-:W-:-:S13]  /*12e0*/  FSETP.GEU.AND P4, PT, R11, -126, PT ;  /* 0xc2fc00000b00780b */ /* 0x000fda0003f8e000 */
[----:B------:R-:W-:-:S04]  /*12f0*/  @!P4 FMUL R11, R11, 0.5 ;  /* 0x3f0000000b0bc820 */ /* 0x000fc80000400000 */
[----:B------:R-:W0:Y:S02]  /*1300*/  MUFU.EX2 R13, R11 ;  /* 0x0000000b000d7308 */ /* 0x000e240000000800 */
[----:B0-----:R-:W-:-:S04]  /*1310*/  @!P4 FMUL R13, R13, R13 ;  /* 0x0000000d0d0dc220 */ /* 0x001fc80000400000 */
[----:B------:R-:W-:-:S07]  /*1320*/  FADD R20, R20, R13 ;  /* 0x0000000d14147221 */ /* 0x000fce0000000000 */
.L_x_108:
[----:B------:R-:W-:Y:S05]  /*1330*/  BSYNC.RECONVERGENT B0 ;  /* 0x0000000000007941 */ /* 0x000fea0003800200 */
.L_x_107:
[----:B------:R-:W0:Y:S01]  /*1340*/  SHFL.IDX PT, R13, R13, RZ, 0x1f ;  /* 0x00001fff0d0d7589 */ /* 0x000e2200000e0000 */
[----:B------:R-:W-:Y:S01]  /*1350*/  VIADD R21, R21, 0x1 ;  /* 0x0000000115157836 */ /* 0x000fe20000000000 */
[----:B------:R-:W-:Y:S01]  /*1360*/  IADD3 R22, PT, PT, R22, R8, RZ ;  /* 0x0000000816167210 */ /* 0x000fe20007ffe0ff */
[----:B------:R-:W-:-:S03]  /*1370*/  IMAD.IADD R23, R23, 0x1, R8 ;  /* 0x0000000117177824 */ /* 0x000fc600078e0208 */
[----:B------:R-:W-:Y:S01]  /*1380*/  ISETP.NE.AND P4, PT, R21, RZ, PT ;  /* 0x000000ff1500720c */ /* 0x000fe20003f85270 */
[C---:B0----5:R-:W-:Y:S01]  /*1390*/  @!P1 FFMA R18, R13.reuse, R25, R18 ;  /* 0x000000190d129223 */ /* 0x061fe20000000012 */
[C---:B------:R-:W-:Y:S01]  /*13a0*/  @!P2 FFMA R17, R13.reuse, R0, R17 ;  /* 0x000000000d11a223 */ /* 0x040fe20000000011 */
[C---:B------:R-:W-:Y:S01]  /*13b0*/  @!P3 FFMA R16, R13.reuse, R10, R16 ;  /* 0x0000000a0d10b223 */ /* 0x040fe20000000010 */
[----:B------:R-:W-:-:S09]  /*13c0*/  @!P0 FFMA R19, R13, R28, R19 ;  /* 0x0000001c0d138223 */ /* 0x000fd20000000013 */
[----:B------:R-:W-:Y:S05]  /*13d0*/  @P4 BRA `(.L_x_109) ;  /* 0xfffffffc00004947 */ /* 0x000fea000383ffff */
.L_x_106:
[----:B------:R-:W-:Y:S01]  /*13e0*/  ISETP.NE.AND P0, PT, R3, RZ, PT ;  /* 0x000000ff0300720c */ /* 0x000fe20003f05270 */
[----:B------:R-:W-:Y:S01]  /*13f0*/  BSSY.RECONVERGENT B0, `(.L_x_110) ;  /* 0x0000012000007945 */ /* 0x000fe20003800200 */
[----:B------:R-:W-:-:S11]  /*1400*/  IMAD.MOV.U32 R0, RZ, RZ, RZ ;  /* 0x000000ffff007224 */ /* 0x000fd600078e00ff */
[----:B------:R-:W-:Y:S05]  /*1410*/  @P0 BRA `(.L_x_111) ;  /* 0x00000000003c0947 */ /* 0x000fea0003800000 */
[C---:B------:R-:W-:Y:S01]  /*1420*/  VIADD R0, R20.reuse, 0x1800000 ;  /* 0x0180000014007836 */ /* 0x040fe20000000000 */
[----:B------:R-:W-:Y:S01]  /*1430*/  BSSY.RECONVERGENT B1, `(.L_x_112) ;  /* 0x000000c000017945 */ /* 0x000fe20003800200 */
[----:B------:R-:W-:-:S03]  /*1440*/  FSETP.GT.AND P3, PT, R20, RZ, PT ;  /* 0x000000ff1400720b */ /* 0x000fc60003f64000 */
[----:B------:R-:W-:-:S04]  /*1450*/  LOP3.LUT R0, R0, 0x7f800000, RZ, 0xc0, !PT ;  /* 0x7f80000000007812 */ /* 0x000fc800078ec0ff */
[----:B------:R-:W-:-:S13]  /*1460*/  ISETP.GT.U32.AND P0, PT, R0, 0x1ffffff, PT ;  /* 0x01ffffff0000780c */ /* 0x000fda0003f04070 */
[----:B------:R-:W-:Y:S05]  /*1470*/  @P0 BRA `(.L_x_113) ;  /* 0x00000000000c0947 */ /* 0x000fea0003800000 */
[----:B-----5:R-:W-:-:S07]  /*1480*/  MOV R4, 0x14a0 ;  /* 0x000014a000047802 */ /* 0x020fce0000000f00 */
[----:B-12---:R-:W-:Y:S05]  /*1490*/  CALL.REL.NOINC `($__internal_3_$__cuda_sm20_rcp_rn_f32_slowpath) ;  /* 0x00000000009c7944 */ /* 0x006fea0003c00000 */
[----:B------:R-:W-:Y:S05]  /*14a0*/  BRA `(.L_x_114) ;  /* 0x0000000000107947 */ /* 0x000fea0003800000 */
.L_x_113:
[----:B-----5:R-:W0:Y:S02]  /*14b0*/  MUFU.RCP R5, R20 ;  /* 0x0000001400057308 */ /* 0x020e240000001000 */
[----:B0-----:R-:W-:-:S04]  /*14c0*/  FFMA R0, R5, R20, -1 ;  /* 0xbf80000005007423 */ /* 0x001fc80000000014 */
[----:B------:R-:W-:-:S04]  /*14d0*/  FADD.FTZ R0, -R0, -RZ ;  /* 0x800000ff00007221 */ /* 0x000fc80000010100 */
[----:B------:R-:W-:-:S07]  /*14e0*/  FFMA R0, R5, R0, R5 ;  /* 0x0000000005007223 */ /* 0x000fce0000000005 */
.L_x_114:
[----:B------:R-:W-:Y:S05]  /*14f0*/  BSYNC.RECONVERGENT B1 ;  /* 0x0000000000017941 */ /* 0x000fea0003800200 */
.L_x_112:
[----:B------:R-:W-:-:S07]  /*1500*/  FSEL R0, R0, RZ, P3 ;  /* 0x000000ff00007208 */ /* 0x000fce0001800000 */
.L_x_111:
[----:B------:R-:W-:Y:S05]  /*1510*/  BSYNC.RECONVERGENT B0 ;  /* 0x0000000000007941 */ /* 0x000fea0003800200 */
.L_x_110:
[----:B------:R-:W0:Y:S01]  /*1520*/  LDC R8, c[0x0][0x3b0] ;  /* 0x0000ec00ff087b82 */ /* 0x000e220000000800 */
[----:B------:R-:W3:Y:S01]  /*1530*/  SHFL.IDX PT, R0, R0, RZ, 0x1f ;  /* 0x00001fff00007589 */ /* 0x000ee200000e0000 */
[----:B------:R-:W4:Y:S01]  /*1540*/  LDCU.64 UR6, c[0x0][0x380] ;  /* 0x00007000ff0677ac */ /* 0x000f220008000a00 */
[C---:B-1----:R-:W-:Y:S01]  /*1550*/  VIADD R9, R3.reuse, 0x40 ;  /* 0x0000004003097836 */ /* 0x042fe20000000000 */
[C---:B-----5:R-:W-:Y:S02]  /*1560*/  IADD3 R5, PT, PT, R3.reuse, 0x20, RZ ;  /* 0x0000002003057810 */ /* 0x060fe40007ffe0ff */
[-C--:B0-----:R-:W-:Y:S02]  /*1570*/  ISETP.GE.U32.AND P2, PT, R3, R8.reuse, PT ;  /* 0x000000080300720c */ /* 0x081fe40003f46070 */
[-C--:B------:R-:W-:Y:S02]  /*1580*/  ISETP.GE.AND P1, PT, R5, R8.reuse, PT ;  /* 0x000000080500720c */ /* 0x080fe40003f26270 */
[----:B------:R-:W-:-:S02]  /*1590*/  ISETP.GE.AND P0, PT, R9, R8, PT ;  /* 0x000000080900720c */ /* 0x000fc40003f06270 */
[C---:B------:R-:W-:Y:S02]  /*15a0*/  ISETP.LT.U32.OR P1, PT, R8.reuse, 0x21, P1 ;  /* 0x000000210800780c */ /* 0x040fe40000f21470 */
[----:B------:R-:W-:Y:S02]  /*15b0*/  ISETP.LT.U32.OR P0, PT, R8, 0x41, P0 ;  /* 0x000000410800780c */ /* 0x000fe40000701470 */
[----:B------:R-:W-:Y:S02]  /*15c0*/  IADD3 R9, P3, PT, R2, R3, RZ ;  /* 0x0000000302097210 */ /* 0x000fe40007f7e0ff */
[----:B------:R-:W-:Y:S01]  /*15d0*/  ISETP.GE.U32.AND P4, PT, R8, 0x61, PT ;  /* 0x000000610800780c */ /* 0x000fe20003f86070 */
[----:B------:R-:W0:Y:S01]  /*15e0*/  @!P2 LDC.64 R6, c[0x0][0x380] ;  /* 0x0000e000ff06ab82 */ /* 0x000e220000000a00 */
[C---:B------:R-:W-:Y:S01]  /*15f0*/  @!P2 IMAD.IADD R5, R2.reuse, 0x1, R3 ;  /* 0x000000010205a824 */ /* 0x040fe200078e0203 */
[----:B------:R-:W-:Y:S01]  /*1600*/  LEA.HI.X.SX32 R2, R2, RZ, 0x1, P3 ;  /* 0x000000ff02027211 */ /* 0x000fe200018f0eff */
[----:B---3--:R-:W-:Y:S01]  /*1610*/  @!P2 FMUL R19, R0, R19 ;  /* 0x000000130013a220 */ /* 0x008fe20000400000 */
[----:B----4-:R-:W-:-:S04]  /*1620*/  LEA R4, P3, R9, UR6, 0x2 ;  /* 0x0000000609047c11 */ /* 0x010fc8000f8610ff */
[----:B------:R-:W-:Y:S01]  /*1630*/  @!P0 FMUL R17, R0, R17 ;  /* 0x0000001100118220 */ /* 0x000fe20000400000 */
[----:B0-----:R-:W-:Y:S01]  /*1640*/  @!P2 IMAD.WIDE R6, R5, 0x4, R6 ;  /* 0x000000040506a825 */ /* 0x001fe200078e0206 */
[----:B------:R-:W-:-:S03]  /*1650*/  LEA.HI.X R5, R9, UR7, R2, 0x2, P3 ;  /* 0x0000000709057c11 */ /* 0x000fc600098f1402 */
[----:B------:R-:W-:Y:S01]  /*1660*/  @!P1 FMUL R9, R0, R18 ;  /* 0x0000001200099220 */ /* 0x000fe20000400000 */
[----:B------:R0:W-:Y:S04]  /*1670*/  @!P2 STG.E desc[UR4][R6.64], R19 ;  /* 0x000000130600a986 */ /* 0x0001e8000c101904 */
[----:B------:R0:W-:Y:S04]  /*1680*/  @!P1 STG.E desc[UR4][R4.64+0x80], R9 ;  /* 0x0000800904009986 */ /* 0x0001e8000c101904 */
[----:B------:R0:W-:Y:S01]  /*1690*/  @!P0 STG.E desc[UR4][R4.64+0x100], R17 ;  /* 0x0001001104008986 */ /* 0x0001e2000c101904 */
[----:B------:R-:W-:Y:S05]  /*16a0*/  @!P4 EXIT ;  /* 0x000000000000c94d */ /* 0x000fea0003800000 */
[----:B------:R-:W-:-:S05]  /*16b0*/  VIADD R3, R3, 0x60 ;  /* 0x0000006003037836 */ /* 0x000fca0000000000 */
[----:B------:R-:W-:-:S13]  /*16c0*/  ISETP.GE.AND P0, PT, R3, R8, PT ;  /* 0x000000080300720c */ /* 0x000fda0003f06270 */
[----:B------:R-:W-:Y:S05]  /*16d0*/  @P0 EXIT ;  /* 0x000000000000094d */ /* 0x000fea0003800000 */
[----:B------:R-:W-:-:S05]  /*16e0*/  FMUL R3, R0, R16 ;  /* 0x0000001000037220 */ /* 0x000fca0000400000 */
[----:B------:R-:W-:Y:S01]  /*16f0*/  STG.E desc[UR4][R4.64+0x180], R3 ;  /* 0x0001800304007986 */ /* 0x000fe2000c101904 */
[----:B------:R-:W-:Y:S05]  /*1700*/  EXIT ;  /* 0x000000000000794d */ /* 0x000fea0003800000 */
        .weak           $__internal_3_$__cuda_sm20_rcp_rn_f32_slowpath
        .type           $__internal_3_$__cuda_sm20_rcp_rn_f32_slowpath,@function
        .size           $__internal_3_$__cuda_sm20_rcp_rn_f32_slowpath,(.L_x_153 - $__internal_3_$__cuda_sm20_rcp_rn_f32_slowpath)
$__internal_3_$__cuda_sm20_rcp_rn_f32_slowpath:
[----:B------:R-:W-:Y:S01]  /*1710*/  SHF.L.U32 R0, R20, 0x1, RZ ;  /* 0x0000000114007819 */ /* 0x000fe200000006ff */
[----:B------:R-:W-:Y:S03]  /*1720*/  BSSY.RECONVERGENT B2, `(.L_x_115) ;  /* 0x0000030000027945 */ /* 0x000fe60003800200 */
[----:B------:R-:W-:-:S04]  /*1730*/  SHF.R.U32.HI R9, RZ, 0x18, R0 ;  /* 0x00000018ff097819 */ /* 0x000fc80000011600 */
[----:B------:R-:W-:-:S13]  /*1740*/  ISETP.NE.U32.AND P0, PT, R9, RZ, PT ;  /* 0x000000ff0900720c */ /* 0x000fda0003f05070 */
[----:B------:R-:W-:Y:S05]  /*1750*/  @P0 BRA `(.L_x_116) ;  /* 0x0000000000280947 */ /* 0x000fea0003800000 */
[----:B------:R-:W-:-:S05]  /*1760*/  IMAD.SHL.U32 R0, R20, 0x2, RZ ;  /* 0x0000000214007824 */ /* 0x000fca00078e00ff */
[----:B------:R-:W-:-:S13]  /*1770*/  ISETP.NE.AND P0, PT, R0, RZ, PT ;  /* 0x000000ff0000720c */ /* 0x000fda0003f05270 */
[----:B------:R-:W-:Y:S01]  /*1780*/  @P0 FFMA R6, R20, 1.84467440737095516160e+19, RZ ;  /* 0x5f80000014060823 */ /* 0x000fe200000000ff */
[----:B------:R-:W-:Y:S08]  /*1790*/  @!P0 MUFU.RCP R5, R20 ;  /* 0x0000001400058308 */ /* 0x000ff00000001000 */
[----:B------:R-:W0:Y:S02]  /*17a0*/  @P0 MUFU.RCP R7, R6 ;  /* 0x0000000600070308 */ /* 0x000e240000001000 */
[----:B0-----:R-:W-:-:S04]  /*17b0*/  @P0 FFMA R0, R6, R7, -1 ;  /* 0xbf80000006000423 */ /* 0x001fc80000000007 */
[----:B------:R-:W-:-:S04]  /*17c0*/  @P0 FADD.FTZ R0, -R0, -RZ ;  /* 0x800000ff00000221 */ /* 0x000fc80000010100 */
[----:B------:R-:W-:-:S04]  /*17d0*/  @P0 FFMA R0, R7, R0, R7 ;  /* 0x0000000007000223 */ /* 0x000fc80000000007 */
[----:B------:R-:W-:Y:S01]  /*17e0*/  @P0 FFMA R5, R0, 1.84467440737095516160e+19, RZ ;  /* 0x5f80000000050823 */ /* 0x000fe200000000ff */
[----:B------:R-:W-:Y:S06]  /*17f0*/  BRA `(.L_x_117) ;  /* 0x0000000000887947 */ /* 0x000fec0003800000 */
.L_x_116:
[----:B------:R-:W-:-:S05]  /*1800*/  VIADD R11, R9, 0xffffff03 ;  /* 0xffffff03090b7836 */ /* 0x000fca0000000000 */
        /* <DEDUP_REMOVED lines=15> */
[----:B------:R-:W-:Y:S02]  /*1900*/  LOP3.LUT R8, R8, R5, RZ, 0xc0, !PT ;  /* 0x0000000508087212 */ /* 0x000fe400078ec0ff */
[----:B------:R-:W-:-:S02]  /*1910*/  IADD3 R6, PT, PT, -R6, RZ, RZ ;  /* 0x000000ff06067210 */ /* 0x000fc40007ffe1ff */
[-C--:B------:R-:W-:Y:S02]  /*1920*/  SHF.R.U32.HI R8, RZ, R11.reuse, R8 ;  /* 0x0000000bff087219 */ /* 0x080fe40000011608 */
[----:B------:R-:W-:Y:S02]  /*1930*/  LOP3.LUT P1, RZ, R6, R11, R5, 0xf8, !PT ;  /* 0x0000000b06ff7212 */ /* 0x000fe4000782f805 */
[C---:B------:R-:W-:Y:S02]  /*1940*/  LOP3.LUT P0, RZ, R8.reuse, 0x1, RZ, 0xc0, !PT ;  /* 0x0000000108ff7812 */ /* 0x040fe4000780c0ff */
[----:B------:R-:W-:-:S04]  /*1950*/  LOP3.LUT P2, RZ, R8, 0x2, RZ, 0xc0, !PT ;  /* 0x0000000208ff7812 */ /* 0x000fc8000784c0ff */
[----:B------:R-:W-:Y:S02]  /*1960*/  PLOP3.LUT P0, PT, P0, P1, P2, 0xe0, 0x0 ;  /* 0x000000000000781c */ /* 0x000fe40000703c20 */
[----:B------:R-:W-:Y:S02]  /*1970*/  LOP3.LUT P1, RZ, R20, 0x7fffff, RZ, 0xc0, !PT ;  /* 0x007fffff14ff7812 */ /* 0x000fe4000782c0ff */
[----:B------:R-:W-:-:S05]  /*1980*/  SEL R0, RZ, 0x1, !P0 ;  /* 0x00000001ff007807 */ /* 0x000fca0004000000 */
[----:B------:R-:W-:-:S05]  /*1990*/  IMAD.MOV R0, RZ, RZ, -R0 ;  /* 0x000000ffff007224 */ /* 0x000fca00078e0a00 */
[----:B------:R-:W-:Y:S01]  /*19a0*/  ISETP.GE.AND P0, PT, R0, RZ, PT ;  /* 0x000000ff0000720c */ /* 0x000fe20003f06270 */
[----:B------:R-:W-:-:S05]  /*19b0*/  VIADD R0, R9, 0xffffff04 ;  /* 0xffffff0409007836 */ /* 0x000fca0000000000 */
[----:B------:R-:W-:-:S07]  /*19c0*/  SHF.R.U32.HI R5, RZ, R0, R5 ;  /* 0x00000000ff057219 */ /* 0x000fce0000011605 */
[----:B------:R-:W-:-:S05]  /*19d0*/  @!P0 VIADD R5, R5, 0x1 ;  /* 0x0000000105058836 */ /* 0x000fca0000000000 */
[----:B------:R-:W-:-:S04]  /*19e0*/  @!P1 SHF.L.U32 R5, R5, 0x1, RZ ;  /* 0x0000000105059819 */ /* 0x000fc800000006ff */
[----:B------:R-:W-:Y:S01]  /*19f0*/  LOP3.LUT R5, R5, 0x80000000, R20, 0xf8, !PT ;  /* 0x8000000005057812 */ /* 0x000fe200078ef814 */
[----:B------:R-:W-:Y:S06]  /*1a00*/  BRA `(.L_x_117) ;  /* 0x0000000000047947 */ /* 0x000fec0003800000 */
.L_x_118:
[----:B------:R0:W1:Y:S02]  /*1a10*/  MUFU.RCP R5, R20 ;  /* 0x0000001400057308 */ /* 0x0000640000001000 */
.L_x_117:
[----:B------:R-:W-:Y:S05]  /*1a20*/  BSYNC.RECONVERGENT B2 ;  /* 0x0000000000027941 */ /* 0x000fea0003800200 */
.L_x_115:
[----:B-1----:R-:W-:Y:S02]  /*1a30*/  IMAD.MOV.U32 R0, RZ, RZ, R5 ;  /* 0x000000ffff007224 */ /* 0x002fe400078e0005 */
[----:B------:R-:W-:-:S04]  /*1a40*/  IMAD.MOV.U32 R5, RZ, RZ, 0x0 ;  /* 0x00000000ff057424 */ /* 0x000fc800078e00ff */
[----:B0-----:R-:W-:Y:S05]  /*1a50*/  RET.REL.NODEC R4 `(vox_causal_attn_f32) ;  /* 0xffffffe404687950 */ /* 0x001fea0003c3ffff */
.L_x_119:
        /* <DEDUP_REMOVED lines=10> */
.L_x_153:


//--------------------- .text.vox_attn_q4_kv8_f32 --------------------------
	.section	.text.vox_attn_q4_kv8_f32,"ax",@progbits
	.align	128
        .global         vox_attn_q4_kv8_f32
        .type           vox_attn_q4_kv8_f32,@function
        .size           vox_attn_q4_kv8_f32,(.L_x_154 - vox_attn_q4_kv8_f32)
        .other          vox_attn_q4_kv8_f32,@"STO_CUDA_ENTRY STV_DEFAULT"
vox_attn_q4_kv8_f32:
.text.vox_attn_q4_kv8_f32:
[----:B------:R-:W-:Y:S01]  /*0000*/  LDC R1, c[0x0][0x37c] ;  /* 0x0000df00ff017b82 */ /* 0x000fe20000000800 */
[----:B------:R-:W0:Y:S01]  /*0010*/  S2R R17, SR_CTAID.X ;  /* 0x0000000000117919 */ /* 0x000e220000002500 */
[----:B------:R-:W0:Y:S02]  /*0020*/  S2R R0, SR_TID.X ;  /* 0x0000000000007919 */ /* 0x000e240000002100 */
[----:B0-----:R-:W-:-:S13]  /*0030*/  LOP3.LUT P0, RZ, R17, 0x7fffffe0, R0, 0xc8, !PT ;  /* 0x7fffffe011ff7812 */ /* 0x001fda000780c800 */
[----:B------:R-:W-:Y:S05]  /*0040*/  @P0 EXIT ;  /* 0x000000000000094d */ /* 0x000fea0003800000 */
[----:B------:R-:W0:Y:S01]  /*0050*/  LDC.64 R2, c[0x0][0x3a0] ;  /* 0x0000e800ff027b82 */ /* 0x000e220000000a00 */
[----:B------:R-:W1:Y:S01]  /*0060*/  LDCU.64 UR4, c[0x0][0x358] ;  /* 0x00006b00ff0477ac */ /* 0x000e620008000a00 */
[----:B------:R-:W-:Y:S01]  /*0070*/  IMAD R10, R17, 0x80, R0 ;  /* 0x00000080110a7824 */ /* 0x000fe200078e0200 */
[----:B------:R-:W-:Y:S01]  /*0080*/  CS2R R8, SRZ ;  /* 0x0000000000087805 */ /* 0x000fe2000001ff00 */
[----:B------:R-:W-:Y:S01]  /*0090*/  IMAD.MOV.U32 R12, RZ, RZ, RZ ;  /* 0x000000ffff0c7224 */ /* 0x000fe200078e00ff */
[----:B------:R-:W-:Y:S02]  /*00a0*/  CS2R R6, SRZ ;  /* 0x0000000000067805 */ /* 0x000fe4000001ff00 */
[----:B0-----:R-:W-:Y:S02]  /*00b0*/  ISETP.GT.AND P0, PT, R3, RZ, PT ;  /* 0x000000ff0300720c */ /* 0x001fe40003f04270 */
[----:B------:R-:W-:-:S04]  /*00c0*/  VIADDMNMX R3, R2, -R3, RZ, !PT ;  /* 0x8000000302037246 */ /* 0x000fc800078001ff */
[----:B------:R-:W-:-:S04]  /*00d0*/  SEL R11, R3, RZ, P0 ;  /* 0x000000ff030b7207 */ /* 0x000fc80000000000 */
[----:B------:R-:W-:-:S13]  /*00e0*/  ISETP.GE.AND P0, PT, R11, R2, PT ;  /* 0x000000020b00720c */ /* 0x000fda0003f06270 */
[----:B-1----:R-:W-:Y:S05]  /*00f0*/  @P0 BRA `(.L_x_120) ;  /* 0x00000004008c0947 */ /* 0x002fea0003800000 */
[----:B------:R-:W0:Y:S01]  /*0100*/  LDC.64 R4, c[0x0][0x388] ;  /* 0x0000e200ff047b82 */ /* 0x000e220000000a00 */
[----:B------:R-:W-:Y:S01]  /*0110*/  SHF.R.U32.HI R6, RZ, 0x2, R17 ;  /* 0x00000002ff067819 */ /* 0x000fe20000011611 */
[----:B------:R-:W1:Y:S04]  /*0120*/  LDCU.128 UR8, c[0x0][0x390] ;  /* 0x00007200ff0877ac */ /* 0x000e680008000c00 */
[----:B------:R-:W-:Y:S01]  /*0130*/  IMAD.WIDE.U32 R6, R6, 0x80, RZ ;  /* 0x0000008006067825 */ /* 0x000fe200078e00ff */
[----:B------:R-:W2:Y:S03]  /*0140*/  LDCU UR6, c[0x0][0x3a8] ;  /* 0x00007500ff0677ac */ /* 0x000ea60008000800 */
[----:B------:R-:W-:-:S03]  /*0150*/  IMAD.WIDE.U32 R6, R11, 0x400, R6 ;  /* 0x000004000b067825 */ /* 0x000fc600078e0006 */
[----:B------:R-:W-:-:S04]  /*0160*/  IADD3 R6, P0, PT, R6, R0, RZ ;  /* 0x0000000006067210 */ /* 0x000fc80007f1e0ff */
[----:B------:R-:W-:Y:S02]  /*0170*/  IADD3.X R7, PT, PT, RZ, R7, RZ, P0, !PT ;  /* 0x00000007ff077210 */ /* 0x000fe400007fe4ff */
[----:B------:R-:W-:Y:S01]  /*0180*/  LEA R3, P0, R6, 0x100, 0x2 ;  /* 0x0000010006037811 */ /* 0x000fe200078010ff */
[----:B0-----:R-:W-:-:S03]  /*0190*/  IMAD.WIDE.U32 R4, R10, 0x4, R4 ;  /* 0x000000040a047825 */ /* 0x001fc600078e0004 */
[----:B------:R-:W-:Y:S02]  /*01a0*/  LEA.HI.X R6, R6, RZ, R7, 0x2, P0 ;  /* 0x000000ff06067211 */ /* 0x000fe400000f1407 */
[----:B------:R-:W5:Y:S01]  /*01b0*/  LDG.E R13, desc[UR4][R4.64] ;  /* 0x00000004040d7981 */ /* 0x000f62000c1e1900 */
[----:B-1----:R-:W-:-:S03]  /*01c0*/  IADD3 R19, P0, PT, R3, UR8, RZ ;  /* 0x0000000803137c10 */ /* 0x002fc6000ff1e0ff */
[----:B------:R-:W5:Y:S04]  /*01d0*/  LDG.E R14, desc[UR4][R4.64+0x80] ;  /* 0x00008004040e7981 */ /* 0x000f68000c1e1900 */
[----:B------:R-:W5:Y:S04]  /*01e0*/  LDG.E R15, desc[UR4][R4.64+0x100] ;  /* 0x00010004040f7981 */ /* 0x000f68000c1e1900 */
[----:B------:R0:W5:Y:S01]  /*01f0*/  LDG.E R16, desc[UR4][R4.64+0x180] ;  /* 0x0001800404107981 */ /* 0x000162000c1e1900 */
[----:B------:R-:W-:Y:S01]  /*0200*/  VIMNMX R22, PT, PT, R11, R2, !PT ;  /* 0x000000020b167248 */ /* 0x000fe20007fe0100 */
[----:B------:R-:W-:Y:S01]  /*0210*/  IMAD.MOV.U32 R21, RZ, RZ, -0xeb60d36 ;  /* 0xf149f2caff157424 */ /* 0x000fe200078e00ff */
[----:B------:R-:W-:Y:S01]  /*0220*/  CS2R R8, SRZ ;  /* 0x0000000000087805 */ /* 0x000fe2000001ff00 */
[----:B------:R-:W-:Y:S01]  /*0230*/  IMAD.MOV.U32 R12, RZ, RZ, RZ ;  /* 0x000000ffff0c7224 */ /* 0x000fe200078e00ff */
[----:B0-----:R-:W-:-:S02]  /*0240*/  IADD3 R4, P1, PT, R3, UR10, RZ ;  /* 0x0000000a03047c10 */ /* 0x001fc4000ff3e0ff */
[C---:B------:R-:W-:Y:S02]  /*0250*/  IADD3.X R3, PT, PT, R6.reuse, UR9, RZ, P0, !PT ;  /* 0x0000000906037c10 */ /* 0x040fe400087fe4ff */
[----:B------:R-:W-:Y:S02]  /*0260*/  IADD3.X R5, PT, PT, R6, UR11, RZ, P1, !PT ;  /* 0x0000000b06057c10 */ /* 0x000fe40008ffe4ff */
[----:B--2---:R-:W-:-:S07]  /*0270*/  CS2R R6, SRZ ;  /* 0x0000000000067805 */ /* 0x004fce000001ff00 */
.L_x_124:
[----:B------:R-:W-:-:S05]  /*0280*/  MOV R2, R19 ;  /* 0x0000001300027202 */ /* 0x000fca0000000f00 */
[----:B------:R-:W2:Y:S04]  /*0290*/  LDG.E R17, desc[UR4][R2.64+-0x80] ;  /* 0xffff800402117981 */ /* 0x000ea8000c1e1900 */
[----:B------:R-:W3:Y:S04]  /*02a0*/  LDG.E R18, desc[UR4][R2.64+-0x100] ;  /* 0xffff000402127981 */ /* 0x000ee8000c1e1900 */
[----:B------:R-:W4:Y:S04]  /*02b0*/  LDG.E R20, desc[UR4][R2.64] ;  /* 0x0000000402147981 */ /* 0x000f28000c1e1900 */
[----:B------:R-:W4:Y:S01]  /*02c0*/  LDG.E R19, desc[UR4][R2.64+0x80] ;  /* 0x0000800402137981 */ /* 0x000f22000c1e1900 */
[----:B------:R-:W-:Y:S01]  /*02d0*/  ISETP.NE.AND P0, PT, R0, RZ, PT ;  /* 0x000000ff0000720c */ /* 0x000fe20003f05270 */
[----:B------:R-:W-:Y:S01]  /*02e0*/  BSSY.RECONVERGENT B0, `(.L_x_121) ;  /* 0x000002d000007945 */ /* 0x000fe20003800200 */
[----:B------:R-:W-:-:S02]  /*02f0*/  IMAD.MOV.U32 R27, RZ, RZ, RZ ;  /* 0x000000ffff1b7224 */ /* 0x000fc400078e00ff */
[----:B--2--5:R-:W-:-:S04]  /*0300*/  FMUL R24, R14, R17 ;  /* 0x000000110e187220 */ /* 0x024fc80000400000 */
[----:B---3--:R-:W-:-:S04]  /*0310*/  FFMA R18, R13, R18, R24 ;  /* 0x000000120d127223 */ /* 0x008fc80000000018 */
[----:B----4-:R-:W-:-:S04]  /*0320*/  FFMA R17, R15, R20, R18 ;  /* 0x000000140f117223 */ /* 0x010fc80000000012 */
[----:B------:R-:W-:-:S05]  /*0330*/  FFMA R17, R16, R19, R17 ;  /* 0x0000001310117223 */ /* 0x000fca0000000011 */
[----:B------:R-:W0:Y:S02]  /*0340*/  SHFL.DOWN PT, R18, R17, 0x10, 0x1f ;  /* 0x0a001f0011127f89 */ /* 0x000e2400000e0000 */
[----:B0-----:R-:W-:Y:S01]  /*0350*/  FADD R18, R17, R18 ;  /* 0x0000001211127221 */ /* 0x001fe20000000000 */
[----:B------:R-:W-:-:S04]  /*0360*/  IMAD.MOV.U32 R17, RZ, RZ, R6 ;  /* 0x000000ffff117224 */ /* 0x000fc800078e0006 */
[----:B------:R-:W0:Y:S02]  /*0370*/  SHFL.DOWN PT, R19, R18, 0x8, 0x1f ;  /* 0x09001f0012137f89 */ /* 0x000e2400000e0000 */
[----:B0-----:R-:W-:Y:S01]  /*0380*/  FADD R23, R18, R19 ;  /* 0x0000001312177221 */ /* 0x001fe20000000000 */
[----:B------:R-:W-:-:S04]  /*0390*/  MOV R18, R7 ;  /* 0x0000000700127202 */ /* 0x000fc80000000f00 */
[----:B------:R-:W0:Y:S02]  /*03a0*/  SHFL.DOWN PT, R20, R23, 0x4, 0x1f ;  /* 0x08801f0017147f89 */ /* 0x000e2400000e0000 */
[----:B0-----:R-:W-:Y:S01]  /*03b0*/  FADD R24, R23, R20 ;  /* 0x0000001417187221 */ /* 0x001fe20000000000 */
[----:B------:R-:W-:-:S04]  /*03c0*/  HFMA2 R23, -RZ, RZ, 1.875, 0 ;  /* 0x3f800000ff177431 */ /* 0x000fc800000001ff */
[----:B------:R-:W0:Y:S02]  /*03d0*/  SHFL.DOWN PT, R19, R24, 0x2, 0x1f ;  /* 0x08401f0018137f89 */ /* 0x000e2400000e0000 */
[----:B0-----:R-:W-:Y:S01]  /*03e0*/  FADD R25, R24, R19 ;  /* 0x0000001318197221 */ /* 0x001fe20000000000 */
[----:B------:R-:W-:-:S04]  /*03f0*/  IMAD.MOV.U32 R19, RZ, RZ, R8 ;  /* 0x000000ffff137224 */ /* 0x000fc800078e0008 */
[----:B------:R-:W0:Y:S02]  /*0400*/  SHFL.DOWN PT, R20, R25, 0x1, 0x1f ;  /* 0x08201f0019147f89 */ /* 0x000e2400000e0000 */
[----:B0-----:R-:W-:Y:S01]  /*0410*/  FADD R26, R25, R20 ;  /* 0x00000014191a7221 */ /* 0x001fe20000000000 */
[----:B------:R-:W-:Y:S01]  /*0420*/  IMAD.MOV.U32 R20, RZ, RZ, R9 ;  /* 0x000000ffff147224 */ /* 0x000fe200078e0009 */
[----:B------:R-:W-:-:S04]  /*0430*/  MOV R25, RZ ;  /* 0x000000ff00197202 */ /* 0x000fc80000000f00 */
[----:B------:R-:W0:Y:S02]  /*0440*/  SHFL.IDX PT, R26, R26, RZ, 0x1f ;  /* 0x00001fff1a1a7589 */ /* 0x000e2400000e0000 */
[----:B0-----:R-:W-:Y:S01]  /*0450*/  FMUL R24, R26, UR6 ;  /* 0x000000061a187c20 */ /* 0x001fe20008400000 */
[----:B------:R-:W-:Y:S06]  /*0460*/  @P0 BRA `(.L_x_122) ;  /* 0x0000000000500947 */ /* 0x000fec0003800000 */
[----:B------:R-:W-:-:S13]  /*0470*/  FSETP.GT.AND P0, PT, R24, R21, PT ;  /* 0x000000151800720b */ /* 0x000fda0003f04000 */
[----:B------:R-:W-:Y:S05]  /*0480*/  @!P0 BRA `(.L_x_123) ;  /* 0x00000000002c8947 */ /* 0x000fea0003800000 */
[----:B------:R-:W-:Y:S01]  /*0490*/  FADD R21, R21, -R24 ;  /* 0x8000001815157221 */ /* 0x000fe20000000000 */
[----:B------:R-:W-:Y:S02]  /*04a0*/  IMAD.MOV.U32 R27, RZ, RZ, 0x1 ;  /* 0x00000001ff1b7424 */ /* 0x000fe400078e00ff */
[----:B------:R-:W-:Y:S02]  /*04b0*/  IMAD.MOV.U32 R25, RZ, RZ, 0x3f800000 ;  /* 0x3f800000ff197424 */ /* 0x000fe400078e00ff */
[----:B------:R-:W-:Y:S01]  /*04c0*/  FMUL R26, R21, 1.4426950216293334961 ;  /* 0x3fb8aa3b151a7820 */ /* 0x000fe20000400000 */
[----:B------:R-:W-:-:S04]  /*04d0*/  MOV R21, R24 ;  /* 0x0000001800157202 */ /* 0x000fc80000000f00 */
[----:B------:R-:W-:-:S13]  /*04e0*/  FSETP.GEU.AND P0, PT, R26, -126, PT ;  /* 0xc2fc00001a00780b */ /* 0x000fda0003f0e000 */
[----:B------:R-:W-:-:S04]  /*04f0*/  @!P0 FMUL R26, R26, 0.5 ;  /* 0x3f0000001a1a8820 */ /* 0x000fc80000400000 */
[----:B------:R-:W0:Y:S02]  /*0500*/  MUFU.EX2 R23, R26 ;  /* 0x0000001a00177308 */ /* 0x000e240000000800 */
[----:B0-----:R-:W-:-:S04]  /*0510*/  @!P0 FMUL R23, R23, R23 ;  /* 0x0000001717178220 */ /* 0x001fc80000400000 */
[----:B------:R-:W-:Y:S01]  /*0520*/  FFMA R12, R12, R23, 1 ;  /* 0x3f8000000c0c7423 */ /* 0x000fe20000000017 */
[----:B------:R-:W-:Y:S06]  /*0530*/  BRA `(.L_x_122) ;  /* 0x00000000001c7947 */ /* 0x000fec0003800000 */
.L_x_123:
[----:B------:R-:W-:-:S04]  /*0540*/  FADD R24, -R21, R24 ;  /* 0x0000001815187221 */ /* 0x000fc80000000100 */
[----:B------:R-:W-:-:S05]  /*0550*/  FMUL R24, R24, 1.4426950216293334961 ;  /* 0x3fb8aa3b18187820 */ /* 0x000fca0000400000 */
[----:B------:R-:W-:-:S13]  /*0560*/  FSETP.GEU.AND P0, PT, R24, -126, PT ;  /* 0xc2fc00001800780b */ /* 0x000fda0003f0e000 */
[----:B------:R-:W-:-:S04]  /*0570*/  @!P0 FMUL R24, R24, 0.5 ;  /* 0x3f00000018188820 */ /* 0x000fc80000400000 */
[----:B------:R-:W0:Y:S02]  /*0580*/  MUFU.EX2 R25, R24 ;  /* 0x0000001800197308 */ /* 0x000e240000000800 */
[----:B0-----:R-:W-:-:S04]  /*0590*/  @!P0 FMUL R25, R25, R25 ;  /* 0x0000001919198220 */ /* 0x001fc80000400000 */
[----:B------:R-:W-:-:S07]  /*05a0*/  FADD R12, R12, R25 ;  /* 0x000000190c0c7221 */ /* 0x000fce0000000000 */
.L_x_122:
[----:B------:R-:W-:Y:S05]  /*05b0*/  BSYNC.RECONVERGENT B0 ;  /* 0x0000000000007941 */ /* 0x000fea0003800200 */
.L_x_121:
[----:B------:R-:W2:Y:S04]  /*05c0*/  LDG.E R29, desc[UR4][R4.64+-0x80] ;  /* 0xffff8004041d7981 */ /* 0x000ea8000c1e1900 */
[----:B------:R-:W3:Y:S04]  /*05d0*/  LDG.E R28, desc[UR4][R4.64+-0x100] ;  /* 0xffff0004041c7981 */ /* 0x000ee8000c1e1900 */
[----:B------:R-:W4:Y:S04]  /*05e0*/  LDG.E R24, desc[UR4][R4.64] ;  /* 0x0000000404187981 */ /* 0x000f28000c1e1900 */
[----:B------:R0:W5:Y:S04]  /*05f0*/  LDG.E R26, desc[UR4][R4.64+0x80] ;  /* 0x00008004041a7981 */ /* 0x000168000c1e1900 */
[----:B------:R-:W1:Y:S04]  /*0600*/  SHFL.IDX PT, R27, R27, RZ, 0x1f ;  /* 0x00001fff1b1b7589 */ /* 0x000e6800000e0000 */
[----:B------:R-:W2:Y:S04]  /*0610*/  SHFL.IDX PT, R23, R23, RZ, 0x1f ;  /* 0x00001fff17177589 */ /* 0x000ea800000e0000 */
[----:B------:R-:W2:Y:S01]  /*0620*/  SHFL.IDX PT, R25, R25, RZ, 0x1f ;  /* 0x00001fff19197589 */ /* 0x000ea200000e0000 */
[----:B------:R-:W-:-:S04]  /*0630*/  IADD3 R11, PT, PT, R11, 0x1, RZ ;  /* 0x000000010b0b7810 */ /* 0x000fc80007ffe0ff */
[----:B------:R-:W-:Y:S02]  /*0640*/  ISETP.GE.U32.AND P1, PT, R11, R22, PT ;  /* 0x000000160b00720c */ /* 0x000fe40003f26070 */
[----:B-1----:R-:W-:Y:S02]  /*0650*/  ISETP.NE.AND P0, PT, R27, RZ, PT ;  /* 0x000000ff1b00720c */ /* 0x002fe40003f05270 */
[----:B0-----:R-:W-:-:S04]  /*0660*/  IADD3 R4, P3, PT, R4, 0x1000, RZ ;  /* 0x0000100004047810 */ /* 0x001fc80007f7e0ff */
[----:B------:R-:W-:-:S07]  /*0670*/  IADD3.X R5, PT, PT, RZ, R5, RZ, P3, !PT ;  /* 0x00000005ff057210 */ /* 0x000fce0001ffe4ff */
[----:B--2---:R-:W-:Y:S01]  /*0680*/  @P0 FFMA R8, R23, R8, R29 ;  /* 0x0000000817080223 */ /* 0x004fe2000000001d */
[----:B------:R-:W-:Y:S01]  /*0690*/  @!P0 FFMA R8, R25, R29, R19 ;  /* 0x0000001d19088223 */ /* 0x000fe20000000013 */
[----:B------:R-:W-:Y:S01]  /*06a0*/  IADD3 R19, P2, PT, R2, 0x1000, RZ ;  /* 0x0000100002137810 */ /* 0x000fe20007f5e0ff */
[----:B---3--:R-:W-:Y:S01]  /*06b0*/  @P0 FFMA R9, R23, R9, R28 ;  /* 0x0000000917090223 */ /* 0x008fe2000000001c */
[----:B------:R-:W-:-:S03]  /*06c0*/  @!P0 FFMA R9, R25, R28, R20 ;  /* 0x0000001c19098223 */ /* 0x000fc60000000014 */
[----:B------:R-:W-:Y:S02]  /*06d0*/  IMAD.X R3, RZ, RZ, R3, P2 ;  /* 0x000000ffff037224 */ /* 0x000fe400010e0603 */
[----:B----4-:R-:W-:Y:S01]  /*06e0*/  @P0 FFMA R7, R23, R7, R24 ;  /* 0x0000000717070223 */ /* 0x010fe20000000018 */
[----:B------:R-:W-:Y:S01]  /*06f0*/  @!P0 FFMA R7, R25, R24, R18 ;  /* 0x0000001819078223 */ /* 0x000fe20000000012 */
[----:B-----5:R-:W-:Y:S01]  /*0700*/  @P0 FFMA R6, R23, R6, R26 ;  /* 0x0000000617060223 */ /* 0x020fe2000000001a */
[----:B------:R-:W-:Y:S01]  /*0710*/  @!P0 FFMA R6, R25, R26, R17 ;  /* 0x0000001a19068223 */ /* 0x000fe20000000011 */
[----:B------:R-:W-:Y:S06]  /*0720*/  @!P1 BRA `(.L_x_124) ;  /* 0xfffffff800d49947 */ /* 0x000fec000383ffff */
.L_x_120:
[----:B------:R-:W-:Y:S01]  /*0730*/  ISETP.NE.AND P0, PT, R0, RZ, PT ;  /* 0x000000ff0000720c */ /* 0x000fe20003f05270 */
[----:B------:R-:W-:Y:S01]  /*0740*/  BSSY.RECONVERGENT B0, `(.L_x_125) ;  /* 0x0000014000007945 */ /* 0x000fe20003800200 */
[----:B------:R-:W-:-:S11]  /*0750*/  IMAD.MOV.U32 R0, RZ, RZ, RZ ;  /* 0x000000ffff007224 */ /* 0x000fd600078e00ff */
[----:B------:R-:W-:Y:S05]  /*0760*/  @P0 BRA `(.L_x_126) ;  /* 0x0000000000440947 */ /* 0x000fea0003800000 */
[C---:B------:R-:W-:Y:S01]  /*0770*/  IADD3 R0, PT, PT, R12.reuse, 0x1800000, RZ ;  /* 0x018000000c007810 */ /* 0x040fe20007ffe0ff */
[----:B------:R-:W-:Y:S01]  /*0780*/  BSSY.RECONVERGENT B1, `(.L_x_127) ;  /* 0x000000e000017945 */ /* 0x000fe20003800200 */
[----:B------:R-:W-:Y:S02]  /*0790*/  FSETP.GT.AND P3, PT, R12, RZ, PT ;  /* 0x000000ff0c00720b */ /* 0x000fe40003f64000 */
[----:B------:R-:W-:-:S04]  /*07a0*/  LOP3.LUT R0, R0, 0x7f800000, RZ, 0xc0, !PT ;  /* 0x7f80000000007812 */ /* 0x000fc800078ec0ff */
[----:B------:R-:W-:-:S13]  /*07b0*/  ISETP.GT.U32.AND P0, PT, R0, 0x1ffffff, PT ;  /* 0x01ffffff0000780c */ /* 0x000fda0003f04070 */
[----:B------:R-:W-:Y:S05]  /*07c0*/  @P0 BRA `(.L_x_128) ;  /* 0x0000000000140947 */ /* 0x000fea0003800000 */
[----:B------:R-:W-:Y:S01]  /*07d0*/  IMAD.MOV.U32 R0, RZ, RZ, R12 ;  /* 0x000000ffff007224 */ /* 0x000fe200078e000c */
[----:B------:R-:W-:-:S07]  /*07e0*/  MOV R4, 0x800 ;  /* 0x0000080000047802 */ /* 0x000fce0000000f00 */
[----:B------:R-:W-:Y:S05]  /*07f0*/  CALL.REL.NOINC `($__internal_4_$__cuda_sm20_rcp_rn_f32_slowpath) ;  /* 0x0000000000547944 */ /* 0x000fea0003c00000 */
[----:B------:R-:W-:Y:S01]  /*0800*/  MOV R0, R3 ;  /* 0x0000000300007202 */ /* 0x000fe20000000f00 */
[----:B------:R-:W-:Y:S06]  /*0810*/  BRA `(.L_x_129) ;  /* 0x0000000000107947 */ /* 0x000fec0003800000 */
.L_x_128:
[----:B------:R-:W0:Y:S02]  /*0820*/  MUFU.RCP R3, R12 ;  /* 0x0000000c00037308 */ /* 0x000e240000001000 */
[----:B0-----:R-:W-:-:S04]  /*0830*/  FFMA R0, R3, R12, -1 ;  /* 0xbf80000003007423 */ /* 0x001fc8000000000c */
[----:B------:R-:W-:-:S04]  /*0840*/  FADD.FTZ R0, -R0, -RZ ;  /* 0x800000ff00007221 */ /* 0x000fc80000010100 */
[----:B------:R-:W-:-:S07]  /*0850*/  FFMA R0, R3, R0, R3 ;  /* 0x0000000003007223 */ /* 0x000fce0000000003 */
.L_x_129:
[----:B------:R-:W-:Y:S05]  /*0860*/  BSYNC.RECONVERGENT B1 ;  /* 0x0000000000017941 */ /* 0x000fea0003800200 */
.L_x_127:
[----:B------:R-:W-:-:S07]  /*0870*/  FSEL R0, R0, RZ, P3 ;  /* 0x000000ff00007208 */ /* 0x000fce0001800000 */
.L_x_126:
[----:B------:R-:W-:Y:S05]  /*0880*/  BSYNC.RECONVERGENT B0 ;  /* 0x0000000000007941 */ /* 0x000fea0003800200 */
.L_x_125:
[----:B------:R-:W0:Y:S01]  /*0890*/  LDC.64 R2, c[0x0][0x380] ;  /* 0x0000e000ff027b82 */ /* 0x000e220000000a00 */
[----:B------:R-:W1:Y:S01]  /*08a0*/  SHFL.IDX PT, R0, R0, RZ, 0x1f ;  /* 0x00001fff00007589 */ /* 0x000e6200000e0000 */
[----:B0-----:R-:W-:-:S04]  /*08b0*/  IMAD.WIDE.U32 R10, R10, 0x4, R2 ;  /* 0x000000040a0a7825 */ /* 0x001fc800078e0002 */
[C---:B-1----:R-:W-:Y:S01]  /*08c0*/  FMUL R9, R0.reuse, R9 ;  /* 0x0000000900097220 */ /* 0x042fe20000400000 */
[C---:B------:R-:W-:Y:S01]  /*08d0*/  FMUL R3, R0.reuse, R8 ;  /* 0x0000000800037220 */ /* 0x040fe20000400000 */
[C---:B------:R-:W-:Y:S01]  /*08e0*/  FMUL R7, R0.reuse, R7 ;  /* 0x0000000700077220 */ /* 0x040fe20000400000 */
[----:B------:R-:W-:Y:S02]  /*08f0*/  FMUL R5, R0, R6 ;  /* 0x0000000600057220 */ /* 0x000fe40000400000 */
[----:B------:R-:W-:Y:S04]  /*0900*/  STG.E desc[UR4][R10.64], R9 ;  /* 0x000000090a007986 */ /* 0x000fe8000c101904 */
[----:B------:R-:W-:Y:S04]  /*0910*/  STG.E desc[UR4][R10.64+0x80], R3 ;  /* 0x000080030a007986 */ /* 0x000fe8000c101904 */
[----:B------:R-:W-:Y:S04]  /*0920*/  STG.E desc[UR4][R10.64+0x100], R7 ;  /* 0x000100070a007986 */ /* 0x000fe8000c101904 */
[----:B------:R-:W-:Y:S01]  /*0930*/  STG.E desc[UR4][R10.64+0x180], R5 ;  /* 0x000180050a007986 */ /* 0x000fe2000c101904 */
[----:B------:R-:W-:Y:S05]  /*0940*/  EXIT ;  /* 0x000000000000794d */ /* 0x000fea0003800000 */
        .weak           $__internal_4_$__cuda_sm20_rcp_rn_f32_slowpath
        .type           $__internal_4_$__cuda_sm20_rcp_rn_f32_slowpath,@function
        .size           $__internal_4_$__cuda_sm20_rcp_rn_f32_slowpath,(.L_x_154 - $__internal_4_$__cuda_sm20_rcp_rn_f32_slowpath)
$__internal_4_$__cuda_sm20_rcp_rn_f32_slowpath:
[----:B------:R-:W-:Y:S01]  /*0950*/  IMAD.SHL.U32 R2, R0, 0x2, RZ ;  /* 0x0000000200027824 */ /* 0x000fe200078e00ff */
[----:B------:R-:W-:Y:S04]  /*0960*/  BSSY.RECONVERGENT B2, `(.L_x_130) ;  /* 0x0000030000027945 */ /* 0x000fe80003800200 */
[----:B------:R-:W-:-:S04]  /*0970*/  SHF.R.U32.HI R11, RZ, 0x18, R2 ;  /* 0x00000018ff0b7819 */ /* 0x000fc80000011602 */
[----:B------:R-:W-:-:S13]  /*0980*/  ISETP.NE.U32.AND P0, PT, R11, RZ, PT ;  /* 0x000000ff0b00720c */ /* 0x000fda0003f05070 */
[----:B------:R-:W-:Y:S05]  /*0990*/  @P0 BRA `(.L_x_131) ;  /* 0x0000000000280947 */ /* 0x000fea0003800000 */
[----:B------:R-:W-:-:S04]  /*09a0*/  SHF.L.U32 R2, R0, 0x1, RZ ;  /* 0x0000000100027819 */ /* 0x000fc800000006ff */
        /* <DEDUP_REMOVED lines=9> */
.L_x_131:
[----:B------:R-:W-:-:S05]  /*0a40*/  VIADD R13, R11, 0xffffff03 ;  /* 0xffffff030b0d7836 */ /* 0x000fca0000000000 */
[----:B------:R-:W-:-:S13]  /*0a50*/  ISETP.GT.U32.AND P0, PT, R13, 0x1, PT ;  /* 0x000000010d00780c */ /* 0x000fda0003f04070 */
[----:B------:R-:W-:Y:S05]  /*0a60*/  @P0 BRA `(.L_x_133) ;  /* 0x0000000000780947 */ /* 0x000fea0003800000 */
[----:B------:R-:W-:Y:S01]  /*0a70*/  LOP3.LUT R2, R0, 0x7fffff, RZ, 0xc0, !PT ;  /* 0x007fffff00027812 */ /* 0x000fe200078ec0ff */
[----:B------:R-:W-:-:S03]  /*0a80*/  HFMA2 R14, -RZ, RZ, 0, 1.78813934326171875e-07 ;  /* 0x00000003ff0e7431 */ /* 0x000fc600000001ff */
[----:B------:R-:W-:-:S04]  /*0a90*/  LOP3.LUT R2, R2, 0x3f800000, RZ, 0xfc, !PT ;  /* 0x3f80000002027812 */ /* 0x000fc800078efcff */
[----:B------:R-:W0:Y:S01]  /*0aa0*/  MUFU.RCP R3, R2 ;  /* 0x0000000200037308 */ /* 0x000e220000001000 */
[----:B------:R-:W-:Y:S01]  /*0ab0*/  SHF.L.U32 R14, R14, R13, RZ ;  /* 0x0000000d0e0e7219 */ /* 0x000fe200000006ff */
        /* <DEDUP_REMOVED lines=16> */
[----:B------:R-:W-:-:S04]  /*0bc0*/  SEL R2, RZ, 0x1, !P0 ;  /* 0x00000001ff027807 */ /* 0x000fc80004000000 */
[----:B------:R-:W-:-:S04]  /*0bd0*/  IADD3 R2, PT, PT, -R2, RZ, RZ ;  /* 0x000000ff02027210 */ /* 0x000fc80007ffe1ff */
[----:B------:R-:W-:Y:S01]  /*0be0*/  ISETP.GE.AND P0, PT, R2, RZ, PT ;  /* 0x000000ff0200720c */ /* 0x000fe20003f06270 */
[----:B------:R-:W-:-:S05]  /*0bf0*/  VIADD R2, R11, 0xffffff04 ;  /* 0xffffff040b027836 */ /* 0x000fca0000000000 */
[----:B------:R-:W-:-:S07]  /*0c00*/  SHF.R.U32.HI R3, RZ, R2, R3 ;  /* 0x00000002ff037219 */ /* 0x000fce0000011603 */
[----:B------:R-:W-:-:S05]  /*0c10*/  @!P0 IADD3 R3, PT, PT, R3, 0x1, RZ ;  /* 0x0000000103038810 */ /* 0x000fca0007ffe0ff */
[----:B------:R-:W-:-:S05]  /*0c20*/  @!P1 IMAD.SHL.U32 R3, R3, 0x2, RZ ;  /* 0x0000000203039824 */ /* 0x000fca00078e00ff */
[----:B------:R-:W-:Y:S01]  /*0c30*/  LOP3.LUT R3, R3, 0x80000000, R0, 0xf8, !PT ;  /* 0x8000000003037812 */ /* 0x000fe200078ef800 */
[----:B------:R-:W-:Y:S06]  /*0c40*/  BRA `(.L_x_132) ;  /* 0x0000000000047947 */ /* 0x000fec0003800000 */
.L_x_133:
[----:B------:R0:W1:Y:S02]  /*0c50*/  MUFU.RCP R3, R0 ;  /* 0x0000000000037308 */ /* 0x0000640000001000 */
.L_x_132:
[----:B------:R-:W-:Y:S05]  /*0c60*/  BSYNC.RECONVERGENT B2 ;  /* 0x0000000000027941 */ /* 0x000fea0003800200 */
.L_x_130:
[----:B------:R-:W-:-:S04]  /*0c70*/  MOV R5, 0x0 ;  /* 0x0000000000057802 */ /* 0x000fc80000000f00 */
[----:B01----:R-:W-:Y:S05]  /*0c80*/  RET.REL.NODEC R4 `(vox_attn_q4_kv8_f32) ;  /* 0xfffffff004dc7950 */ /* 0x003fea0003c3ffff */
.L_x_134:
        /* <DEDUP_REMOVED lines=15> */
.L_x_154:


//--------------------- .text.vox_attn_q4_kv8_fp16 --------------------------
	.section	.text.vox_attn_q4_kv8_fp16,"ax",@progbits
	.align	128
        .global         vox_attn_q4_kv8_fp16
        .type           vox_attn_q4_kv8_fp16,@function
        .size           vox_attn_q4_kv8_fp16,(.L_x_155 - vox_attn_q4_kv8_fp16)
        .other          vox_attn_q4_kv8_fp16,@"STO_CUDA_ENTRY STV_DEFAULT"
vox_attn_q4_kv8_fp16:
.text.vox_attn_q4_kv8_fp16:
[----:B------:R-:W-:Y:S01]  /*0000*/  LDC R1, c[0x0][0x37c] ;  /* 0x0000df00ff017b82 */ /* 0x000fe20000000800 */
[----:B------:R-:W0:Y:S01]  /*0010*/  S2R R5, SR_CTAID.X ;  /* 0x0000000000057919 */ /* 0x000e220000002500 */
[----:B------:R-:W0:Y:S02]  /*0020*/  S2R R0, SR_TID.X ;  /* 0x0000000000007919 */ /* 0x000e240000002100 */
[----:B0-----:R-:W-:-:S13]  /*0030*/  LOP3.LUT P0, RZ, R5, 0x7fffffe0, R0, 0xc8, !PT ;  /* 0x7fffffe005ff7812 */ /* 0x001fda000780c800 */
[----:B------:R-:W-:Y:S05]  /*0040*/  @P0 EXIT ;  /* 0x000000000000094d */ /* 0x000fea0003800000 */
[----:B------:R-:W0:Y:S01]  /*0050*/  LDC.64 R22, c[0x0][0x3a0] ;  /* 0x0000e800ff167b82 */ /* 0x000e220000000a00 */
[----:B------:R-:W1:Y:S01]  /*0060*/  LDCU.64 UR4, c[0x0][0x358] ;  /* 0x00006b00ff0477ac */ /* 0x000e620008000a00 */
[----:B------:R-:W-:Y:S02]  /*0070*/  LEA R6, R5, R0, 0x7 ;  /* 0x0000000005067211 */ /* 0x000fe400078e38ff */
[----:B------:R-:W-:Y:S02]  /*0080*/  CS2R R10, SRZ ;  /* 0x00000000000a7805 */ /* 0x000fe4000001ff00 */
[----:B------:R-:W-:Y:S01]  /*0090*/  CS2R R8, SRZ ;  /* 0x0000000000087805 */ /* 0x000fe2000001ff00 */
[----:B------:R-:W-:Y:S01]  /*00a0*/  IMAD.MOV.U32 R7, RZ, RZ, RZ ;  /* 0x000000ffff077224 */ /* 0x000fe200078e00ff */
        /* <DEDUP_REMOVED lines=16> */
[----:B------:R-:W5:Y:S04]  /*01b0*/  LDG.E R12, desc[UR4][R2.64] ;  /* 0x00000004020c7981 */ /* 0x000f68000c1e1900 */
[----:B------:R-:W5:Y:S04]  /*01c0*/  LDG.E R13, desc[UR4][R2.64+0x80] ;  /* 0x00008004020d7981 */ /* 0x000f68000c1e1900 */
[----:B------:R-:W5:Y:S04]  /*01d0*/  LDG.E R14, desc[UR4][R2.64+0x100] ;  /* 0x00010004020e7981 */ /* 0x000f68000c1e1900 */
[----:B------:R1:W5:Y:S01]  /*01e0*/  LDG.E R15, desc[UR4][R2.64+0x180] ;  /* 0x00018004020f7981 */ /* 0x000362000c1e1900 */
[----:B------:R-:W-:Y:S01]  /*01f0*/  HFMA2 R7, -RZ, RZ, 0, 0 ;  /* 0x00000000ff077431 */ /* 0x000fe200000001ff */
[----:B------:R-:W-:Y:S01]  /*0200*/  VIMNMX R22, PT, PT, R17, R22, !PT ;  /* 0x0000001611167248 */ /* 0x000fe20007fe0100 */
[----:B------:R-:W-:Y:S01]  /*0210*/  IMAD.MOV.U32 R21, RZ, RZ, -0xeb60d36 ;  /* 0xf149f2caff157424 */ /* 0x000fe200078e00ff */
[----:B------:R-:W-:-:S02]  /*0220*/  CS2R R8, SRZ ;  /* 0x0000000000087805 */ /* 0x000fc4000001ff00 */
[----:B------:R-:W-:Y:S02]  /*0230*/  CS2R R10, SRZ ;  /* 0x00000000000a7805 */ /* 0x000fe4000001ff00 */
[C---:B-1----:R-:W-:Y:S02]  /*0240*/  IADD3 R2, P0, PT, R4.reuse, UR8, RZ ;  /* 0x0000000804027c10 */ /* 0x042fe4000ff1e0ff */
[----:B------:R-:W-:Y:S02]  /*0250*/  IADD3 R4, P1, PT, R4, UR10, RZ ;  /* 0x0000000a04047c10 */ /* 0x000fe4000ff3e0ff */
[C---:B------:R-:W-:Y:S02]  /*0260*/  IADD3.X R3, PT, PT, R5.reuse, UR9, RZ, P0, !PT ;  /* 0x0000000905037c10 */ /* 0x040fe400087fe4ff */
[----:B--2---:R-:W-:-:S09]  /*0270*/  IADD3.X R5, PT, PT, R5, UR11, RZ, P1, !PT ;  /* 0x0000000b05057c10 */ /* 0x004fd20008ffe4ff */
.L_x_139:
[----:B------:R-:W2:Y:S04]  /*0280*/  LDG.E.U16 R18, desc[UR4][R2.64+-0x40] ;  /* 0xffffc00402127981 */ /* 0x000ea8000c1e1500 */
[----:B------:R-:W3:Y:S04]  /*0290*/  LDG.E.U16 R16, desc[UR4][R2.64+-0x80] ;  /* 0xffff800402107981 */ /* 0x000ee8000c1e1500 */
[----:B------:R-:W4:Y:S04]  /*02a0*/  LDG.E.U16 R20, desc[UR4][R2.64] ;  /* 0x0000000402147981 */ /* 0x000f28000c1e1500 */
[----:B------:R-:W4:Y:S01]  /*02b0*/  LDG.E.U16 R24, desc[UR4][R2.64+0x40] ;  /* 0x0000400402187981 */ /* 0x000f22000c1e1500 */
[----:B------:R-:W-:Y:S01]  /*02c0*/  ISETP.NE.AND P0, PT, R0, RZ, PT ;  /* 0x000000ff0000720c */ /* 0x000fe20003f05270 */
[----:B------:R-:W-:Y:S01]  /*02d0*/  BSSY.RECONVERGENT B0, `(.L_x_136) ;  /* 0x0000031000007945 */ /* 0x000fe20003800200 */
[----:B--2---:R-:W-:-:S02]  /*02e0*/  HADD2.F32 R18, -RZ, R18.H0_H0 ;  /* 0x20000012ff127230 */ /* 0x004fc40000004100 */
[----:B---3--:R-:W-:-:S03]  /*02f0*/  HADD2.F32 R19, -RZ, R16.H0_H0 ;  /* 0x20000010ff137230 */ /* 0x008fc60000004100 */
[----:B-----5:R-:W-:Y:S01]  /*0300*/  FMUL R25, R13, R18 ;  /* 0x000000120d197220 */ /* 0x020fe20000400000 */
[----:B----4-:R-:W-:-:S03]  /*0310*/  HADD2.F32 R23, -RZ, R20.H0_H0 ;  /* 0x20000014ff177230 */ /* 0x010fc60000004100 */
[----:B------:R-:W-:Y:S01]  /*0320*/  FFMA R19, R12, R19, R25 ;  /* 0x000000130c137223 */ /* 0x000fe20000000019 */
[----:B------:R-:W-:Y:S02]  /*0330*/  IMAD.MOV.U32 R20, RZ, RZ, R8 ;  /* 0x000000ffff147224 */ /* 0x000fe400078e0008 */
[----:B------:R-:W-:Y:S02]  /*0340*/  HADD2.F32 R24, -RZ, R24.H0_H0 ;  /* 0x20000018ff187230 */ /* 0x000fe40000004100 */
[----:B------:R-:W-:-:S04]  /*0350*/  FFMA R16, R14, R23, R19 ;  /* 0x000000170e107223 */ /* 0x000fc80000000013 */
[----:B------:R-:W-:Y:S01]  /*0360*/  FFMA R16, R15, R24, R16 ;  /* 0x000000180f107223 */ /* 0x000fe20000000010 */
[----:B------:R-:W-:-:S04]  /*0370*/  IMAD.MOV.U32 R24, RZ, RZ, 0x3f800000 ;  /* 0x3f800000ff187424 */ /* 0x000fc800078e00ff */
        /* <DEDUP_REMOVED lines=8> */
[----:B------:R-:W-:-:S04]  /*0400*/  MOV R23, RZ ;  /* 0x000000ff00177202 */ /* 0x000fc80000000f00 */
[----:B------:R-:W0:Y:S02]  /*0410*/  SHFL.DOWN PT, R18, R25, 0x2, 0x1f ;  /* 0x08401f0019127f89 */ /* 0x000e2400000e0000 */
[----:B0-----:R-:W-:Y:S01]  /*0420*/  FADD R26, R25, R18 ;  /* 0x00000012191a7221 */ /* 0x001fe20000000000 */
[----:B------:R-:W-:-:S04]  /*0430*/  MOV R18, R10 ;  /* 0x0000000a00127202 */ /* 0x000fc80000000f00 */
[----:B------:R-:W0:Y:S02]  /*0440*/  SHFL.DOWN PT, R27, R26, 0x1, 0x1f ;  /* 0x08201f001a1b7f89 */ /* 0x000e2400000e0000 */
[----:B0-----:R-:W-:Y:S01]  /*0450*/  FADD R27, R26, R27 ;  /* 0x0000001b1a1b7221 */ /* 0x001fe20000000000 */
[----:B------:R-:W-:-:S05]  /*0460*/  IMAD.MOV.U32 R26, RZ, RZ, RZ ;  /* 0x000000ffff1a7224 */ /* 0x000fca00078e00ff */
[----:B------:R-:W0:Y:S02]  /*0470*/  SHFL.IDX PT, R27, R27, RZ, 0x1f ;  /* 0x00001fff1b1b7589 */ /* 0x000e2400000e0000 */
[----:B0-----:R-:W-:Y:S01]  /*0480*/  FMUL R28, R27, UR6 ;  /* 0x000000061b1c7c20 */ /* 0x001fe20008400000 */
[----:B------:R-:W-:Y:S06]  /*0490*/  @P0 BRA `(.L_x_137) ;  /* 0x0000000000500947 */ /* 0x000fec0003800000 */
[----:B------:R-:W-:-:S13]  /*04a0*/  FSETP.GT.AND P0, PT, R28, R21, PT ;  /* 0x000000151c00720b */ /* 0x000fda0003f04000 */
[----:B------:R-:W-:Y:S05]  /*04b0*/  @!P0 BRA `(.L_x_138) ;  /* 0x00000000002c8947 */ /* 0x000fea0003800000 */
[--C-:B------:R-:W-:Y:S01]  /*04c0*/  FADD R21, R21, -R28.reuse ;  /* 0x8000001c15157221 */ /* 0x100fe20000000000 */
[----:B------:R-:W-:Y:S01]  /*04d0*/  HFMA2 R26, -RZ, RZ, 1.875, 0 ;  /* 0x3f800000ff1a7431 */ /* 0x000fe200000001ff */
[----:B------:R-:W-:Y:S02]  /*04e0*/  MOV R23, 0x1 ;  /* 0x0000000100177802 */ /* 0x000fe40000000f00 */
[----:B------:R-:W-:Y:S01]  /*04f0*/  FMUL R25, R21, 1.4426950216293334961 ;  /* 0x3fb8aa3b15197820 */ /* 0x000fe20000400000 */
[----:B------:R-:W-:-:S04]  /*0500*/  IMAD.MOV.U32 R21, RZ, RZ, R28 ;  /* 0x000000ffff157224 */ /* 0x000fc800078e001c */
[----:B------:R-:W-:-:S13]  /*0510*/  FSETP.GEU.AND P0, PT, R25, -126, PT ;  /* 0xc2fc00001900780b */ /* 0x000fda0003f0e000 */
[----:B------:R-:W-:-:S04]  /*0520*/  @!P0 FMUL R25, R25, 0.5 ;  /* 0x3f00000019198820 */ /* 0x000fc80000400000 */
[----:B------:R-:W0:Y:S02]  /*0530*/  MUFU.EX2 R24, R25 ;  /* 0x0000001900187308 */ /* 0x000e240000000800 */
[----:B0-----:R-:W-:-:S04]  /*0540*/  @!P0 FMUL R24, R24, R24 ;  /* 0x0000001818188220 */ /* 0x001fc80000400000 */
[----:B------:R-:W-:Y:S01]  /*0550*/  FFMA R11, R11, R24, 1 ;  /* 0x3f8000000b0b7423 */ /* 0x000fe20000000018 */
[----:B------:R-:W-:Y:S06]  /*0560*/  BRA `(.L_x_137) ;  /* 0x00000000001c7947 */ /* 0x000fec0003800000 */
.L_x_138:
[----:B------:R-:W-:-:S04]  /*0570*/  FADD R25, -R21, R28 ;  /* 0x0000001c15197221 */ /* 0x000fc80000000100 */
[----:B------:R-:W-:-:S05]  /*0580*/  FMUL R25, R25, 1.4426950216293334961 ;  /* 0x3fb8aa3b19197820 */ /* 0x000fca0000400000 */
[----:B------:R-:W-:-:S13]  /*0590*/  FSETP.GEU.AND P0, PT, R25, -126, PT ;  /* 0xc2fc00001900780b */ /* 0x000fda0003f0e000 */
[----:B------:R-:W-:-:S04]  /*05a0*/  @!P0 FMUL R25, R25, 0.5 ;  /* 0x3f00000019198820 */ /* 0x000fc80000400000 */
[----:B------:R-:W0:Y:S02]  /*05b0*/  MUFU.EX2 R26, R25 ;  /* 0x00000019001a7308 */ /* 0x000e240000000800 */
[----:B0-----:R-:W-:-:S04]  /*05c0*/  @!P0 FMUL R26, R26, R26 ;  /* 0x0000001a1a1a8220 */ /* 0x001fc80000400000 */
[----:B------:R-:W-:-:S07]  /*05d0*/  FADD R11, R11, R26 ;  /* 0x0000001a0b0b7221 */ /* 0x000fce0000000000 */
.L_x_137:
[----:B------:R-:W-:Y:S05]  /*05e0*/  BSYNC.RECONVERGENT B0 ;  /* 0x0000000000007941 */ /* 0x000fea0003800200 */
.L_x_136:
[----:B------:R-:W0:Y:S04]  /*05f0*/  SHFL.IDX PT, R23, R23, RZ, 0x1f ;  /* 0x00001fff17177589 */ /* 0x000e2800000e0000 */
[----:B------:R-:W2:Y:S04]  /*0600*/  LDG.E.U16 R25, desc[UR4][R4.64+-0x80] ;  /* 0xffff800404197981 */ /* 0x000ea8000c1e1500 */
[----:B------:R-:W3:Y:S04]  /*0610*/  LDG.E.U16 R28, desc[UR4][R4.64+-0x40] ;  /* 0xffffc004041c7981 */ /* 0x000ee8000c1e1500 */
[----:B------:R-:W4:Y:S01]  /*0620*/  LDG.E.U16 R27, desc[UR4][R4.64] ;  /* 0x00000004041b7981 */ /* 0x000f22000c1e1500 */
[----:B0-----:R-:W-:-:S03]  /*0630*/  ISETP.NE.AND P0, PT, R23, RZ, PT ;  /* 0x000000ff1700720c */ /* 0x001fc60003f05270 */
[----:B------:R0:W5:Y:S04]  /*0640*/  LDG.E.U16 R23, desc[UR4][R4.64+0x40] ;  /* 0x0000400404177981 */ /* 0x000168000c1e1500 */
[----:B------:R-:W1:Y:S04]  /*0650*/  SHFL.IDX PT, R24, R24, RZ, 0x1f ;  /* 0x00001fff18187589 */ /* 0x000e6800000e0000 */
[----:B------:R-:W1:Y:S01]  /*0660*/  SHFL.IDX PT, R29, R26, RZ, 0x1f ;  /* 0x00001fff1a1d7589 */ /* 0x000e6200000e0000 */
[----:B------:R-:W-:-:S05]  /*0670*/  VIADD R17, R17, 0x1 ;  /* 0x0000000111117836 */ /* 0x000fca0000000000 */
[----:B------:R-:W-:Y:S02]  /*0680*/  ISETP.GE.U32.AND P1, PT, R17, R22, PT ;  /* 0x000000161100720c */ /* 0x000fe40003f26070 */
[----:B0-----:R-:W-:Y:S02]  /*0690*/  IADD3 R4, P3, PT, R4, 0x800, RZ ;  /* 0x0000080004047810 */ /* 0x001fe40007f7e0ff */
[----:B------:R-:W-:-:S03]  /*06a0*/  IADD3 R2, P2, PT, R2, 0x800, RZ ;  /* 0x0000080002027810 */ /* 0x000fc60007f5e0ff */
[----:B------:R-:W-:Y:S01]  /*06b0*/  IMAD.X R5, RZ, RZ, R5, P3 ;  /* 0x000000ffff057224 */ /* 0x000fe200018e0605 */
[----:B------:R-:W-:Y:S01]  /*06c0*/  IADD3.X R3, PT, PT, RZ, R3, RZ, P2, !PT ;  /* 0x00000003ff037210 */ /* 0x000fe200017fe4ff */
[----:B--2---:R-:W-:-:S05]  /*06d0*/  HADD2.F32 R25, -RZ, R25.H0_H0 ;  /* 0x20000019ff197230 */ /* 0x004fca0000004100 */
[----:B-1----:R-:W-:Y:S01]  /*06e0*/  @P0 FFMA R9, R24, R9, R25 ;  /* 0x0000000918090223 */ /* 0x002fe20000000019 */
[----:B------:R-:W-:Y:S01]  /*06f0*/  @!P0 FFMA R9, R29, R25, R16 ;  /* 0x000000191d098223 */ /* 0x000fe20000000010 */
[----:B---3--:R-:W-:Y:S02]  /*0700*/  HADD2.F32 R25, -RZ, R28.H0_H0 ;  /* 0x2000001cff197230 */ /* 0x008fe40000004100 */
[----:B----4-:R-:W-:-:S03]  /*0710*/  HADD2.F32 R27, -RZ, R27.H0_H0 ;  /* 0x2000001bff1b7230 */ /* 0x010fc60000004100 */
[C---:B------:R-:W-:Y:S01]  /*0720*/  @P0 FFMA R10, R24.reuse, R10, R25 ;  /* 0x0000000a180a0223 */ /* 0x040fe20000000019 */
[C---:B------:R-:W-:Y:S01]  /*0730*/  @!P0 FFMA R10, R29.reuse, R25, R18 ;  /* 0x000000191d0a8223 */ /* 0x040fe20000000012 */
[----:B------:R-:W-:Y:S01]  /*0740*/  @P0 FFMA R8, R24, R8, R27 ;  /* 0x0000000818080223 */ /* 0x000fe2000000001b */
[----:B------:R-:W-:Y:S01]  /*0750*/  @!P0 FFMA R8, R29, R27, R20 ;  /* 0x0000001b1d088223 */ /* 0x000fe20000000014 */
[----:B-----5:R-:W-:-:S05]  /*0760*/  HADD2.F32 R16, -RZ, R23.H0_H0 ;  /* 0x20000017ff107230 */ /* 0x020fca0000004100 */
[----:B------:R-:W-:Y:S01]  /*0770*/  @P0 FFMA R7, R24, R7, R16 ;  /* 0x0000000718070223 */ /* 0x000fe20000000010 */
[----:B------:R-:W-:Y:S01]  /*0780*/  @!P0 FFMA R7, R29, R16, R19 ;  /* 0x000000101d078223 */ /* 0x000fe20000000013 */
[----:B------:R-:W-:Y:S06]  /*0790*/  @!P1 BRA `(.L_x_139) ;  /* 0xfffffff800b89947 */ /* 0x000fec000383ffff */
.L_x_135:
[----:B------:R-:W-:Y:S01]  /*07a0*/  ISETP.NE.AND P0, PT, R0, RZ, PT ;  /* 0x000000ff0000720c */ /* 0x000fe20003f05270 */
[----:B------:R-:W-:Y:S01]  /*07b0*/  BSSY.RECONVERGENT B0, `(.L_x_140) ;  /* 0x0000014000007945 */ /* 0x000fe20003800200 */
[----:B------:R-:W-:-:S11]  /*07c0*/  MOV R0, RZ ;  /* 0x000000ff00007202 */ /* 0x000fd60000000f00 */
[----:B------:R-:W-:Y:S05]  /*07d0*/  @P0 BRA `(.L_x_141) ;  /* 0x0000000000440947 */ /* 0x000fea0003800000 */
[C---:B------:R-:W-:Y:S01]  /*07e0*/  VIADD R0, R11.reuse, 0x1800000 ;  /* 0x018000000b007836 */ /* 0x040fe20000000000 */
[----:B------:R-:W-:Y:S01]  /*07f0*/  BSSY.RECONVERGENT B1, `(.L_x_142) ;  /* 0x000000e000017945 */ /* 0x000fe20003800200 */
[----:B------:R-:W-:-:S03]  /*0800*/  FSETP.GT.AND P3, PT, R11, RZ, PT ;  /* 0x000000ff0b00720b */ /* 0x000fc60003f64000 */
[----:B------:R-:W-:-:S04]  /*0810*/  LOP3.LUT R0, R0, 0x7f800000, RZ, 0xc0, !PT ;  /* 0x7f80000000007812 */ /* 0x000fc800078ec0ff */
[----:B------:R-:W-:-:S13]  /*0820*/  ISETP.GT.U32.AND P0, PT, R0, 0x1ffffff, PT ;  /* 0x01ffffff0000780c */ /* 0x000fda0003f04070 */
[----:B------:R-:W-:Y:S05]  /*0830*/  @P0 BRA `(.L_x_143) ;  /* 0x0000000000140947 */ /* 0x000fea0003800000 */
[----:B------:R-:W-:Y:S02]  /*0840*/  MOV R0, R11 ;  /* 0x0000000b00007202 */ /* 0x000fe40000000f00 */
[----:B------:R-:W-:-:S07]  /*0850*/  MOV R4, 0x870 ;  /* 0x0000087000047802 */ /* 0x000fce0000000f00 */
[----:B------:R-:W-:Y:S05]  /*0860*/  CALL.REL.NOINC `($__internal_5_$__cuda_sm20_rcp_rn_f32_slowpath) ;  /* 0x0000000000547944 */ /* 0x000fea0003c00000 */
[----:B------:R-:W-:Y:S01]  /*0870*/  IMAD.MOV.U32 R0, RZ, RZ, R3 ;  /* 0x000000ffff007224 */ /* 0x000fe200078e0003 */
[----:B------:R-:W-:Y:S06]  /*0880*/  BRA `(.L_x_144) ;  /* 0x0000000000107947 */ /* 0x000fec0003800000 */
.L_x_143:
[----:B------:R-:W0:Y:S02]  /*0890*/  MUFU.RCP R0, R11 ;  /* 0x0000000b00007308 */ /* 0x000e240000001000 */
[----:B0-----:R-:W-:-:S04]  /*08a0*/  FFMA R2, R0, R11, -1 ;  /* 0xbf80000000027423 */ /* 0x001fc8000000000b */
[----:B------:R-:W-:-:S04]  /*08b0*/  FADD.FTZ R3, -R2, -RZ ;  /* 0x800000ff02037221 */ /* 0x000fc80000010100 */
[----:B------:R-:W-:-:S07]  /*08c0*/  FFMA R0, R0, R3, R0 ;  /* 0x0000000300007223 */ /* 0x000fce0000000000 */
.L_x_144:
[----:B------:R-:W-:Y:S05]  /*08d0*/  BSYNC.RECONVERGENT B1 ;  /* 0x0000000000017941 */ /* 0x000fea0003800200 */
.L_x_142:
[----:B------:R-:W-:-:S07]  /*08e0*/  FSEL R0, R0, RZ, P3 ;  /* 0x000000ff00007208 */ /* 0x000fce0001800000 */
.L_x_141:
[----:B------:R-:W-:Y:S05]  /*08f0*/  BSYNC.RECONVERGENT B0 ;  /* 0x0000000000007941 */ /* 0x000fea0003800200 */
.L_x_140:
        /* <DEDUP_REMOVED lines=12> */
        .weak           $__internal_5_$__cuda_sm20_rcp_rn_f32_slowpath
        .type           $__internal_5_$__cuda_sm20_rcp_rn_f32_slowpath,@function
        .size           $__internal_5_$__cuda_sm20_rcp_rn_f32_slowpath,(.L_x_155 - $__internal_5_$__cuda_sm20_rcp_rn_f32_slowpath)
$__internal_5_$__cuda_sm20_rcp_rn_f32_slowpath:
        /* <DEDUP_REMOVED lines=15> */
.L_x_146:
        /* <DEDUP_REMOVED lines=29> */
[----:B------:R-:W-:-:S05]  /*0c80*/  @!P0 VIADD R3, R3, 0x1 ;  /* 0x0000000103038836 */ /* 0x000fca0000000000 */
[----:B------:R-:W-:-:S04]  /*0c90*/  @!P1 SHF.L.U32 R3, R3, 0x1, RZ ;  /* 0x0000000103039819 */ /* 0x000fc800000006ff */
[----:B------:R-:W-:Y:S01]  /*0ca0*/  LOP3.LUT R3, R3, 0x80000000, R0, 0xf8, !PT ;  /* 0x8000000003037812 */ /* 0x000fe200078ef800 */
[----:B------:R-:W-:Y:S06]  /*0cb0*/  BRA `(.L_x_147) ;  /* 0x0000000000047947 */ /* 0x000fec0003800000 */
.L_x_148:
[----:B------:R0:W1:Y:S02]  /*0cc0*/  MUFU.RCP R3, R0 ;  /* 0x0000000000037308 */ /* 0x0000640000001000 */
.L_x_147:
[----:B------:R-:W-:Y:S05]  /*0cd0*/  BSYNC.RECONVERGENT B2 ;  /* 0x0000000000027941 */ /* 0x000fea0003800200 */
.L_x_145:
[----:B------:R-:W-:-:S04]  /*0ce0*/  HFMA2 R5, -RZ, RZ, 0, 0 ;  /* 0x00000000ff057431 */ /* 0x000fc800000001ff */
[----:B01----:R-:W-:Y:S05]  /*0cf0*/  RET.REL.NODEC R4 `(vox_attn_q4_kv8_fp16) ;  /* 0xfffffff004c07950 */ /* 0x003fea0003c3ffff */
.L_x_149:
        /* <DEDUP_REMOVED lines=16> */
.L_x_155:


//--------------------- .nv.shared.vox_masked_softmax_causal_inplace_f32 --------------------------
	.section	.nv.shared.vox_masked_softmax_causal_inplace_f32,"aw",@nobits
	.sectionflags	@""
	.align	4
.nv.shared.vox_masked_softmax_causal_inplace_f32:
	.zero		1060


//--------------------- .nv.shared.reserved.0     --------------------------
	.section	.nv.shared.reserved.0,"aw",@nobits
	.weak		__nv_reservedSMEM_offset_0_alias
	.size		__nv_reservedSMEM_offset_0_alias, 0, 64
	.other		__nv_reservedSMEM_offset_0_alias,@"STO_CUDA_RESERVED_SHARED STV_DEFAULT"
__nv_reservedSMEM_offset_0_alias:
	.zero		0
	.zero		64


//--------------------- .nv.shared.vox_argmax_f32 --------------------------
	.section	.nv.shared.vox_argmax_f32,"aw",@nobits
	.sectionflags	@""
	.align	4
.nv.shared.vox_argmax_f32:
	.zero		3072


//--------------------- .nv.shared.vox_rms_norm_f32 --------------------------
	.section	.nv.shared.vox_rms_norm_f32,"aw",@nobits
	.sectionflags	@""
	.align	4
.nv.shared.vox_rms_norm_f32:
	.zero		2048


//--------------------- .nv.constant0.vox_masked_softmax_causal_inplace_f32 --------------------------
	.section	.nv.constant0.vox_masked_softmax_causal_inplace_f32,"a",@progbits
	.sectionflags	@""
	.align	4
.nv.constant0.vox_masked_softmax_causal_inplace_f32:
	.zero		920


//--------------------- .nv.constant0.vox_argmax_f32 --------------------------
	.section	.nv.constant0.vox_argmax_f32,"a",@progbits
	.sectionflags	@""
	.align	4
.nv.constant0.vox_argmax_f32:
	.zero		916


//--------------------- .nv.constant0.vox_downsample4_concat_f32 --------------------------
	.section	.nv.constant0.vox_downsample4_concat_f32,"a",@progbits
	.sectionflags	@""
	.align	4
.nv.constant0.vox_downsample4_concat_f32:
	.zero		924


//--------------------- .nv.constant0.vox_apply_rope_f32 --------------------------
	.section	.nv.constant0.vox_apply_rope_f32,"a",@progbits
	.sectionflags	@""
	.align	4
.nv.constant0.vox_apply_rope_f32:
	.zero		924


//--------------------- .nv.constant0.vox_f32_to_f16 --------------------------
	.section	.nv.constant0.vox_f32_to_f16,"a",@progbits
	.sectionflags	@""
	.align	4
.nv.constant0.vox_f32_to_f16:
	.zero		916


//--------------------- .nv.constant0.vox_f32_to_bf16 --------------------------
	.section	.nv.constant0.vox_f32_to_bf16,"a",@progbits
	.sectionflags	@""
	.align	4
.nv.constant0.vox_f32_to_bf16:
	.zero		916


//--------------------- .nv.constant0.vox_gelu_inplace_f32 --------------------------
	.section	.nv.constant0.vox_gelu_inplace_f32,"a",@progbits
	.sectionflags	@""
	.align	4
.nv.constant0.vox_gelu_inplace_f32:
	.zero		908


//--------------------- .nv.constant0.vox_silu_inplace_f32 --------------------------
	.section	.nv.constant0.vox_silu_inplace_f32,"a",@progbits
	.sectionflags	@""
	.align	4
.nv.constant0.vox_silu_inplace_f32:
	.zero		908


//--------------------- .nv.constant0.vox_mul_1p_inplace_f32 --------------------------
	.section	.nv.constant0.vox_mul_1p_inplace_f32,"a",@progbits
	.sectionflags	@""
	.align	4
.nv.constant0.vox_mul_1p_inplace_f32:
	.zero		916


//--------------------- .nv.constant0.vox_mul_inplace_f32 --------------------------
	.section	.nv.constant0.vox_mul_inplace_f32,"a",@progbits
	.sectionflags	@""
	.align	4
.nv.constant0.vox_mul_inplace_f32:
	.zero		916


//--------------------- .nv.constant0.vox_add_inplace_f32 --------------------------
	.section	.nv.constant0.vox_add_inplace_f32,"a",@progbits
	.sectionflags	@""
	.align	4
.nv.constant0.vox_add_inplace_f32:
	.zero		916


//--------------------- .nv.constant0.vox_add_bias_f32 --------------------------
	.section	.nv.constant0.vox_add_bias_f32,"a",@progbits
	.sectionflags	@""
	.align	4
.nv.constant0.vox_add_bias_f32:
	.zero		920


//--------------------- .nv.constant0.vox_rms_norm_f32 --------------------------
	.section	.nv.constant0.vox_rms_norm_f32,"a",@progbits
	.sectionflags	@""
	.align	4
.nv.constant0.vox_rms_norm_f32:
	.zero		932


//--------------------- .nv.constant0.vox_expand_kv_heads_f32 --------------------------
	.section	.nv.constant0.vox_expand_kv_heads_f32,"a",@progbits
	.sectionflags	@""
	.align	4
.nv.constant0.vox_expand_kv_heads_f32:
	.zero		928


//--------------------- .nv.constant0.vox_unpack_heads_f32 --------------------------
	.section	.nv.constant0.vox_unpack_heads_f32,"a",@progbits
	.sectionflags	@""
	.align	4
.nv.constant0.vox_unpack_heads_f32:
	.zero		924


//--------------------- .nv.constant0.vox_pack_heads_f32 --------------------------
	.section	.nv.constant0.vox_pack_heads_f32,"a",@progbits
	.sectionflags	@""
	.align	4
.nv.constant0.vox_pack_heads_f32:
	.zero		924


//--------------------- .nv.constant0.vox_causal_attn_f32 --------------------------
	.section	.nv.constant0.vox_causal_attn_f32,"a",@progbits
	.sectionflags	@""
	.align	4
.nv.constant0.vox_causal_attn_f32:
	.zero		960


//--------------------- .nv.constant0.vox_attn_q4_kv8_f32 --------------------------
	.section	.nv.constant0.vox_attn_q4_kv8_f32,"a",@progbits
	.sectionflags	@""
	.align	4
.nv.constant0.vox_attn_q4_kv8_f32:
	.zero		940


//--------------------- .nv.constant0.vox_attn_q4_kv8_fp16 --------------------------
	.section	.nv.constant0.vox_attn_q4_kv8_fp16,"a",@progbits
	.sectionflags	@""
	.align	4
.nv.constant0.vox_attn_q4_kv8_fp16:
	.zero		940


//--------------------- SYMBOLS --------------------------

	.type		.nv.reservedSmem.offset0,@object
	.size		.nv.reservedSmem.offset0,0x4
	.type		.nv.reservedSmem.cap,@object
	.size		.nv.reservedSmem.cap,0x4
